	.target	sm_90a

	.elftype	@"ET_EXEC"


//--------------------- .note.nv.tkinfo           --------------------------
	.section	.note.nv.tkinfo,"",@"SHT_NOTE"
	.sectionflags	@"SHF_NOTE_NV_TKINFO"
	.tkinfo
        /*0018*/ 	.word	0x00000002
        /*0030*/ 	.string	""
        /*0030*/ 	.string	"ptxas"
        /*0030*/ 	.string	"Cuda compilation tools, release 13.0, V13.0.88"
        /*0030*/ 	.string	"Build cuda_13.0.r13.0/compiler.36424714_0"
        /*0030*/ 	.string	"-v  -suppress-debug-info  -lineinfo  -arch sm_90a "



//--------------------- .note.nv.cuinfo           --------------------------
	.section	.note.nv.cuinfo,"",@"SHT_NOTE"
	.sectionflags	@"SHF_NOTE_NV_CUINFO"
        /*0018*/ 	.short	0x0002
        /*001a*/ 	.short	0x005a
        /*001c*/ 	.short	0x0082
	.zero		2


//--------------------- .nv.info                  --------------------------
	.section	.nv.info,"",@"SHT_CUDA_INFO"
	.align	4


	//----- nvinfo : EIATTR_REGCOUNT
	.align		4
        /*0000*/ 	.byte	0x04, 0x2f
        /*0002*/ 	.short	(.L_1 - .L_0)
	.align		4
.L_0:
        /*0004*/ 	.word	index@(matmul_kernel)
        /*0008*/ 	.word	0x00000020


	//----- nvinfo : EIATTR_FRAME_SIZE
	.align		4
.L_1:
        /*000c*/ 	.byte	0x04, 0x11
        /*000e*/ 	.short	(.L_3 - .L_2)
	.align		4
.L_2:
        /*0010*/ 	.word	index@(matmul_kernel)
        /*0014*/ 	.word	0x00000a98


	//----- nvinfo : EIATTR_MIN_STACK_SIZE
	.align		4
.L_3:
        /*0018*/ 	.byte	0x04, 0x12
        /*001a*/ 	.short	(.L_5 - .L_4)
	.align		4
.L_4:
        /*001c*/ 	.word	index@(matmul_kernel)
        /*0020*/ 	.word	0x00000a98
.L_5:


//--------------------- .nv.compat                --------------------------
	.section	.nv.compat,"",@"SHT_CUDA_COMPAT_INFO"
	.align	4
        /*0000*/ 	.byte	0x02, 0x09, 0x01, 0x00, 0x02, 0x02, 0x01, 0x00, 0x02, 0x05, 0x05, 0x00, 0x03, 0x07, 0x01, 0x01
        /*0010*/ 	.byte	0x02, 0x03, 0x00, 0x00, 0x02, 0x06, 0x01, 0x00, 0x04, 0x0b, 0x08, 0x00, 0x00, 0x00, 0x00, 0x00
        /*0020*/ 	.byte	0x00, 0x00, 0x00, 0x00


//--------------------- .nv.info.matmul_kernel    --------------------------
	.section	.nv.info.matmul_kernel,"",@"SHT_CUDA_INFO"
	.sectionflags	@""
	.align	4


	//----- nvinfo : EIATTR_CUDA_API_VERSION
	.align		4
        /*0000*/ 	.byte	0x04, 0x37
        /*0002*/ 	.short	(.L_7 - .L_6)
.L_6:
        /*0004*/ 	.word	0x00000082


	//----- nvinfo : EIATTR_KPARAM_INFO
	.align		4
.L_7:
        /*0008*/ 	.byte	0x04, 0x17
        /*000a*/ 	.short	(.L_9 - .L_8)
.L_8:
        /*000c*/ 	.word	0x00000000
        /*0010*/ 	.short	0x000d
        /*0012*/ 	.short	0x0048
        /*0014*/ 	.byte	0x00, 0xf4, 0x21, 0x00


	//----- nvinfo : EIATTR_KPARAM_INFO
	.align		4
.L_9:
        /*0018*/ 	.byte	0x04, 0x17
        /*001a*/ 	.short	(.L_11 - .L_10)
.L_10:
        /*001c*/ 	.word	0x00000000
        /*0020*/ 	.short	0x000c
        /*0022*/ 	.short	0x0040
        /*0024*/ 	.byte	0x00, 0xf4, 0x21, 0x00


	//----- nvinfo : EIATTR_KPARAM_INFO
	.align		4
.L_11:
        /*0028*/ 	.byte	0x04, 0x17
        /*002a*/ 	.short	(.L_13 - .L_12)
.L_12:
        /*002c*/ 	.word	0x00000000
        /*0030*/ 	.short	0x000b
        /*0032*/ 	.short	0x0038
        /*0034*/ 	.byte	0x00, 0xf0, 0x11, 0x00


	//----- nvinfo : EIATTR_KPARAM_INFO
	.align		4
.L_13:
        /*0038*/ 	.byte	0x04, 0x17
        /*003a*/ 	.short	(.L_15 - .L_14)
.L_14:
        /*003c*/ 	.word	0x00000000
        /*0040*/ 	.short	0x000a
        /*0042*/ 	.short	0x0034
        /*0044*/ 	.byte	0x00, 0xf0, 0x11, 0x00


	//----- nvinfo : EIATTR_KPARAM_INFO
	.align		4
.L_15:
        /*0048*/ 	.byte	0x04, 0x17
        /*004a*/ 	.short	(.L_17 - .L_16)
.L_16:
        /*004c*/ 	.word	0x00000000
        /*0050*/ 	.short	0x0009
        /*0052*/ 	.short	0x0030
        /*0054*/ 	.byte	0x00, 0xf0, 0x11, 0x00


	//----- nvinfo : EIATTR_KPARAM_INFO
	.align		4
.L_17:
        /*0058*/ 	.byte	0x04, 0x17
        /*005a*/ 	.short	(.L_19 - .L_18)
.L_18:
        /*005c*/ 	.word	0x00000000
        /*0060*/ 	.short	0x0008
        /*0062*/ 	.short	0x002c
        /*0064*/ 	.byte	0x00, 0xf0, 0x11, 0x00


	//----- nvinfo : EIATTR_KPARAM_INFO
	.align		4
.L_19:
        /*0068*/ 	.byte	0x04, 0x17
        /*006a*/ 	.short	(.L_21 - .L_20)
.L_20:
        /*006c*/ 	.word	0x00000000
        /*0070*/ 	.short	0x0007
        /*0072*/ 	.short	0x0028
        /*0074*/ 	.byte	0x00, 0xf0, 0x11, 0x00


	//----- nvinfo : EIATTR_KPARAM_INFO
	.align		4
.L_21:
        /*0078*/ 	.byte	0x04, 0x17
        /*007a*/ 	.short	(.L_23 - .L_22)
.L_22:
        /*007c*/ 	.word	0x00000000
        /*0080*/ 	.short	0x0006
        /*0082*/ 	.short	0x0024
        /*0084*/ 	.byte	0x00, 0xf0, 0x11, 0x00


	//----- nvinfo : EIATTR_KPARAM_INFO
	.align		4
.L_23:
        /*0088*/ 	.byte	0x04, 0x17
        /*008a*/ 	.short	(.L_25 - .L_24)
.L_24:
        /*008c*/ 	.word	0x00000000
        /*0090*/ 	.short	0x0005
        /*0092*/ 	.short	0x0020
        /*0094*/ 	.byte	0x00, 0xf0, 0x11, 0x00


	//----- nvinfo : EIATTR_KPARAM_INFO
	.align		4
.L_25:
        /*0098*/ 	.byte	0x04, 0x17
        /*009a*/ 	.short	(.L_27 - .L_26)
.L_26:
        /*009c*/ 	.word	0x00000000
        /*00a0*/ 	.short	0x0004
        /*00a2*/ 	.short	0x001c
        /*00a4*/ 	.byte	0x00, 0xf0, 0x11, 0x00


	//----- nvinfo : EIATTR_KPARAM_INFO
	.align		4
.L_27:
        /*00a8*/ 	.byte	0x04, 0x17
        /*00aa*/ 	.short	(.L_29 - .L_28)
.L_28:
        /*00ac*/ 	.word	0x00000000
        /*00b0*/ 	.short	0x0003
        /*00b2*/ 	.short	0x0018
        /*00b4*/ 	.byte	0x00, 0xf0, 0x11, 0x00


	//----- nvinfo : EIATTR_KPARAM_INFO
	.align		4
.L_29:
        /*00b8*/ 	.byte	0x04, 0x17
        /*00ba*/ 	.short	(.L_31 - .L_30)
.L_30:
        /*00bc*/ 	.word	0x00000000
        /*00c0*/ 	.short	0x0002
        /*00c2*/ 	.short	0x0010
        /*00c4*/ 	.byte	0x00, 0xf4, 0x21, 0x00


	//----- nvinfo : EIATTR_KPARAM_INFO
	.align		4
.L_31:
        /*00c8*/ 	.byte	0x04, 0x17
        /*00ca*/ 	.short	(.L_33 - .L_32)
.L_32:
        /*00cc*/ 	.word	0x00000000
        /*00d0*/ 	.short	0x0001
        /*00d2*/ 	.short	0x0008
        /*00d4*/ 	.byte	0x00, 0xf4, 0x21, 0x00


	//----- nvinfo : EIATTR_KPARAM_INFO
	.align		4
.L_33:
        /*00d8*/ 	.byte	0x04, 0x17
        /*00da*/ 	.short	(.L_35 - .L_34)
.L_34:
        /*00dc*/ 	.word	0x00000000
        /*00e0*/ 	.short	0x0000
        /*00e2*/ 	.short	0x0000
        /*00e4*/ 	.byte	0x00, 0xf4, 0x21, 0x00


	//----- nvinfo : EIATTR_SPARSE_MMA_MASK
	.align		4
.L_35:
        /*00e8*/ 	.byte	0x03, 0x50
        /*00ea*/ 	.short	0x0000


	//----- nvinfo : EIATTR_MAXREG_COUNT
	.align		4
        /*00ec*/ 	.byte	0x03, 0x1b
        /*00ee*/ 	.short	0x00ff


	//----- nvinfo : EIATTR_NUM_BARRIERS
	.align		4
        /*00f0*/ 	.byte	0x02, 0x4c
        /*00f2*/ 	.byte	0x01
	.zero		1


	//----- nvinfo : EIATTR_ANNOTATIONS
	.align		4
        /*00f4*/ 	.byte	0x04, 0x55
        /*00f6*/ 	.short	(.L_37 - .L_36)


	//   ....[0]....
.L_36:
        /*00f8*/ 	.word	0x00000001
        /*00fc*/ 	.byte	0x40, 0x05, 0x00, 0x00, 0x01, 0x00, 0x00, 0x00, 0x70, 0x05, 0x00, 0x00, 0x01, 0x00, 0x00, 0x00
        /* <DEDUP_REMOVED lines=1335> */
        /*547c*/ 	.byte	0x90, 0x8b, 0x01, 0x00


	//----- nvinfo : EIATTR_MERCURY_ISA_VERSION
	.align		4
.L_37:
        /*5480*/ 	.byte	0x03, 0x5f
        /*5482*/ 	.short	0x0101


	//----- nvinfo : EIATTR_EXIT_INSTR_OFFSETS
	.align		4
        /*5484*/ 	.byte	0x04, 0x1c
        /*5486*/ 	.short	(.L_39 - .L_38)


	//   ....[0]....
.L_38:
        /*5488*/ 	.word	0x00019480


	//   ....[1]....
        /*548c*/ 	.word	0x000194b0


	//----- nvinfo : EIATTR_REQNTID
	.align		4
.L_39:
        /*5490*/ 	.byte	0x04, 0x10
        /*5492*/ 	.short	(.L_41 - .L_40)
.L_40:
        /*5494*/ 	.word	0x00000100
        /*5498*/ 	.word	0x00000001
        /*549c*/ 	.word	0x00000001


	//----- nvinfo : EIATTR_CBANK_PARAM_SIZE
	.align		4
.L_41:
        /*54a0*/ 	.byte	0x03, 0x19
        /*54a2*/ 	.short	0x0050


	//----- nvinfo : EIATTR_PARAM_CBANK
	.align		4
        /*54a4*/ 	.byte	0x04, 0x0a
        /*54a6*/ 	.short	(.L_43 - .L_42)
	.align		4
.L_42:
        /*54a8*/ 	.word	index@(.nv.constant0.matmul_kernel)
        /*54ac*/ 	.short	0x0210
        /*54ae*/ 	.short	0x0050


	//----- nvinfo : EIATTR_SW_WAR
	.align		4
.L_43:
        /*54b0*/ 	.byte	0x04, 0x36
        /*54b2*/ 	.short	(.L_45 - .L_44)
.L_44:
        /*54b4*/ 	.word	0x00000008
.L_45:


//--------------------- .nv.callgraph             --------------------------
	.section	.nv.callgraph,"",@"SHT_CUDA_CALLGRAPH"
	.align	4
	.sectionentsize	8
	.align		4
        /*0000*/ 	.word	0x00000000
	.align		4
        /*0004*/ 	.word	0xffffffff
	.align		4
        /*0008*/ 	.word	0x00000000
	.align		4
        /*000c*/ 	.word	0xfffffffe
	.align		4
        /*0010*/ 	.word	0x00000000
	.align		4
        /*0014*/ 	.word	0xfffffffd
	.align		4
        /*0018*/ 	.word	0x00000000
	.align		4
        /*001c*/ 	.word	0xfffffffc


//--------------------- .text.matmul_kernel       --------------------------
	.section	.text.matmul_kernel,"ax",@progbits
	.align	128
        .global         matmul_kernel
        .type           matmul_kernel,@function
        .size           matmul_kernel,(.L_x_4 - matmul_kernel)
        .other          matmul_kernel,@"STO_CUDA_ENTRY STV_DEFAULT"
matmul_kernel:
.text.matmul_kernel:
[----:B------:R-:W0:Y:S08]  /*0000*/  LDC R1, c[0x0][0x28] ;  /* 0x00000a00ff017b82 */ /* 0x000e300000000800 */
[----:B------:R-:W1:Y:S01]  /*0010*/  LDC.64 R2, c[0x0][0x228] ;  /* 0x00008a00ff027b82 */ /* 0x000e620000000a00 */
[----:B------:R-:W2:Y:S01]  /*0020*/  S2R R14, SR_TID.X ;  /* 0x00000000000e7919 */ /* 0x000ea20000002100 */
[----:B0-----:R-:W-:Y:S01]  /*0030*/  VIADD R1, R1, 0xfffff568 ;  /* 0xfffff56801017836 */ /* 0x001fe20000000000 */
[----:B------:R-:W-:Y:S01]  /*0040*/  ULDC.64 UR8, c[0x0][0x208] ;  /* 0x0000820000087ab9 */ /* 0x000fe20000000a00 */
[----:B------:R-:W-:Y:S01]  /*0050*/  ULDC UR6, c[0x0][0x230] ;  /* 0x00008c0000067ab9 */ /* 0x000fe20000000800 */
[----:B-1----:R-:W-:-:S05]  /*0060*/  VIADD R0, R3, 0xff ;  /* 0x000000ff03007836 */ /* 0x002fca0000000000 */
[----:B------:R-:W-:-:S04]  /*0070*/  SHF.R.S32.HI R5, RZ, 0x1f, R0 ;  /* 0x0000001fff057819 */ /* 0x000fc80000011400 */
[----:B------:R-:W-:-:S04]  /*0080*/  LEA.HI R5, R5, R0, RZ, 0x8 ;  /* 0x0000000005057211 */ /* 0x000fc800078f40ff */
[----:B------:R-:W-:Y:S02]  /*0090*/  SHF.R.S32.HI R0, RZ, 0x8, R5 ;  /* 0x00000008ff007819 */ /* 0x000fe40000011405 */
[----:B------:R-:W0:Y:S03]  /*00a0*/  S2R R5, SR_CTAID.X ;  /* 0x0000000000057919 */ /* 0x000e260000002500 */
[----:B------:R-:W-:-:S05]  /*00b0*/  IMAD.SHL.U32 R0, R0, 0x8, RZ ;  /* 0x0000000800007824 */ /* 0x000fca00078e00ff */
[-C--:B------:R-:W-:Y:S02]  /*00c0*/  IABS R9, R0.reuse ;  /* 0x0000000000097213 */ /* 0x080fe40000000000 */
[----:B------:R-:W-:Y:S02]  /*00d0*/  IABS R12, R0 ;  /* 0x00000000000c7213 */ /* 0x000fe40000000000 */
[----:B------:R-:W1:Y:S08]  /*00e0*/  I2F.RP R4, R9 ;  /* 0x0000000900047306 */ /* 0x000e700000209400 */
[----:B-1----:R-:W1:Y:S01]  /*00f0*/  MUFU.RCP R4, R4 ;  /* 0x0000000400047308 */ /* 0x002e620000001000 */
[----:B0-----:R-:W-:Y:S01]  /*0100*/  IABS R10, R5 ;  /* 0x00000005000a7213 */ /* 0x001fe20000000000 */
[----:B-1----:R-:W-:-:S02]  /*0110*/  VIADD R6, R4, 0xffffffe ;  /* 0x0ffffffe04067836 */ /* 0x002fc40000000000 */
[----:B------:R-:W-:-:S04]  /*0120*/  IMAD.MOV R4, RZ, RZ, -R12 ;  /* 0x000000ffff047224 */ /* 0x000fc800078e0a0c */
[----:B------:R0:W1:Y:S02]  /*0130*/  F2I.FTZ.U32.TRUNC.NTZ R7, R6 ;  /* 0x0000000600077305 */ /* 0x000064000021f000 */
[----:B0-----:R-:W-:Y:S02]  /*0140*/  IMAD.MOV.U32 R6, RZ, RZ, RZ ;  /* 0x000000ffff067224 */ /* 0x001fe400078e00ff */
[----:B-1----:R-:W-:-:S04]  /*0150*/  IMAD.MOV R8, RZ, RZ, -R7 ;  /* 0x000000ffff087224 */ /* 0x002fc800078e0a07 */
[----:B------:R-:W-:Y:S02]  /*0160*/  IMAD R11, R8, R9, RZ ;  /* 0x00000009080b7224 */ /* 0x000fe400078e02ff */
[----:B------:R-:W-:Y:S02]  /*0170*/  IMAD.MOV.U32 R8, RZ, RZ, R10 ;  /* 0x000000ffff087224 */ /* 0x000fe400078e000a */
[----:B------:R-:W-:-:S06]  /*0180*/  IMAD.HI.U32 R7, R7, R11, R6 ;  /* 0x0000000b07077227 */ /* 0x000fcc00078e0006 */
[----:B------:R-:W-:-:S04]  /*0190*/  IMAD.HI.U32 R7, R7, R8, RZ ;  /* 0x0000000807077227 */ /* 0x000fc800078e00ff */
[----:B------:R-:W-:-:S05]  /*01a0*/  IMAD R4, R7, R4, R8 ;  /* 0x0000000407047224 */ /* 0x000fca00078e0208 */
[----:B------:R-:W-:-:S13]  /*01b0*/  ISETP.GT.U32.AND P1, PT, R9, R4, PT ;  /* 0x000000040900720c */ /* 0x000fda0003f24070 */
[----:B------:R-:W-:Y:S02]  /*01c0*/  @!P1 IMAD.IADD R4, R4, 0x1, -R9 ;  /* 0x0000000104049824 */ /* 0x000fe400078e0a09 */
[----:B------:R-:W-:Y:S01]  /*01d0*/  @!P1 VIADD R7, R7, 0x1 ;  /* 0x0000000107079836 */ /* 0x000fe20000000000 */
[----:B------:R-:W-:Y:S02]  /*01e0*/  ISETP.NE.AND P1, PT, R0, RZ, PT ;  /* 0x000000ff0000720c */ /* 0x000fe40003f25270 */
[----:B------:R-:W-:Y:S02]  /*01f0*/  ISETP.GE.U32.AND P0, PT, R4, R9, PT ;  /* 0x000000090400720c */ /* 0x000fe40003f06070 */
[----:B------:R-:W-:-:S04]  /*0200*/  LOP3.LUT R4, R5, R0, RZ, 0x3c, !PT ;  /* 0x0000000005047212 */ /* 0x000fc800078e3cff */
[----:B------:R-:W-:Y:S01]  /*0210*/  ISETP.GE.AND P2, PT, R4, RZ, PT ;  /* 0x000000ff0400720c */ /* 0x000fe20003f46270 */
[----:B------:R-:W-:-:S06]  /*0220*/  VIADD R4, R2, 0xf ;  /* 0x0000000f02047836 */ /* 0x000fcc0000000000 */
[----:B------:R-:W-:-:S04]  /*0230*/  @P0 VIADD R7, R7, 0x1 ;  /* 0x0000000107070836 */ /* 0x000fc80000000000 */
[----:B------:R-:W-:Y:S01]  /*0240*/  IMAD.MOV.U32 R6, RZ, RZ, R7 ;  /* 0x000000ffff067224 */ /* 0x000fe200078e0007 */
[----:B------:R-:W-:-:S04]  /*0250*/  SHF.R.S32.HI R7, RZ, 0x1f, R4 ;  /* 0x0000001fff077819 */ /* 0x000fc80000011404 */
[----:B------:R-:W-:Y:S02]  /*0260*/  @!P2 IADD3 R6, -R6, RZ, RZ ;  /* 0x000000ff0606a210 */ /* 0x000fe40007ffe1ff */
[----:B------:R-:W-:Y:S02]  /*0270*/  @!P1 LOP3.LUT R6, RZ, R0, RZ, 0x33, !PT ;  /* 0x00000000ff069212 */ /* 0x000fe400078e33ff */
[----:B------:R-:W-:-:S03]  /*0280*/  LEA.HI R7, R7, R4, RZ, 0x4 ;  /* 0x0000000407077211 */ /* 0x000fc600078f20ff */
[----:B------:R-:W-:Y:S02]  /*0290*/  IMAD.SHL.U32 R4, R6, 0x8, RZ ;  /* 0x0000000806047824 */ /* 0x000fe400078e00ff */
[----:B------:R-:W-:-:S03]  /*02a0*/  IMAD.MOV R6, RZ, RZ, -R6 ;  /* 0x000000ffff067224 */ /* 0x000fc600078e0a06 */
[----:B------:R-:W-:Y:S01]  /*02b0*/  LEA.HI.SX32 R7, R7, -R4, 0x1c ;  /* 0x8000000407077211 */ /* 0x000fe200078fe2ff */
[----:B------:R-:W-:Y:S02]  /*02c0*/  IMAD R15, R0, R6, R5 ;  /* 0x00000006000f7224 */ /* 0x000fe400078e0205 */
[----:B------:R-:W-:Y:S01]  /*02d0*/  IMAD.MOV.U32 R6, RZ, RZ, RZ ;  /* 0x000000ffff067224 */ /* 0x000fe200078e00ff */
[----:B------:R-:W-:Y:S02]  /*02e0*/  VIMNMX R8, R7, 0x8, PT ;  /* 0x0000000807087848 */ /* 0x000fe40003fe0100 */
[----:B------:R-:W-:Y:S02]  /*02f0*/  IABS R13, R15 ;  /* 0x0000000f000d7213 */ /* 0x000fe40000000000 */
[----:B------:R-:W-:-:S04]  /*0300*/  IABS R11, R8 ;  /* 0x00000008000b7213 */ /* 0x000fc80000000000 */
[----:B------:R-:W0:Y:S08]  /*0310*/  I2F.RP R9, R11 ;  /* 0x0000000b00097306 */ /* 0x000e300000209400 */
[----:B0-----:R-:W0:Y:S02]  /*0320*/  MUFU.RCP R9, R9 ;  /* 0x0000000900097308 */ /* 0x001e240000001000 */
[----:B0-----:R-:W-:-:S06]  /*0330*/  VIADD R7, R9, 0xffffffe ;  /* 0x0ffffffe09077836 */ /* 0x001fcc0000000000 */
[----:B------:R-:W0:Y:S02]  /*0340*/  F2I.FTZ.U32.TRUNC.NTZ R7, R7 ;  /* 0x0000000700077305 */ /* 0x000e24000021f000 */
[----:B0-----:R-:W-:-:S04]  /*0350*/  IMAD.MOV R10, RZ, RZ, -R7 ;  /* 0x000000ffff0a7224 */ /* 0x001fc800078e0a07 */
[----:B------:R-:W-:-:S04]  /*0360*/  IMAD.MOV.U32 R0, RZ, RZ, R10 ;  /* 0x000000ffff007224 */ /* 0x000fc800078e000a */
[----:B------:R-:W-:Y:S01]  /*0370*/  IMAD R5, R0, R11, RZ ;  /* 0x0000000b00057224 */ /* 0x000fe200078e02ff */
[----:B------:R-:W-:-:S03]  /*0380*/  IABS R0, R8 ;  /* 0x0000000800007213 */ /* 0x000fc60000000000 */
[----:B------:R-:W-:Y:S01]  /*0390*/  IMAD.HI.U32 R6, R7, R5, R6 ;  /* 0x0000000507067227 */ /* 0x000fe200078e0006 */
[----:B--2---:R-:W-:-:S03]  /*03a0*/  SHF.R.U32.HI R7, RZ, 0x4, R14 ;  /* 0x00000004ff077819 */ /* 0x004fc6000001160e */
[----:B------:R-:W-:Y:S02]  /*03b0*/  IMAD.MOV R0, RZ, RZ, -R0 ;  /* 0x000000ffff007224 */ /* 0x000fe400078e0a00 */
        /* <DEDUP_REMOVED lines=8> */
[----:B------:R-:W-:Y:S02]  /*0440*/  ISETP.GE.AND P2, PT, R0, RZ, PT ;  /* 0x000000ff0000720c */ /* 0x000fe40003f46270 */
[----:B------:R-:W0:Y:S05]  /*0450*/  LDC R0, c[0x0][0x230] ;  /* 0x00008c00ff007b82 */ /* 0x000e2a0000000800 */
[----:B------:R-:W-:-:S06]  /*0460*/  @P0 VIADD R6, R6, 0x1 ;  /* 0x0000000106060836 */ /* 0x000fcc0000000000 */
[----:B------:R-:W-:Y:S01]  /*0470*/  @!P2 IMAD.MOV R6, RZ, RZ, -R6 ;  /* 0x000000ffff06a224 */ /* 0x000fe200078e0a06 */
[----:B------:R-:W-:-:S05]  /*0480*/  @!P1 LOP3.LUT R6, RZ, R8, RZ, 0x33, !PT ;  /* 0x00000008ff069212 */ /* 0x000fca00078e33ff */
[----:B------:R-:W-:Y:S02]  /*0490*/  IMAD.MOV R5, RZ, RZ, -R6 ;  /* 0x000000ffff057224 */ /* 0x000fe400078e0a06 */
[----:B------:R-:W-:Y:S02]  /*04a0*/  IMAD.SHL.U32 R12, R6, 0x100, RZ ;  /* 0x00000100060c7824 */ /* 0x000fe400078e00ff */
[----:B------:R-:W-:Y:S01]  /*04b0*/  IMAD R5, R8, R5, R15 ;  /* 0x0000000508057224 */ /* 0x000fe200078e020f */
[----:B0-----:R-:W-:-:S03]  /*04c0*/  IADD3 R16, R0, 0x7f, RZ ;  /* 0x0000007f00107810 */ /* 0x001fc60007ffe0ff */
[----:B------:R-:W-:Y:S01]  /*04d0*/  IMAD.IADD R5, R4, 0x1, R5 ;  /* 0x0000000104057824 */ /* 0x000fe200078e0205 */
[----:B------:R-:W-:Y:S02]  /*04e0*/  LOP3.LUT R0, R14, 0xf, RZ, 0xc0, !PT ;  /* 0x0000000f0e007812 */ /* 0x000fe400078ec0ff */
[----:B------:R-:W-:Y:S02]  /*04f0*/  ISETP.GT.AND P0, PT, R16, 0x7f, PT ;  /* 0x0000007f1000780c */ /* 0x000fe40003f04270 */
[----:B------:R-:W-:Y:S01]  /*0500*/  SGXT.U32 R4, R7, 0x4 ;  /* 0x000000040704781a */ /* 0x000fe20000000000 */
[----:B------:R-:W-:Y:S01]  /*0510*/  IMAD R16, R5, 0x10, R0 ;  /* 0x0000001005107824 */ /* 0x000fe200078e0200 */
[----:B------:R-:W-:Y:S02]  /*0520*/  LOP3.LUT R7, R14, 0x80, RZ, 0xc0, !PT ;  /* 0x000000800e077812 */ /* 0x000fe400078ec0ff */
[C---:B------:R-:W-:Y:S02]  /*0530*/  LOP3.LUT R0, R4.reuse, 0x10, RZ, 0xfc, !PT ;  /* 0x0000001004007812 */ /* 0x040fe400078efcff */
[----:B------:R0:W-:Y:S01]  /*0540*/  STL [R1+0x5fc], R16 ;  /* 0x0005fc1001007387 */ /* 0x0001e20000100800 */
[----:B------:R-:W-:-:S02]  /*0550*/  LOP3.LUT R5, R4, 0x20, RZ, 0xfc, !PT ;  /* 0x0000002004057812 */ /* 0x000fc400078efcff */
[----:B------:R-:W-:Y:S01]  /*0560*/  LOP3.LUT R0, R4, 0x40, RZ, 0xfc, !PT ;  /* 0x0000004004007812 */ /* 0x000fe200078efcff */
[----:B------:R0:W-:Y:S01]  /*0570*/  STL [R1+0x5f0], R12 ;  /* 0x0005f00c01007387 */ /* 0x0001e20000100800 */
[----:B------:R-:W-:Y:S05]  /*0580*/  @P0 BRA `(.L_x_0) ;  /* 0x0000000000200947 */ /* 0x000fea0003800000 */
[----:B------:R-:W-:Y:S01]  /*0590*/  IMAD.SHL.U32 R0, R14, 0x20, RZ ;  /* 0x000000200e007824 */ /* 0x000fe200078e00ff */
[----:B------:R-:W-:Y:S02]  /*05a0*/  CS2R R10, SRZ ;  /* 0x00000000000a7805 */ /* 0x000fe4000001ff00 */
[----:B------:R-:W-:Y:S02]  /*05b0*/  CS2R R8, SRZ ;  /* 0x0000000000087805 */ /* 0x000fe4000001ff00 */
[----:B------:R-:W-:Y:S02]  /*05c0*/  CS2R R6, SRZ ;  /* 0x0000000000067805 */ /* 0x000fe4000001ff00 */
[----:B------:R-:W-:Y:S02]  /*05d0*/  CS2R R4, SRZ ;  /* 0x0000000000047805 */ /* 0x000fe4000001ff00 */
[----:B------:R-:W-:-:S05]  /*05e0*/  LOP3.LUT R0, R0, 0x60, RZ, 0xc0, !PT ;  /* 0x0000006000007812 */ /* 0x000fca00078ec0ff */
[----:B------:R1:W-:Y:S01]  /*05f0*/  STL [R1+0x5f8], R0 ;  /* 0x0005f80001007387 */ /* 0x0003e20000100800 */
[----:B------:R-:W-:Y:S05]  /*0600*/  BRA `(.L_x_1) ;  /* 0x0000018400447947 */ /* 0x000fea0003800000 */
.L_x_0:
[----:B------:R-:W-:Y:S01]  /*0610*/  IABS R6, R2 ;  /* 0x0000000200067213 */ /* 0x000fe20000000000 */
[----:B------:R1:W-:Y:S01]  /*0620*/  STL [R1+0x72c], R3 ;  /* 0x00072c0301007387 */ /* 0x0003e20000100800 */
[----:B------:R-:W-:Y:S01]  /*0630*/  IABS R0, R3 ;  /* 0x0000000300007213 */ /* 0x000fe20000000000 */
[----:B------:R-:W-:Y:S01]  /*0640*/  ULDC UR4, c[0x0][0x240] ;  /* 0x0000900000047ab9 */ /* 0x000fe20000000800 */
[----:B------:R-:W2:Y:S01]  /*0650*/  I2F.RP R11, R6 ;  /* 0x00000006000b7306 */ /* 0x000ea20000209400 */
[----:B------:R-:W-:Y:S01]  /*0660*/  LEA.HI R7, R7, R12, RZ, 0x19 ;  /* 0x0000000c07077211 */ /* 0x000fe200078fc8ff */
[----:B------:R-:W-:Y:S01]  /*0670*/  ULDC UR7, c[0x0][0x238] ;  /* 0x00008e0000077ab9 */ /* 0x000fe20000000800 */
[----:B------:R-:W-:Y:S02]  /*0680*/  ISETP.GE.AND P3, PT, R16, RZ, PT ;  /* 0x000000ff1000720c */ /* 0x000fe40003f66270 */
[----:B------:R-:W-:Y:S01]  /*0690*/  ISETP.NE.AND P2, PT, R2, RZ, PT ;  /* 0x000000ff0200720c */ /* 0x000fe20003f45270 */
[C---:B------:R-:W-:Y:S01]  /*06a0*/  VIADD R14, R7.reuse, 0xfa ;  /* 0x000000fa070e7836 */ /* 0x040fe20000000000 */
[C---:B------:R-:W-:Y:S01]  /*06b0*/  IADD3 R21, R7.reuse, 0xe8, RZ ;  /* 0x000000e807157810 */ /* 0x040fe20007ffe0ff */
[----:B------:R-:W3:Y:S01]  /*06c0*/  I2F.RP R10, R0 ;  /* 0x00000000000a7306 */ /* 0x000ee20000209400 */
[----:B------:R-:W-:-:S07]  /*06d0*/  VIADD R20, R7, 0xea ;  /* 0x000000ea07147836 */ /* 0x000fce0000000000 */
[----:B--2---:R-:W2:Y:S08]  /*06e0*/  MUFU.RCP R11, R11 ;  /* 0x0000000b000b7308 */ /* 0x004eb00000001000 */
[----:B---3--:R-:W3:Y:S01]  /*06f0*/  MUFU.RCP R10, R10 ;  /* 0x0000000a000a7308 */ /* 0x008ee20000001000 */
[----:B--2---:R-:W-:-:S07]  /*0700*/  VIADD R4, R11, 0xffffffe ;  /* 0x0ffffffe0b047836 */ /* 0x004fce0000000000 */
[----:B------:R2:W4:Y:S01]  /*0710*/  F2I.FTZ.U32.TRUNC.NTZ R5, R4 ;  /* 0x0000000400057305 */ /* 0x000522000021f000 */
[----:B---3--:R-:W-:Y:S01]  /*0720*/  VIADD R8, R10, 0xffffffe ;  /* 0x0ffffffe0a087836 */ /* 0x008fe20000000000 */
[----:B------:R-:W-:Y:S01]  /*0730*/  IABS R10, R16 ;  /* 0x00000010000a7213 */ /* 0x000fe20000000000 */
[----:B0-----:R-:W-:-:S05]  /*0740*/  VIADD R16, R7, 0xf6 ;  /* 0x000000f607107836 */ /* 0x001fca0000000000 */
[----:B------:R0:W3:Y:S01]  /*0750*/  F2I.FTZ.U32.TRUNC.NTZ R9, R8 ;  /* 0x0000000800097305 */ /* 0x0000e2000021f000 */
[----:B--2---:R-:W-:Y:S02]  /*0760*/  IMAD.MOV.U32 R4, RZ, RZ, RZ ;  /* 0x000000ffff047224 */ /* 0x004fe400078e00ff */
[----:B----4-:R-:W-:Y:S02]  /*0770*/  IMAD.MOV R13, RZ, RZ, -R5 ;  /* 0x000000ffff0d7224 */ /* 0x010fe400078e0a05 */
[----:B0-----:R-:W-:Y:S02]  /*0780*/  IMAD.MOV.U32 R8, RZ, RZ, RZ ;  /* 0x000000ffff087224 */ /* 0x001fe400078e00ff */
[----:B------:R-:W-:-:S04]  /*0790*/  IMAD R13, R13, R6, RZ ;  /* 0x000000060d0d7224 */ /* 0x000fc800078e02ff */
[----:B------:R-:W-:Y:S01]  /*07a0*/  IMAD.HI.U32 R5, R5, R13, R4 ;  /* 0x0000000d05057227 */ /* 0x000fe200078e0004 */
[----:B------:R-:W-:-:S03]  /*07b0*/  IABS R4, R7 ;  /* 0x0000000700047213 */ /* 0x000fc60000000000 */
[----:B---3--:R-:W-:Y:S02]  /*07c0*/  IMAD.MOV R11, RZ, RZ, -R9 ;  /* 0x000000ffff0b7224 */ /* 0x008fe400078e0a09 */
[----:B------:R-:W-:-:S04]  /*07d0*/  IMAD.HI.U32 R5, R5, R10, RZ ;  /* 0x0000000a05057227 */ /* 0x000fc800078e00ff */
[----:B------:R-:W-:Y:S02]  /*07e0*/  IMAD.MOV R5, RZ, RZ, -R5 ;  /* 0x000000ffff057224 */ /* 0x000fe400078e0a05 */
[----:B------:R-:W-:Y:S02]  /*07f0*/  IMAD R11, R11, R0, RZ ;  /* 0x000000000b0b7224 */ /* 0x000fe400078e02ff */
[----:B------:R-:W-:Y:S01]  /*0800*/  IMAD R5, R6, R5, R10 ;  /* 0x0000000506057224 */ /* 0x000fe200078e020a */
[----:B------:R-:W-:Y:S01]  /*0810*/  IADD3 R10, R7, 0xfe, RZ ;  /* 0x000000fe070a7810 */ /* 0x000fe20007ffe0ff */
[----:B------:R-:W-:-:S03]  /*0820*/  IMAD.HI.U32 R8, R9, R11, R8 ;  /* 0x0000000b09087227 */ /* 0x000fc600078e0008 */
[----:B------:R-:W-:Y:S01]  /*0830*/  ISETP.GT.U32.AND P0, PT, R6, R5, PT ;  /* 0x000000050600720c */ /* 0x000fe20003f04070 */
[----:B------:R-:W-:Y:S01]  /*0840*/  IMAD.MOV.U32 R9, RZ, RZ, R4 ;  /* 0x000000ffff097224 */ /* 0x000fe200078e0004 */
[----:B------:R-:W-:Y:S01]  /*0850*/  IABS R11, R10 ;  /* 0x0000000a000b7213 */ /* 0x000fe20000000000 */
[----:B------:R-:W-:Y:S01]  /*0860*/  VIADD R13, R7, 0xfc ;  /* 0x000000fc070d7836 */ /* 0x000fe20000000000 */
[----:B------:R-:W-:Y:S01]  /*0870*/  ISETP.GE.AND P5, PT, R10, RZ, PT ;  /* 0x000000ff0a00720c */ /* 0x000fe20003fa6270 */
[----:B------:R-:W-:-:S03]  /*0880*/  IMAD.HI.U32 R4, R8, R9, RZ ;  /* 0x0000000908047227 */ /* 0x000fc600078e00ff */
[----:B------:R-:W-:Y:S01]  /*0890*/  IABS R15, R13 ;  /* 0x0000000d000f7213 */ /* 0x000fe20000000000 */
[----:B------:R-:W-:Y:S01]  /*08a0*/  IMAD.MOV R4, RZ, RZ, -R4 ;  /* 0x000000ffff047224 */ /* 0x000fe200078e0a04 */
[----:B------:R-:W-:Y:S01]  /*08b0*/  ISETP.GE.AND P4, PT, R13, RZ, PT ;  /* 0x000000ff0d00720c */ /* 0x000fe20003f86270 */
[----:B------:R-:W-:Y:S01]  /*08c0*/  VIADD R10, R7, 0xf8 ;  /* 0x000000f8070a7836 */ /* 0x000fe20000000000 */
[----:B------:R-:W-:Y:S01]  /*08d0*/  IABS R13, R16 ;  /* 0x00000010000d7213 */ /* 0x000fe20000000000 */
[----:B------:R-:W-:Y:S02]  /*08e0*/  @!P0 IMAD.IADD R5, R5, 0x1, -R6 ;  /* 0x0000000105058824 */ /* 0x000fe400078e0a06 */
[----:B------:R-:W-:Y:S01]  /*08f0*/  IMAD R12, R0, R4, R9 ;  /* 0x00000004000c7224 */ /* 0x000fe200078e0209 */
[----:B------:R-:W-:Y:S01]  /*0900*/  IABS R9, R14 ;  /* 0x0000000e00097213 */ /* 0x000fe20000000000 */
[----:B------:R-:W-:Y:S01]  /*0910*/  IMAD.HI.U32 R4, R8, R11, RZ ;  /* 0x0000000b08047227 */ /* 0x000fe200078e00ff */
[----:B------:R-:W-:-:S02]  /*0920*/  ISETP.GT.U32.AND P1, PT, R6, R5, PT ;  /* 0x000000050600720c */ /* 0x000fc40003f24070 */
[----:B------:R-:W-:Y:S01]  /*0930*/  ISETP.GT.U32.AND P0, PT, R0, R12, PT ;  /* 0x0000000c0000720c */ /* 0x000fe20003f04070 */
[----:B------:R-:W-:-:S04]  /*0940*/  IMAD.MOV R4, RZ, RZ, -R4 ;  /* 0x000000ffff047224 */ /* 0x000fc800078e0a04 */
[----:B------:R-:W-:Y:S02]  /*0950*/  IMAD R11, R0, R4, R11 ;  /* 0x00000004000b7224 */ /* 0x000fe400078e020b */
[----:B------:R-:W-:-:S04]  /*0960*/  IMAD.HI.U32 R4, R8, R15, RZ ;  /* 0x0000000f08047227 */ /* 0x000fc800078e00ff */
[----:B------:R-:W-:Y:S01]  /*0970*/  @!P1 IMAD.IADD R5, R5, 0x1, -R6 ;  /* 0x0000000105059824 */ /* 0x000fe200078e0a06 */
[----:B------:R-:W-:Y:S01]  /*0980*/  ISETP.GT.U32.AND P1, PT, R0, R11, PT ;  /* 0x0000000b0000720c */ /* 0x000fe20003f24070 */
[----:B------:R-:W-:-:S04]  /*0990*/  IMAD.HI.U32 R6, R8, R9, RZ ;  /* 0x0000000908067227 */ /* 0x000fc800078e00ff */
[----:B------:R-:W-:Y:S02]  /*09a0*/  IMAD.MOV R6, RZ, RZ, -R6 ;  /* 0x000000ffff067224 */ /* 0x000fe400078e0a06 */
[----:B------:R-:W-:Y:S02]  /*09b0*/  @!P0 IMAD.IADD R12, R12, 0x1, -R0 ;  /* 0x000000010c0c8824 */ /* 0x000fe400078e0a00 */
[C---:B------:R-:W-:Y:S02]  /*09c0*/  IMAD R9, R0.reuse, R6, R9 ;  /* 0x0000000600097224 */ /* 0x040fe400078e0209 */
[----:B-1----:R-:W-:Y:S01]  /*09d0*/  IMAD.MOV.U32 R3, RZ, RZ, R5 ;  /* 0x000000ffff037224 */ /* 0x002fe200078e0005 */
[C---:B------:R-:W-:Y:S01]  /*09e0*/  ISETP.GT.U32.AND P0, PT, R0.reuse, R12, PT ;  /* 0x0000000c0000720c */ /* 0x040fe20003f04070 */
[----:B------:R-:W-:Y:S01]  /*09f0*/  IMAD.MOV R4, RZ, RZ, -R4 ;  /* 0x000000ffff047224 */ /* 0x000fe200078e0a04 */
[C---:B------:R-:W-:Y:S01]  /*0a00*/  ISETP.GT.U32.AND P6, PT, R0.reuse, R9, PT ;  /* 0x000000090000720c */ /* 0x040fe20003fc4070 */
[----:B------:R-:W-:Y:S01]  /*0a10*/  @!P3 IMAD.MOV R3, RZ, RZ, -R3 ;  /* 0x000000ffff03b224 */ /* 0x000fe200078e0a03 */
[C---:B------:R-:W-:Y:S01]  /*0a20*/  ISETP.GE.AND P3, PT, R7.reuse, RZ, PT ;  /* 0x000000ff0700720c */ /* 0x040fe20003f66270 */
[----:B------:R-:W-:Y:S01]  /*0a30*/  IMAD R15, R0, R4, R15 ;  /* 0x00000004000f7224 */ /* 0x000fe200078e020f */
[----:B------:R-:W-:Y:S01]  /*0a40*/  IABS R5, R10 ;  /* 0x0000000a00057213 */ /* 0x000fe20000000000 */
[----:B------:R-:W-:Y:S01]  /*0a50*/  VIADD R6, R7, 0xf4 ;  /* 0x000000f407067836 */ /* 0x000fe20000000000 */
[----:B------:R-:W-:-:S02]  /*0a60*/  @!P2 LOP3.LUT R3, RZ, R2, RZ, 0x33, !PT ;  /* 0x00000002ff03a212 */ /* 0x000fc400078e33ff */
[----:B------:R-:W-:Y:S01]  /*0a70*/  @!P1 IADD3 R11, R11, -R0, RZ ;  /* 0x800000000b0b9210 */ /* 0x000fe20007ffe0ff */
[----:B------:R-:W-:Y:S01]  /*0a80*/  IMAD.HI.U32 R2, R8, R5, RZ ;  /* 0x0000000508027227 */ /* 0x000fe200078e00ff */
[C---:B------:R-:W-:Y:S01]  /*0a90*/  ISETP.GT.U32.AND P2, PT, R0.reuse, R15, PT ;  /* 0x0000000f0000720c */ /* 0x040fe20003f44070 */
[----:B------:R0:W-:Y:S01]  /*0aa0*/  STL [R1+0x550], R3 ;  /* 0x0005500301007387 */ /* 0x0001e20000100800 */
[----:B------:R-:W-:Y:S01]  /*0ab0*/  ISETP.GT.U32.AND P1, PT, R0, R11, PT ;  /* 0x0000000b0000720c */ /* 0x000fe20003f24070 */
[--C-:B------:R-:W-:Y:S01]  /*0ac0*/  @!P0 IMAD.IADD R12, R12, 0x1, -R0.reuse ;  /* 0x000000010c0c8824 */ /* 0x100fe200078e0a00 */
[----:B------:R-:W-:Y:S01]  /*0ad0*/  IABS R17, R6 ;  /* 0x0000000600117213 */ /* 0x000fe20000000000 */
[----:B------:R-:W-:Y:S01]  /*0ae0*/  @!P6 IMAD.IADD R9, R9, 0x1, -R0 ;  /* 0x000000010909e824 */ /* 0x000fe200078e0a00 */
[----:B------:R-:W-:Y:S01]  /*0af0*/  ISETP.GE.AND P6, PT, R10, RZ, PT ;  /* 0x000000ff0a00720c */ /* 0x000fe20003fc6270 */
[----:B------:R-:W-:Y:S01]  /*0b00*/  IMAD.MOV R2, RZ, RZ, -R2 ;  /* 0x000000ffff027224 */ /* 0x000fe200078e0a02 */
[----:B------:R-:W-:Y:S01]  /*0b10*/  ISETP.GE.AND P0, PT, R14, RZ, PT ;  /* 0x000000ff0e00720c */ /* 0x000fe20003f06270 */
[----:B------:R-:W-:Y:S01]  /*0b20*/  @!P3 IMAD.MOV R12, RZ, RZ, -R12 ;  /* 0x000000ffff0cb224 */ /* 0x000fe200078e0a0c */
[C---:B------:R-:W-:Y:S01]  /*0b30*/  ISETP.GT.U32.AND P3, PT, R0.reuse, R9, PT ;  /* 0x000000090000720c */ /* 0x040fe20003f64070 */
[----:B------:R-:W-:-:S02]  /*0b40*/  IMAD R5, R0, R2, R5 ;  /* 0x0000000200057224 */ /* 0x000fc400078e0205 */
[----:B------:R-:W-:Y:S01]  /*0b50*/  IMAD.HI.U32 R2, R8, R13, RZ ;  /* 0x0000000d08027227 */ /* 0x000fe200078e00ff */
[----:B------:R-:W-:Y:S03]  /*0b60*/  STL [R1+0x730], R12 ;  /* 0x0007300c01007387 */ /* 0x000fe60000100800 */
[----:B------:R-:W-:Y:S02]  /*0b70*/  IMAD.MOV R2, RZ, RZ, -R2 ;  /* 0x000000ffff027224 */ /* 0x000fe400078e0a02 */
[--C-:B------:R-:W-:Y:S02]  /*0b80*/  @!P2 IMAD.IADD R15, R15, 0x1, -R0.reuse ;  /* 0x000000010f0fa824 */ /* 0x100fe400078e0a00 */
[C---:B------:R-:W-:Y:S02]  /*0b90*/  IMAD R13, R0.reuse, R2, R13 ;  /* 0x00000002000d7224 */ /* 0x040fe400078e020d */
[--C-:B------:R-:W-:Y:S01]  /*0ba0*/  @!P1 IMAD.IADD R11, R11, 0x1, -R0.reuse ;  /* 0x000000010b0b9824 */ /* 0x100fe200078e0a00 */
[C---:B------:R-:W-:Y:S01]  /*0bb0*/  ISETP.GT.U32.AND P2, PT, R0.reuse, R15, PT ;  /* 0x0000000f0000720c */ /* 0x040fe20003f44070 */
[----:B------:R-:W-:Y:S01]  /*0bc0*/  @!P3 IMAD.IADD R9, R9, 0x1, -R0 ;  /* 0x000000010909b824 */ /* 0x000fe200078e0a00 */
[C---:B------:R-:W-:Y:S01]  /*0bd0*/  ISETP.GT.U32.AND P3, PT, R0.reuse, R13, PT ;  /* 0x0000000d0000720c */ /* 0x040fe20003f64070 */
[----:B0-----:R-:W-:Y:S01]  /*0be0*/  IMAD.MOV.U32 R3, RZ, RZ, R11 ;  /* 0x000000ffff037224 */ /* 0x001fe200078e000b */
[----:B------:R-:W-:Y:S01]  /*0bf0*/  ISETP.GT.U32.AND P1, PT, R0, R5, PT ;  /* 0x000000050000720c */ /* 0x000fe20003f24070 */
[----:B------:R-:W-:-:S02]  /*0c00*/  VIADD R2, R7, 0xf2 ;  /* 0x000000f207027836 */ /* 0x000fc40000000000 */
[----:B------:R-:W-:Y:S01]  /*0c10*/  @!P5 IMAD.MOV R3, RZ, RZ, -R3 ;  /* 0x000000ffff03d224 */ /* 0x000fe200078e0a03 */
[----:B------:R-:W-:Y:S01]  /*0c20*/  ISETP.GE.AND P5, PT, R16, RZ, PT ;  /* 0x000000ff1000720c */ /* 0x000fe20003fa6270 */
[----:B------:R-:W-:Y:S01]  /*0c30*/  IMAD.HI.U32 R4, R8, R17, RZ ;  /* 0x0000001108047227 */ /* 0x000fe200078e00ff */
[----:B------:R-:W-:Y:S02]  /*0c40*/  IABS R16, R21 ;  /* 0x0000001500107213 */ /* 0x000fe40000000000 */
[----:B------:R0:W-:Y:S01]  /*0c50*/  STL [R1+0x28], R3 ;  /* 0x0000280301007387 */ /* 0x0001e20000100800 */
[----:B------:R-:W-:Y:S01]  /*0c60*/  IMAD.MOV R4, RZ, RZ, -R4 ;  /* 0x000000ffff047224 */ /* 0x000fe200078e0a04 */
[----:B------:R-:W-:Y:S01]  /*0c70*/  @!P2 IADD3 R15, R15, -R0, RZ ;  /* 0x800000000f0fa210 */ /* 0x000fe20007ffe0ff */
[--C-:B------:R-:W-:Y:S01]  /*0c80*/  @!P3 IMAD.IADD R13, R13, 0x1, -R0.reuse ;  /* 0x000000010d0db824 */ /* 0x100fe200078e0a00 */
[----:B------:R-:W-:Y:S01]  /*0c90*/  ISETP.GE.AND P2, PT, R6, RZ, PT ;  /* 0x000000ff0600720c */ /* 0x000fe20003f46270 */
[----:B------:R-:W-:-:S02]  /*0ca0*/  @!P1 IMAD.IADD R5, R5, 0x1, -R0 ;  /* 0x0000000105059824 */ /* 0x000fc400078e0a00 */
[C---:B------:R-:W-:Y:S01]  /*0cb0*/  IMAD R11, R0.reuse, R4, R17 ;  /* 0x00000004000b7224 */ /* 0x040fe200078e0211 */
[C---:B------:R-:W-:Y:S01]  /*0cc0*/  ISETP.GT.U32.AND P3, PT, R0.reuse, R13, PT ;  /* 0x0000000d0000720c */ /* 0x040fe20003f64070 */
[----:B------:R-:W-:Y:S01]  /*0cd0*/  VIADD R4, R7, 0xf0 ;  /* 0x000000f007047836 */ /* 0x000fe20000000000 */
[----:B------:R-:W-:Y:S01]  /*0ce0*/  ISETP.GT.U32.AND P1, PT, R0, R5, PT ;  /* 0x000000050000720c */ /* 0x000fe20003f24070 */
[----:B0-----:R-:W-:Y:S01]  /*0cf0*/  IMAD.MOV.U32 R3, RZ, RZ, R9 ;  /* 0x000000ffff037224 */ /* 0x001fe200078e0009 */
[----:B------:R-:W-:Y:S01]  /*0d00*/  IABS R9, R2 ;  /* 0x0000000200097213 */ /* 0x000fe20000000000 */
[----:B------:R-:W-:Y:S01]  /*0d10*/  IMAD.MOV.U32 R10, RZ, RZ, R15 ;  /* 0x000000ffff0a7224 */ /* 0x000fe200078e000f */
[----:B------:R-:W-:Y:S01]  /*0d20*/  IABS R19, R4 ;  /* 0x0000000400137213 */ /* 0x000fe20000000000 */
[----:B------:R-:W-:Y:S01]  /*0d30*/  @!P0 IMAD.MOV R3, RZ, RZ, -R3 ;  /* 0x000000ffff038224 */ /* 0x000fe200078e0a03 */
[----:B------:R-:W-:Y:S01]  /*0d40*/  ISETP.GE.AND P0, PT, R4, RZ, PT ;  /* 0x000000ff0400720c */ /* 0x000fe20003f06270 */
[----:B------:R-:W-:-:S04]  /*0d50*/  IMAD.HI.U32 R6, R8, R9, RZ ;  /* 0x0000000908067227 */ /* 0x000fc800078e00ff */
[----:B------:R-:W-:Y:S01]  /*0d60*/  IMAD.HI.U32 R22, R8, R19, RZ ;  /* 0x0000001308167227 */ /* 0x000fe200078e00ff */
[----:B------:R-:W-:-:S03]  /*0d70*/  IADD3 R6, -R6, RZ, RZ ;  /* 0x000000ff06067210 */ /* 0x000fc60007ffe1ff */
[--C-:B------:R-:W-:Y:S02]  /*0d80*/  @!P3 IMAD.IADD R13, R13, 0x1, -R0.reuse ;  /* 0x000000010d0db824 */ /* 0x100fe400078e0a00 */
[C---:B------:R-:W-:Y:S02]  /*0d90*/  IMAD R9, R0.reuse, R6, R9 ;  /* 0x0000000600097224 */ /* 0x040fe400078e0209 */
[----:B------:R-:W-:Y:S01]  /*0da0*/  @!P1 IMAD.IADD R5, R5, 0x1, -R0 ;  /* 0x0000000105059824 */ /* 0x000fe200078e0a00 */
[C---:B------:R-:W-:Y:S01]  /*0db0*/  ISETP.GT.U32.AND P1, PT, R0.reuse, R11, PT ;  /* 0x0000000b0000720c */ /* 0x040fe20003f24070 */
[----:B------:R-:W-:Y:S01]  /*0dc0*/  IMAD.MOV R22, RZ, RZ, -R22 ;  /* 0x000000ffff167224 */ /* 0x000fe200078e0a16 */
[C---:B------:R-:W-:Y:S01]  /*0dd0*/  ISETP.GT.U32.AND P3, PT, R0.reuse, R9, PT ;  /* 0x000000090000720c */ /* 0x040fe20003f64070 */
[----:B------:R-:W-:Y:S01]  /*0de0*/  IMAD.MOV.U32 R12, RZ, RZ, R5 ;  /* 0x000000ffff0c7224 */ /* 0x000fe200078e0005 */
[----:B------:R-:W-:Y:S01]  /*0df0*/  IABS R5, R20 ;  /* 0x0000001400057213 */ /* 0x000fe20000000000 */
[----:B------:R-:W-:-:S02]  /*0e00*/  IMAD R22, R0, R22, R19 ;  /* 0x0000001600167224 */ /* 0x000fc400078e0213 */
[----:B------:R-:W-:Y:S01]  /*0e10*/  @!P4 IMAD.MOV R10, RZ, RZ, -R10 ;  /* 0x000000ffff0ac224 */ /* 0x000fe200078e0a0a */
[----:B------:R-:W-:Y:S01]  /*0e20*/  ISETP.GE.AND P4, PT, R2, RZ, PT ;  /* 0x000000ff0200720c */ /* 0x000fe20003f86270 */
[----:B------:R-:W-:Y:S02]  /*0e30*/  VIADD R2, R7, 0xee ;  /* 0x000000ee07027836 */ /* 0x000fe40000000000 */
[----:B------:R-:W-:Y:S01]  /*0e40*/  @!P6 IMAD.MOV R12, RZ, RZ, -R12 ;  /* 0x000000ffff0ce224 */ /* 0x000fe200078e0a0c */
[C---:B------:R-:W-:Y:S01]  /*0e50*/  ISETP.GT.U32.AND P6, PT, R0.reuse, R22, PT ;  /* 0x000000160000720c */ /* 0x040fe20003fc4070 */
[----:B------:R0:W-:Y:S01]  /*0e60*/  STL [R1+0x14], R10 ;  /* 0x0000140a01007387 */ /* 0x0001e20000100800 */
[----:B------:R-:W-:Y:S01]  /*0e70*/  IABS R15, R2 ;  /* 0x00000002000f7213 */ /* 0x000fe20000000000 */
[--C-:B------:R-:W-:Y:S02]  /*0e80*/  @!P3 IMAD.IADD R9, R9, 0x1, -R0.reuse ;  /* 0x000000010909b824 */ /* 0x100fe400078e0a00 */
[----:B------:R-:W-:Y:S01]  /*0e90*/  VIADD R4, R7, 0xec ;  /* 0x000000ec07047836 */ /* 0x000fe20000000000 */
[----:B------:R1:W-:Y:S01]  /*0ea0*/  STL [R1+0x10], R3 ;  /* 0x0000100301007387 */ /* 0x0003e20000100800 */
[----:B------:R-:W-:Y:S01]  /*0eb0*/  @!P1 IMAD.IADD R11, R11, 0x1, -R0 ;  /* 0x000000010b0b9824 */ /* 0x000fe200078e0a00 */
[----:B------:R-:W-:Y:S01]  /*0ec0*/  ISETP.GT.U32.AND P3, PT, R0, R9, PT ;  /* 0x000000090000720c */ /* 0x000fe20003f64070 */
[----:B------:R-:W-:Y:S01]  /*0ed0*/  IMAD.HI.U32 R24, R8, R16, RZ ;  /* 0x0000001008187227 */ /* 0x000fe200078e00ff */
[----:B------:R-:W-:Y:S01]  /*0ee0*/  IABS R17, R4 ;  /* 0x0000000400117213 */ /* 0x000fe20000000000 */
[----:B------:R-:W-:Y:S01]  /*0ef0*/  STL [R1+0xc], R12 ;  /* 0x00000c0c01007387 */ /* 0x000fe20000100800 */
[----:B------:R-:W-:Y:S01]  /*0f00*/  ISETP.GT.U32.AND P1, PT, R0, R11, PT ;  /* 0x0000000b0000720c */ /* 0x000fe20003f24070 */
[----:B0-----:R-:W-:-:S04]  /*0f10*/  IMAD.HI.U32 R10, R8, R15, RZ ;  /* 0x0000000f080a7227 */ /* 0x001fc800078e00ff */
[----:B------:R-:W-:Y:S02]  /*0f20*/  IMAD.MOV R10, RZ, RZ, -R10 ;  /* 0x000000ffff0a7224 */ /* 0x000fe400078e0a0a */
[----:B------:R-:W-:Y:S02]  /*0f30*/  @!P6 IMAD.IADD R22, R22, 0x1, -R0 ;  /* 0x000000011616e824 */ /* 0x000fe400078e0a00 */
[----:B-1----:R-:W-:Y:S02]  /*0f40*/  IMAD.MOV.U32 R3, RZ, RZ, R13 ;  /* 0x000000ffff037224 */ /* 0x002fe400078e000d */
[C---:B------:R-:W-:Y:S01]  /*0f50*/  IMAD R13, R0.reuse, R10, R15 ;  /* 0x0000000a000d7224 */ /* 0x040fe200078e020f */
[----:B------:R-:W-:Y:S01]  /*0f60*/  ISETP.GT.U32.AND P6, PT, R0, R22, PT ;  /* 0x000000160000720c */ /* 0x000fe20003fc4070 */
[----:B------:R-:W-:-:S04]  /*0f70*/  IMAD.HI.U32 R6, R8, R17, RZ ;  /* 0x0000001108067227 */ /* 0x000fc800078e00ff */
[----:B------:R-:W-:Y:S01]  /*0f80*/  @!P3 IMAD.IADD R9, R9, 0x1, -R0 ;  /* 0x000000010909b824 */ /* 0x000fe200078e0a00 */
[----:B------:R-:W-:Y:S01]  /*0f90*/  ISETP.GT.U32.AND P3, PT, R0, R13, PT ;  /* 0x0000000d0000720c */ /* 0x000fe20003f64070 */
[----:B------:R-:W-:Y:S02]  /*0fa0*/  IMAD.MOV R6, RZ, RZ, -R6 ;  /* 0x000000ffff067224 */ /* 0x000fe400078e0a06 */
[----:B------:R-:W-:-:S04]  /*0fb0*/  IMAD.HI.U32 R10, R8, R5, RZ ;  /* 0x00000005080a7227 */ /* 0x000fc800078e00ff */
[----:B------:R-:W-:Y:S02]  /*0fc0*/  IMAD R17, R0, R6, R17 ;  /* 0x0000000600117224 */ /* 0x000fe400078e0211 */
[----:B------:R-:W-:Y:S02]  /*0fd0*/  IMAD.MOV R10, RZ, RZ, -R10 ;  /* 0x000000ffff0a7224 */ /* 0x000fe400078e0a0a */
[----:B------:R-:W-:Y:S01]  /*0fe0*/  @!P5 IMAD.MOV R3, RZ, RZ, -R3 ;  /* 0x000000ffff03d224 */ /* 0x000fe200078e0a03 */
[----:B------:R-:W-:Y:S01]  /*0ff0*/  ISETP.GE.AND P5, PT, R2, RZ, PT ;  /* 0x000000ff0200720c */ /* 0x000fe20003fa6270 */
[--C-:B------:R-:W-:Y:S01]  /*1000*/  @!P6 IMAD.IADD R22, R22, 0x1, -R0.reuse ;  /* 0x000000011616e824 */ /* 0x100fe200078e0a00 */
[C---:B------:R-:W-:Y:S01]  /*1010*/  ISETP.GT.U32.AND P6, PT, R0.reuse, R17, PT ;  /* 0x000000110000720c */ /* 0x040fe20003fc4070 */
[----:B------:R-:W-:Y:S01]  /*1020*/  IMAD R5, R0, R10, R5 ;  /* 0x0000000a00057224 */ /* 0x000fe200078e0205 */
[----:B------:R0:W-:Y:S01]  /*1030*/  STL [R1+0x1d4], R3 ;  /* 0x0001d40301007387 */ /* 0x0001e20000100800 */
[--C-:B------:R-:W-:Y:S01]  /*1040*/  @!P1 IMAD.IADD R11, R11, 0x1, -R0.reuse ;  /* 0x000000010b0b9824 */ /* 0x100fe200078e0a00 */
[----:B------:R-:W-:Y:S01]  /*1050*/  ISETP.GE.AND P1, PT, R4, RZ, PT ;  /* 0x000000ff0400720c */ /* 0x000fe20003f26270 */
[----:B------:R-:W-:Y:S01]  /*1060*/  @!P3 IMAD.IADD R13, R13, 0x1, -R0 ;  /* 0x000000010d0db824 */ /* 0x000fe200078e0a00 */
[----:B------:R-:W-:Y:S01]  /*1070*/  ISETP.GT.U32.AND P3, PT, R0, R5, PT ;  /* 0x000000050000720c */ /* 0x000fe20003f64070 */
[----:B------:R-:W-:-:S02]  /*1080*/  IMAD.MOV R24, RZ, RZ, -R24 ;  /* 0x000000ffff187224 */ /* 0x000fc400078e0a18 */
[C---:B------:R-:W-:Y:S02]  /*1090*/  VIADD R4, R7.reuse, 0xe6 ;  /* 0x000000e607047836 */ /* 0x040fe40000000000 */
[----:B------:R-:W-:Y:S02]  /*10a0*/  VIADD R19, R7, 0xe4 ;  /* 0x000000e407137836 */ /* 0x000fe40000000000 */
[----:B0-----:R-:W-:Y:S01]  /*10b0*/  IMAD.MOV.U32 R3, RZ, RZ, R11 ;  /* 0x000000ffff037224 */ /* 0x001fe200078e000b */
[----:B------:R-:W-:Y:S01]  /*10c0*/  IABS R18, R4 ;  /* 0x0000000400127213 */ /* 0x000fe20000000000 */
[----:B------:R-:W-:Y:S01]  /*10d0*/  IMAD R16, R0, R24, R16 ;  /* 0x0000001800107224 */ /* 0x000fe200078e0210 */
[----:B------:R-:W-:Y:S01]  /*10e0*/  @!P6 IADD3 R17, R17, -R0, RZ ;  /* 0x800000001111e210 */ /* 0x000fe20007ffe0ff */
[----:B------:R-:W-:Y:S01]  /*10f0*/  @!P2 IMAD.MOV R3, RZ, RZ, -R3 ;  /* 0x000000ffff03a224 */ /* 0x000fe200078e0a03 */
[----:B------:R-:W-:Y:S01]  /*1100*/  IABS R6, R19 ;  /* 0x0000001300067213 */ /* 0x000fe20000000000 */
[----:B------:R-:W-:Y:S01]  /*1110*/  IMAD.HI.U32 R23, R8, R18, RZ ;  /* 0x0000001208177227 */ /* 0x000fe200078e00ff */
[----:B------:R-:W-:-:S02]  /*1120*/  ISETP.GT.U32.AND P6, PT, R0, R16, PT ;  /* 0x000000100000720c */ /* 0x000fc40003fc4070 */
[----:B------:R0:W-:Y:S01]  /*1130*/  STL [R1+0x8], R3 ;  /* 0x0000080301007387 */ /* 0x0001e20000100800 */
[----:B------:R-:W-:Y:S01]  /*1140*/  @!P3 IMAD.IADD R5, R5, 0x1, -R0 ;  /* 0x000000010505b824 */ /* 0x000fe200078e0a00 */
[C---:B------:R-:W-:Y:S01]  /*1150*/  ISETP.GT.U32.AND P3, PT, R0.reuse, R13, PT ;  /* 0x0000000d0000720c */ /* 0x040fe20003f64070 */
[----:B------:R-:W-:Y:S01]  /*1160*/  VIADD R14, R7, 0xe2 ;  /* 0x000000e2070e7836 */ /* 0x000fe20000000000 */
[----:B------:R-:W-:Y:S01]  /*1170*/  ISETP.GT.U32.AND P2, PT, R0, R17, PT ;  /* 0x000000110000720c */ /* 0x000fe20003f44070 */
[----:B------:R-:W-:-:S03]  /*1180*/  IMAD.HI.U32 R10, R8, R6, RZ ;  /* 0x00000006080a7227 */ /* 0x000fc600078e00ff */
[----:B------:R-:W-:Y:S01]  /*1190*/  IABS R2, R14 ;  /* 0x0000000e00027213 */ /* 0x000fe20000000000 */
[----:B------:R-:W-:Y:S02]  /*11a0*/  IMAD.MOV R23, RZ, RZ, -R23 ;  /* 0x000000ffff177224 */ /* 0x000fe400078e0a17 */
[----:B0-----:R-:W-:Y:S02]  /*11b0*/  IMAD.MOV.U32 R3, RZ, RZ, R9 ;  /* 0x000000ffff037224 */ /* 0x001fe400078e0009 */
[----:B------:R-:W-:Y:S02]  /*11c0*/  IMAD.MOV R24, RZ, RZ, -R10 ;  /* 0x000000ffff187224 */ /* 0x000fe400078e0a0a */
[----:B------:R-:W-:Y:S02]  /*11d0*/  @!P4 IMAD.MOV R3, RZ, RZ, -R3 ;  /* 0x000000ffff03c224 */ /* 0x000fe400078e0a03 */
[C---:B------:R-:W-:Y:S02]  /*11e0*/  IMAD R10, R0.reuse, R23, R18 ;  /* 0x00000017000a7224 */ /* 0x040fe400078e0212 */
[----:B------:R-:W-:Y:S01]  /*11f0*/  IMAD R6, R0, R24, R6 ;  /* 0x0000001800067224 */ /* 0x000fe200078e0206 */
[----:B------:R0:W-:Y:S01]  /*1200*/  STL [R1+0x4], R3 ;  /* 0x0000040301007387 */ /* 0x0001e20000100800 */
[----:B------:R-:W-:Y:S01]  /*1210*/  @!P6 IMAD.IADD R16, R16, 0x1, -R0 ;  /* 0x000000011010e824 */ /* 0x000fe200078e0a00 */
[----:B------:R-:W-:Y:S01]  /*1220*/  ISETP.GT.U32.AND P6, PT, R0, R5, PT ;  /* 0x000000050000720c */ /* 0x000fe20003fc4070 */
[----:B------:R-:W-:-:S03]  /*1230*/  IMAD.HI.U32 R15, R8, R2, RZ ;  /* 0x00000002080f7227 */ /* 0x000fc600078e00ff */
[C---:B------:R-:W-:Y:S01]  /*1240*/  ISETP.GT.U32.AND P4, PT, R0.reuse, R16, PT ;  /* 0x000000100000720c */ /* 0x040fe20003f84070 */
[----:B------:R-:W-:Y:S01]  /*1250*/  @!P3 IMAD.IADD R13, R13, 0x1, -R0 ;  /* 0x000000010d0db824 */ /* 0x000fe200078e0a00 */
[C---:B------:R-:W-:Y:S01]  /*1260*/  ISETP.GT.U32.AND P3, PT, R0.reuse, R6, PT ;  /* 0x000000060000720c */ /* 0x040fe20003f64070 */
[----:B------:R-:W-:Y:S02]  /*1270*/  IMAD.MOV R18, RZ, RZ, -R15 ;  /* 0x000000ffff127224 */ /* 0x000fe400078e0a0f */
[----:B0-----:R-:W-:Y:S02]  /*1280*/  IMAD.MOV.U32 R3, RZ, RZ, R22 ;  /* 0x000000ffff037224 */ /* 0x001fe400078e0016 */
[C---:B------:R-:W-:Y:S02]  /*1290*/  IMAD R2, R0.reuse, R18, R2 ;  /* 0x0000001200027224 */ /* 0x040fe400078e0202 */
[----:B------:R-:W-:Y:S01]  /*12a0*/  @!P0 IMAD.MOV R3, RZ, RZ, -R3 ;  /* 0x000000ffff038224 */ /* 0x000fe200078e0a03 */
[C---:B------:R-:W-:Y:S01]  /*12b0*/  ISETP.GT.U32.AND P0, PT, R0.reuse, R10, PT ;  /* 0x0000000a0000720c */ /* 0x040fe20003f04070 */
[----:B------:R-:W-:Y:S01]  /*12c0*/  VIADD R11, R7, 0xde ;  /* 0x000000de070b7836 */ /* 0x000fe20000000000 */
[----:B------:R-:W-:Y:S01]  /*12d0*/  @!P6 IADD3 R5, R5, -R0, RZ ;  /* 0x800000000505e210 */ /* 0x000fe20007ffe0ff */
[----:B------:R-:W-:Y:S01]  /*12e0*/  VIADD R15, R7, 0xe0 ;  /* 0x000000e0070f7836 */ /* 0x000fe20000000000 */
[----:B------:R-:W-:Y:S01]  /*12f0*/  ISETP.GT.U32.AND P6, PT, R0, R2, PT ;  /* 0x000000020000720c */ /* 0x000fe20003fc4070 */
[--C-:B------:R-:W-:Y:S01]  /*1300*/  @!P2 IMAD.IADD R17, R17, 0x1, -R0.reuse ;  /* 0x000000011111a824 */ /* 0x100fe200078e0a00 */
[----:B------:R-:W-:Y:S01]  /*1310*/  IABS R9, R11 ;  /* 0x0000000b00097213 */ /* 0x000fe20000000000 */
[----:B------:R-:W-:Y:S01]  /*1320*/  IMAD.MOV.U32 R12, RZ, RZ, R13 ;  /* 0x000000ffff0c7224 */ /* 0x000fe200078e000d */
[----:B------:R0:W-:Y:S01]  /*1330*/  STL [R1+0x1d0], R3 ;  /* 0x0001d00301007387 */ /* 0x0001e20000100800 */
[----:B------:R-:W-:Y:S01]  /*1340*/  IABS R18, R15 ;  /* 0x0000000f00127213 */ /* 0x000fe20000000000 */
[--C-:B------:R-:W-:Y:S01]  /*1350*/  @!P3 IMAD.IADD R6, R6, 0x1, -R0.reuse ;  /* 0x000000010606b824 */ /* 0x100fe200078e0a00 */
[----:B------:R-:W-:Y:S01]  /*1360*/  ISETP.GE.AND P2, PT, R20, RZ, PT ;  /* 0x000000ff1400720c */ /* 0x000fe20003f46270 */
[--C-:B------:R-:W-:Y:S01]  /*1370*/  @!P4 IMAD.IADD R16, R16, 0x1, -R0.reuse ;  /* 0x000000011010c824 */ /* 0x100fe200078e0a00 */
[----:B------:R-:W-:Y:S01]  /*1380*/  ISETP.GE.AND P4, PT, R21, RZ, PT ;  /* 0x000000ff1500720c */ /* 0x000fe20003f86270 */
[----:B------:R-:W-:Y:S01]  /*1390*/  @!P0 IMAD.IADD R10, R10, 0x1, -R0 ;  /* 0x000000010a0a8824 */ /* 0x000fe200078e0a00 */
[----:B------:R-:W-:Y:S01]  /*13a0*/  ISETP.GE.AND P0, PT, R4, RZ, PT ;  /* 0x000000ff0400720c */ /* 0x000fe20003f06270 */
[----:B------:R-:W-:Y:S01]  /*13b0*/  @!P5 IMAD.MOV R12, RZ, RZ, -R12 ;  /* 0x000000ffff0cd224 */ /* 0x000fe200078e0a0c */
[----:B------:R-:W-:Y:S01]  /*13c0*/  ISETP.GE.AND P3, PT, R19, RZ, PT ;  /* 0x000000ff1300720c */ /* 0x000fe20003f66270 */
[----:B0-----:R-:W-:Y:S01]  /*13d0*/  IMAD.MOV.U32 R3, RZ, RZ, R17 ;  /* 0x000000ffff037224 */ /* 0x001fe200078e0011 */
[----:B------:R-:W-:Y:S01]  /*13e0*/  ISETP.GT.U32.AND P5, PT, R0, R10, PT ;  /* 0x0000000a0000720c */ /* 0x000fe20003fa4070 */
[----:B------:R-:W-:Y:S01]  /*13f0*/  IMAD.HI.U32 R20, R8, R9, RZ ;  /* 0x0000000908147227 */ /* 0x000fe200078e00ff */
[----:B------:R0:W-:Y:S03]  /*1400*/  STL [R1+0x70], R12 ;  /* 0x0000700c01007387 */ /* 0x0001e60000100800 */
[----:B------:R-:W-:Y:S01]  /*1410*/  @!P1 IMAD.MOV R3, RZ, RZ, -R3 ;  /* 0x000000ffff039224 */ /* 0x000fe200078e0a03 */
[----:B------:R-:W-:Y:S01]  /*1420*/  ISETP.GT.U32.AND P1, PT, R0, R6, PT ;  /* 0x000000060000720c */ /* 0x000fe20003f24070 */
[----:B------:R-:W-:-:S03]  /*1430*/  IMAD.HI.U32 R22, R8, R18, RZ ;  /* 0x0000001208167227 */ /* 0x000fc600078e00ff */
[----:B------:R1:W-:Y:S01]  /*1440*/  STL [R1+0x74], R3 ;  /* 0x0000740301007387 */ /* 0x0003e20000100800 */
[----:B------:R-:W-:Y:S02]  /*1450*/  IMAD.MOV R20, RZ, RZ, -R20 ;  /* 0x000000ffff147224 */ /* 0x000fe400078e0a14 */
[----:B------:R-:W-:Y:S02]  /*1460*/  IMAD.MOV R22, RZ, RZ, -R22 ;  /* 0x000000ffff167224 */ /* 0x000fe400078e0a16 */
[----:B------:R-:W-:Y:S02]  /*1470*/  @!P6 IMAD.IADD R2, R2, 0x1, -R0 ;  /* 0x000000010202e824 */ /* 0x000fe400078e0a00 */
[----:B0-----:R-:W-:Y:S01]  /*1480*/  IMAD.MOV.U32 R12, RZ, RZ, R5 ;  /* 0x000000ffff0c7224 */ /* 0x001fe200078e0005 */
[----:B------:R-:W-:Y:S01]  /*1490*/  IADD3 R5, R7, 0xda, RZ ;  /* 0x000000da07057810 */ /* 0x000fe20007ffe0ff */
[C---:B------:R-:W-:Y:S01]  /*14a0*/  IMAD R9, R0.reuse, R20, R9 ;  /* 0x0000001400097224 */ /* 0x040fe200078e0209 */
[----:B------:R-:W-:Y:S01]  /*14b0*/  ISETP.GT.U32.AND P6, PT, R0, R2, PT ;  /* 0x000000020000720c */ /* 0x000fe20003fc4070 */
[----:B-1----:R-:W-:-:S02]  /*14c0*/  IMAD.MOV.U32 R3, RZ, RZ, R16 ;  /* 0x000000ffff037224 */ /* 0x002fc400078e0010 */
[C---:B------:R-:W-:Y:S02]  /*14d0*/  IMAD R4, R0.reuse, R22, R18 ;  /* 0x0000001600047224 */ /* 0x040fe400078e0212 */
[----:B------:R-:W-:Y:S02]  /*14e0*/  VIADD R13, R7, 0xdc ;  /* 0x000000dc070d7836 */ /* 0x000fe40000000000 */
[----:B------:R-:W-:Y:S01]  /*14f0*/  @!P2 IMAD.MOV R12, RZ, RZ, -R12 ;  /* 0x000000ffff0ca224 */ /* 0x000fe200078e0a0c */
[----:B------:R-:W-:Y:S01]  /*1500*/  ISETP.GT.U32.AND P2, PT, R0, R4, PT ;  /* 0x000000040000720c */ /* 0x000fe20003f44070 */
[----:B------:R-:W-:Y:S01]  /*1510*/  @!P4 IMAD.MOV R3, RZ, RZ, -R3 ;  /* 0x000000ffff03c224 */ /* 0x000fe200078e0a03 */
[----:B------:R-:W-:Y:S01]  /*1520*/  IABS R17, R13 ;  /* 0x0000000d00117213 */ /* 0x000fe20000000000 */
[--C-:B------:R-:W-:Y:S01]  /*1530*/  @!P5 IMAD.IADD R10, R10, 0x1, -R0.reuse ;  /* 0x000000010a0ad824 */ /* 0x100fe200078e0a00 */
[----:B------:R-:W-:Y:S01]  /*1540*/  ISETP.GT.U32.AND P5, PT, R0, R9, PT ;  /* 0x000000090000720c */ /* 0x000fe20003fa4070 */
[--C-:B------:R-:W-:Y:S01]  /*1550*/  @!P1 IMAD.IADD R6, R6, 0x1, -R0.reuse ;  /* 0x0000000106069824 */ /* 0x100fe200078e0a00 */
[----:B------:R0:W-:Y:S01]  /*1560*/  STL [R1+0x94], R12 ;  /* 0x0000940c01007387 */ /* 0x0001e20000100800 */
[----:B------:R-:W-:Y:S01]  /*1570*/  ISETP.GE.AND P4, PT, R14, RZ, PT ;  /* 0x000000ff0e00720c */ /* 0x000fe20003f86270 */
[----:B------:R-:W-:Y:S01]  /*1580*/  @!P6 IMAD.IADD R2, R2, 0x1, -R0 ;  /* 0x000000010202e824 */ /* 0x000fe200078e0a00 */
[----:B------:R-:W-:Y:S01]  /*1590*/  ISETP.GE.AND P1, PT, R15, RZ, PT ;  /* 0x000000ff0f00720c */ /* 0x000fe20003f26270 */
[----:B------:R1:W-:Y:S01]  /*15a0*/  STL [R1+0x98], R3 ;  /* 0x0000980301007387 */ /* 0x0003e20000100800 */
[----:B------:R-:W-:Y:S01]  /*15b0*/  IMAD.HI.U32 R15, R8, R17, RZ ;  /* 0x00000011080f7227 */ /* 0x000fe200078e00ff */
[----:B------:R-:W-:-:S02]  /*15c0*/  IABS R14, R5 ;  /* 0x00000005000e7213 */ /* 0x000fc40000000000 */
[----:B------:R-:W-:Y:S01]  /*15d0*/  ISETP.GE.AND P6, PT, R11, RZ, PT ;  /* 0x000000ff0b00720c */ /* 0x000fe20003fc6270 */
[----:B------:R-:W-:Y:S02]  /*15e0*/  IMAD.MOV R15, RZ, RZ, -R15 ;  /* 0x000000ffff0f7224 */ /* 0x000fe400078e0a0f */
[----:B0-----:R-:W-:Y:S02]  /*15f0*/  IMAD.MOV.U32 R12, RZ, RZ, R10 ;  /* 0x000000ffff0c7224 */ /* 0x001fe400078e000a */
[----:B------:R-:W-:Y:S02]  /*1600*/  @!P5 IMAD.IADD R9, R9, 0x1, -R0 ;  /* 0x000000010909d824 */ /* 0x000fe400078e0a00 */
[----:B-1----:R-:W-:Y:S02]  /*1610*/  IMAD.MOV.U32 R3, RZ, RZ, R6 ;  /* 0x000000ffff037224 */ /* 0x002fe400078e0006 */
[----:B------:R-:W-:Y:S01]  /*1620*/  @!P0 IMAD.MOV R12, RZ, RZ, -R12 ;  /* 0x000000ffff0c8224 */ /* 0x000fe200078e0a0c */
[----:B------:R-:W-:Y:S01]  /*1630*/  ISETP.GT.U32.AND P5, PT, R0, R9, PT ;  /* 0x000000090000720c */ /* 0x000fe20003fa4070 */
[----:B------:R-:W-:Y:S01]  /*1640*/  @!P3 IMAD.MOV R3, RZ, RZ, -R3 ;  /* 0x000000ffff03b224 */ /* 0x000fe200078e0a03 */
[----:B------:R-:W-:Y:S01]  /*1650*/  ISETP.GE.AND P3, PT, R5, RZ, PT ;  /* 0x000000ff0500720c */ /* 0x000fe20003f66270 */
[----:B------:R-:W-:Y:S01]  /*1660*/  @!P2 IMAD.IADD R4, R4, 0x1, -R0 ;  /* 0x000000010404a824 */ /* 0x000fe200078e0a00 */
[----:B------:R-:W-:Y:S01]  /*1670*/  STL [R1+0x9c], R12 ;  /* 0x00009c0c01007387 */ /* 0x000fe20000100800 */
[----:B------:R-:W-:Y:S01]  /*1680*/  IMAD R17, R0, R15, R17 ;  /* 0x0000000f00117224 */ /* 0x000fe200078e0211 */
[----:B------:R-:W-:Y:S01]  /*1690*/  ISETP.GE.AND P2, PT, R13, RZ, PT ;  /* 0x000000ff0d00720c */ /* 0x000fe20003f46270 */
[----:B------:R-:W-:Y:S01]  /*16a0*/  IMAD.HI.U32 R11, R8, R14, RZ ;  /* 0x0000000e080b7227 */ /* 0x000fe200078e00ff */
[----:B------:R0:W-:Y:S01]  /*16b0*/  STL [R1+0xa8], R3 ;  /* 0x0000a80301007387 */ /* 0x0001e20000100800 */
[----:B------:R-:W-:-:S02]  /*16c0*/  ISETP.GT.U32.AND P0, PT, R0, R4, PT ;  /* 0x000000040000720c */ /* 0x000fc40003f04070 */
[----:B------:R-:W-:Y:S01]  /*16d0*/  VIADD R16, R7, 0xd8 ;  /* 0x000000d807107836 */ /* 0x000fe20000000000 */
[----:B------:R-:W-:Y:S01]  /*16e0*/  IADD3 R11, -R11, RZ, RZ ;  /* 0x000000ff0b0b7210 */ /* 0x000fe20007ffe1ff */
[----:B------:R-:W-:Y:S02]  /*16f0*/  @!P5 IMAD.IADD R9, R9, 0x1, -R0 ;  /* 0x000000010909d824 */ /* 0x000fe400078e0a00 */
[C---:B------:R-:W-:Y:S02]  /*1700*/  VIADD R5, R7.reuse, 0xd4 ;  /* 0x000000d407057836 */ /* 0x040fe40000000000 */
[C---:B------:R-:W-:Y:S02]  /*1710*/  IMAD R14, R0.reuse, R11, R14 ;  /* 0x0000000b000e7224 */ /* 0x040fe400078e020e */
[----:B0-----:R-:W-:Y:S01]  /*1720*/  IMAD.MOV.U32 R3, RZ, RZ, R2 ;  /* 0x000000ffff037224 */ /* 0x001fe200078e0002 */
[----:B------:R-:W-:Y:S01]  /*1730*/  IABS R11, R5 ;  /* 0x00000005000b7213 */ /* 0x000fe20000000000 */
[C---:B------:R-:W-:Y:S01]  /*1740*/  VIADD R2, R7.reuse, 0xd6 ;  /* 0x000000d607027836 */ /* 0x040fe20000000000 */
[C---:B------:R-:W-:Y:S01]  /*1750*/  ISETP.GT.U32.AND P5, PT, R0.reuse, R14, PT ;  /* 0x0000000e0000720c */ /* 0x040fe20003fa4070 */
[----:B------:R-:W-:Y:S01]  /*1760*/  @!P4 IMAD.MOV R3, RZ, RZ, -R3 ;  /* 0x000000ffff03c224 */ /* 0x000fe200078e0a03 */
[----:B------:R-:W-:Y:S01]  /*1770*/  ISETP.GT.U32.AND P4, PT, R0, R17, PT ;  /* 0x000000110000720c */ /* 0x000fe20003f84070 */
[----:B------:R-:W-:Y:S01]  /*1780*/  @!P0 IMAD.IADD R4, R4, 0x1, -R0 ;  /* 0x0000000104048824 */ /* 0x000fe200078e0a00 */
[----:B------:R-:W-:Y:S01]  /*1790*/  ISETP.GE.AND P0, PT, R16, RZ, PT ;  /* 0x000000ff1000720c */ /* 0x000fe20003f06270 */
[C---:B------:R-:W-:Y:S01]  /*17a0*/  VIADD R10, R7.reuse, 0xce ;  /* 0x000000ce070a7836 */ /* 0x040fe20000000000 */
[----:B------:R-:W-:Y:S01]  /*17b0*/  IABS R16, R16 ;  /* 0x0000001000107213 */ /* 0x000fe20000000000 */
[----:B------:R0:W-:Y:S01]  /*17c0*/  STL [R1+0x1a0], R3 ;  /* 0x0001a00301007387 */ /* 0x0001e20000100800 */
[----:B------:R-:W-:Y:S01]  /*17d0*/  IABS R13, R2 ;  /* 0x00000002000d7213 */ /* 0x000fe20000000000 */
[----:B------:R-:W-:Y:S01]  /*17e0*/  VIADD R22, R7, 0x5c ;  /* 0x0000005c07167836 */ /* 0x000fe20000000000 */
[----:B------:R-:W-:Y:S01]  /*17f0*/  IABS R15, R10 ;  /* 0x0000000a000f7213 */ /* 0x000fe20000000000 */
[----:B------:R-:W-:-:S04]  /*1800*/  IMAD.HI.U32 R6, R8, R16, RZ ;  /* 0x0000001008067227 */ /* 0x000fc800078e00ff */
[----:B------:R-:W-:Y:S02]  /*1810*/  @!P4 IMAD.IADD R17, R17, 0x1, -R0 ;  /* 0x000000011111c824 */ /* 0x000fe400078e0a00 */
[----:B0-----:R-:W-:Y:S02]  /*1820*/  IMAD.MOV.U32 R3, RZ, RZ, R4 ;  /* 0x000000ffff037224 */ /* 0x001fe400078e0004 */
[----:B------:R-:W-:Y:S01]  /*1830*/  IMAD.MOV R6, RZ, RZ, -R6 ;  /* 0x000000ffff067224 */ /* 0x000fe200078e0a06 */
[----:B------:R-:W-:Y:S01]  /*1840*/  ISETP.GT.U32.AND P4, PT, R0, R17, PT ;  /* 0x000000110000720c */ /* 0x000fe20003f84070 */
[----:B------:R-:W-:Y:S01]  /*1850*/  @!P1 IMAD.MOV R3, RZ, RZ, -R3 ;  /* 0x000000ffff039224 */ /* 0x000fe200078e0a03 */
[----:B------:R-:W-:Y:S01]  /*1860*/  ISETP.GE.AND P1, PT, R2, RZ, PT ;  /* 0x000000ff0200720c */ /* 0x000fe20003f26270 */
[----:B------:R-:W-:Y:S02]  /*1870*/  @!P5 IMAD.IADD R14, R14, 0x1, -R0 ;  /* 0x000000010e0ed824 */ /* 0x000fe400078e0a00 */
[----:B------:R-:W-:Y:S01]  /*1880*/  IMAD R16, R0, R6, R16 ;  /* 0x0000000600107224 */ /* 0x000fe200078e0210 */
[----:B------:R0:W-:Y:S01]  /*1890*/  STL [R1+0x1cc], R3 ;  /* 0x0001cc0301007387 */ /* 0x0001e20000100800 */
[----:B------:R-:W-:Y:S01]  /*18a0*/  IMAD.HI.U32 R2, R8, R11, RZ ;  /* 0x0000000b08027227 */ /* 0x000fe200078e00ff */
[----:B------:R-:W-:-:S03]  /*18b0*/  ISETP.GT.U32.AND P5, PT, R0, R14, PT ;  /* 0x0000000e0000720c */ /* 0x000fc60003fa4070 */
[----:B------:R-:W-:-:S04]  /*18c0*/  IMAD.HI.U32 R4, R8, R13, RZ ;  /* 0x0000000d08047227 */ /* 0x000fc800078e00ff */
[----:B------:R-:W-:Y:S01]  /*18d0*/  @!P4 IMAD.IADD R17, R17, 0x1, -R0 ;  /* 0x000000011111c824 */ /* 0x000fe200078e0a00 */
[----:B0-----:R-:W-:Y:S01]  /*18e0*/  MOV R3, R9 ;  /* 0x0000000900037202 */ /* 0x001fe20000000f00 */
[----:B------:R-:W-:Y:S01]  /*18f0*/  IMAD.MOV R4, RZ, RZ, -R4 ;  /* 0x000000ffff047224 */ /* 0x000fe200078e0a04 */
[C---:B------:R-:W-:Y:S01]  /*1900*/  ISETP.GT.U32.AND P4, PT, R0.reuse, R16, PT ;  /* 0x000000100000720c */ /* 0x040fe20003f84070 */
[----:B------:R-:W-:Y:S02]  /*1910*/  VIADD R9, R7, 0xd0 ;  /* 0x000000d007097836 */ /* 0x000fe40000000000 */
[----:B------:R-:W-:Y:S01]  /*1920*/  @!P6 IMAD.MOV R3, RZ, RZ, -R3 ;  /* 0x000000ffff03e224 */ /* 0x000fe200078e0a03 */
[----:B------:R-:W-:Y:S01]  /*1930*/  ISETP.GE.AND P6, PT, R5, RZ, PT ;  /* 0x000000ff0500720c */ /* 0x000fe20003fc6270 */
[----:B------:R-:W-:Y:S01]  /*1940*/  IMAD.MOV R5, RZ, RZ, -R2 ;  /* 0x000000ffff057224 */ /* 0x000fe200078e0a02 */
[----:B------:R-:W-:Y:S01]  /*1950*/  IABS R18, R9 ;  /* 0x0000000900127213 */ /* 0x000fe20000000000 */
[C---:B------:R-:W-:Y:S01]  /*1960*/  IMAD R13, R0.reuse, R4, R13 ;  /* 0x00000004000d7224 */ /* 0x040fe200078e020d */
[----:B------:R0:W-:Y:S01]  /*1970*/  STL [R1+0x1c8], R3 ;  /* 0x0001c80301007387 */ /* 0x0001e20000100800 */
[----:B------:R-:W-:-:S02]  /*1980*/  IMAD R11, R0, R5, R11 ;  /* 0x00000005000b7224 */ /* 0x000fc400078e020b */
[C---:B------:R-:W-:Y:S02]  /*1990*/  VIADD R2, R7.reuse, 0xd2 ;  /* 0x000000d207027836 */ /* 0x040fe40000000000 */
[--C-:B------:R-:W-:Y:S01]  /*19a0*/  @!P5 IMAD.IADD R14, R14, 0x1, -R0.reuse ;  /* 0x000000010e0ed824 */ /* 0x100fe200078e0a00 */
[----:B------:R-:W-:Y:S01]  /*19b0*/  ISETP.GT.U32.AND P5, PT, R0, R13, PT ;  /* 0x0000000d0000720c */ /* 0x000fe20003fa4070 */
[----:B------:R-:W-:Y:S01]  /*19c0*/  @!P4 IMAD.IADD R16, R16, 0x1, -R0 ;  /* 0x000000011010c824 */ /* 0x000fe200078e0a00 */
[----:B------:R-:W-:Y:S01]  /*19d0*/  IABS R6, R2 ;  /* 0x0000000200067213 */ /* 0x000fe20000000000 */
[----:B------:R-:W-:Y:S02]  /*19e0*/  VIADD R4, R7, 0xcc ;  /* 0x000000cc07047836 */ /* 0x000fe40000000000 */
[----:B0-----:R-:W-:Y:S01]  /*19f0*/  IMAD.MOV.U32 R3, RZ, RZ, R17 ;  /* 0x000000ffff037224 */ /* 0x001fe200078e0011 */
[C---:B------:R-:W-:Y:S02]  /*1a00*/  ISETP.GT.U32.AND P4, PT, R0.reuse, R16, PT ;  /* 0x000000100000720c */ /* 0x040fe40003f84070 */
[----:B------:R-:W-:Y:S01]  /*1a10*/  MOV R17, R18 ;  /* 0x0000001200117202 */ /* 0x000fe20000000f00 */
[----:B------:R-:W-:Y:S01]  /*1a20*/  @!P2 IMAD.MOV R3, RZ, RZ, -R3 ;  /* 0x000000ffff03a224 */ /* 0x000fe200078e0a03 */
[----:B------:R-:W-:Y:S01]  /*1a30*/  ISETP.GT.U32.AND P2, PT, R0, R11, PT ;  /* 0x0000000b0000720c */ /* 0x000fe20003f44070 */
[----:B------:R-:W-:Y:S01]  /*1a40*/  IMAD.HI.U32 R18, R8, R6, RZ ;  /* 0x0000000608127227 */ /* 0x000fe200078e00ff */
[----:B------:R-:W-:-:S02]  /*1a50*/  IABS R5, R4 ;  /* 0x0000000400057213 */ /* 0x000fc40000000000 */
[----:B------:R0:W-:Y:S01]  /*1a60*/  STL [R1+0x1c4], R3 ;  /* 0x0001c40301007387 */ /* 0x0001e20000100800 */
[----:B------:R-:W-:Y:S02]  /*1a70*/  IMAD.MOV R18, RZ, RZ, -R18 ;  /* 0x000000ffff127224 */ /* 0x000fe400078e0a12 */
[--C-:B------:R-:W-:Y:S02]  /*1a80*/  @!P5 IMAD.IADD R13, R13, 0x1, -R0.reuse ;  /* 0x000000010d0dd824 */ /* 0x100fe400078e0a00 */
[----:B------:R-:W-:-:S03]  /*1a90*/  @!P4 IMAD.IADD R16, R16, 0x1, -R0 ;  /* 0x000000011010c824 */ /* 0x000fc600078e0a00 */
[C---:B------:R-:W-:Y:S01]  /*1aa0*/  ISETP.GT.U32.AND P5, PT, R0.reuse, R13, PT ;  /* 0x0000000d0000720c */ /* 0x040fe20003fa4070 */
[----:B------:R-:W-:Y:S02]  /*1ab0*/  @!P2 IMAD.IADD R11, R11, 0x1, -R0 ;  /* 0x000000010b0ba824 */ /* 0x000fe400078e0a00 */
[----:B0-----:R-:W-:Y:S02]  /*1ac0*/  IMAD.MOV.U32 R3, RZ, RZ, R14 ;  /* 0x000000ffff037224 */ /* 0x001fe400078e000e */
[----:B------:R-:W-:Y:S01]  /*1ad0*/  IMAD.MOV.U32 R14, RZ, RZ, R15 ;  /* 0x000000ffff0e7224 */ /* 0x000fe200078e000f */
[----:B------:R-:W-:Y:S01]  /*1ae0*/  ISETP.GT.U32.AND P2, PT, R0, R11, PT ;  /* 0x0000000b0000720c */ /* 0x000fe20003f44070 */
[----:B------:R-:W-:Y:S01]  /*1af0*/  @!P3 IMAD.MOV R3, RZ, RZ, -R3 ;  /* 0x000000ffff03b224 */ /* 0x000fe200078e0a03 */
[----:B------:R-:W-:Y:S01]  /*1b00*/  ISETP.GE.AND P3, PT, R2, RZ, PT ;  /* 0x000000ff0200720c */ /* 0x000fe20003f66270 */
[----:B------:R-:W-:Y:S02]  /*1b10*/  IMAD R2, R0, R18, R6 ;  /* 0x0000001200027224 */ /* 0x000fe400078e0206 */
[----:B------:R-:W-:Y:S01]  /*1b20*/  IMAD.HI.U32 R6, R8, R14, RZ ;  /* 0x0000000e08067227 */ /* 0x000fe200078e00ff */
[----:B------:R0:W-:Y:S02]  /*1b30*/  STL [R1+0xac], R3 ;  /* 0x0000ac0301007387 */ /* 0x0001e40000100800 */
[----:B------:R-:W-:Y:S01]  /*1b40*/  ISETP.GT.U32.AND P4, PT, R0, R2, PT ;  /* 0x000000020000720c */ /* 0x000fe20003f84070 */
[----:B------:R-:W-:-:S04]  /*1b50*/  IMAD.HI.U32 R15, R8, R5, RZ ;  /* 0x00000005080f7227 */ /* 0x000fc800078e00ff */
[----:B------:R-:W-:Y:S02]  /*1b60*/  IMAD.MOV R6, RZ, RZ, -R6 ;  /* 0x000000ffff067224 */ /* 0x000fe400078e0a06 */
[----:B------:R-:W-:-:S04]  /*1b70*/  IMAD.HI.U32 R18, R8, R17, RZ ;  /* 0x0000001108127227 */ /* 0x000fc800078e00ff */
[----:B0-----:R-:W-:Y:S02]  /*1b80*/  IMAD.MOV.U32 R3, RZ, RZ, R16 ;  /* 0x000000ffff037224 */ /* 0x001fe400078e0010 */
[----:B------:R-:W-:Y:S02]  /*1b90*/  IMAD.MOV R15, RZ, RZ, -R15 ;  /* 0x000000ffff0f7224 */ /* 0x000fe400078e0a0f */
[----:B------:R-:W-:Y:S02]  /*1ba0*/  @!P0 IMAD.MOV R3, RZ, RZ, -R3 ;  /* 0x000000ffff038224 */ /* 0x000fe400078e0a03 */
[C---:B------:R-:W-:Y:S01]  /*1bb0*/  IMAD R14, R0.reuse, R6, R14 ;  /* 0x00000006000e7224 */ /* 0x040fe200078e020e */
[----:B------:R-:W-:Y:S01]  /*1bc0*/  IADD3 R6, R7, 0xca, RZ ;  /* 0x000000ca07067810 */ /* 0x000fe20007ffe0ff */
[----:B------:R-:W-:Y:S01]  /*1bd0*/  IMAD.MOV R18, RZ, RZ, -R18 ;  /* 0x000000ffff127224 */ /* 0x000fe200078e0a12 */
[----:B------:R0:W-:Y:S01]  /*1be0*/  STL [R1+0xb4], R3 ;  /* 0x0000b40301007387 */ /* 0x0001e20000100800 */
[--C-:B------:R-:W-:Y:S01]  /*1bf0*/  @!P2 IMAD.IADD R11, R11, 0x1, -R0.reuse ;  /* 0x000000010b0ba824 */ /* 0x100fe200078e0a00 */
[C---:B------:R-:W-:Y:S01]  /*1c00*/  ISETP.GT.U32.AND P2, PT, R0.reuse, R14, PT ;  /* 0x0000000e0000720c */ /* 0x040fe20003f44070 */
[----:B------:R-:W-:Y:S01]  /*1c10*/  @!P5 IMAD.IADD R13, R13, 0x1, -R0 ;  /* 0x000000010d0dd824 */ /* 0x000fe200078e0a00 */
[----:B------:R-:W-:Y:S01]  /*1c20*/  ISETP.GE.AND P5, PT, R9, RZ, PT ;  /* 0x000000ff0900720c */ /* 0x000fe20003fa6270 */
[C---:B------:R-:W-:Y:S01]  /*1c30*/  IMAD R5, R0.reuse, R15, R5 ;  /* 0x0000000f00057224 */ /* 0x040fe200078e0205 */
[----:B------:R-:W-:Y:S01]  /*1c40*/  IABS R15, R6 ;  /* 0x00000006000f7213 */ /* 0x000fe20000000000 */
[----:B------:R-:W-:-:S02]  /*1c50*/  IMAD R9, R0, R18, R17 ;  /* 0x0000001200097224 */ /* 0x000fc400078e0211 */
[----:B------:R-:W-:Y:S02]  /*1c60*/  @!P4 IMAD.IADD R2, R2, 0x1, -R0 ;  /* 0x000000010202c824 */ /* 0x000fe400078e0a00 */
[----:B0-----:R-:W-:Y:S01]  /*1c70*/  IMAD.MOV.U32 R3, RZ, RZ, R11 ;  /* 0x000000ffff037224 */ /* 0x001fe200078e000b */
[C---:B------:R-:W-:Y:S01]  /*1c80*/  ISETP.GT.U32.AND P0, PT, R0.reuse, R9, PT ;  /* 0x000000090000720c */ /* 0x040fe20003f04070 */
[----:B------:R-:W-:Y:S01]  /*1c90*/  IMAD.MOV.U32 R12, RZ, RZ, R13 ;  /* 0x000000ffff0c7224 */ /* 0x000fe200078e000d */
[C---:B------:R-:W-:Y:S01]  /*1ca0*/  ISETP.GT.U32.AND P4, PT, R0.reuse, R2, PT ;  /* 0x000000020000720c */ /* 0x040fe20003f84070 */
[----:B------:R-:W-:Y:S01]  /*1cb0*/  @!P6 IMAD.MOV R3, RZ, RZ, -R3 ;  /* 0x000000ffff03e224 */ /* 0x000fe200078e0a03 */
[----:B------:R-:W-:Y:S01]  /*1cc0*/  ISETP.GT.U32.AND P6, PT, R0, R5, PT ;  /* 0x000000050000720c */ /* 0x000fe20003fc4070 */
[----:B------:R-:W-:Y:S02]  /*1cd0*/  IMAD.MOV.U32 R13, RZ, RZ, R15 ;  /* 0x000000ffff0d7224 */ /* 0x000fe400078e000f */
[----:B------:R-:W-:Y:S01]  /*1ce0*/  @!P1 IMAD.MOV R12, RZ, RZ, -R12 ;  /* 0x000000ffff0c9224 */ /* 0x000fe200078e0a0c */
[----:B------:R-:W-:Y:S01]  /*1cf0*/  ISETP.GE.AND P1, PT, R10, RZ, PT ;  /* 0x000000ff0a00720c */ /* 0x000fe20003f26270 */
[----:B------:R-:W-:-:S03]  /*1d00*/  IMAD.HI.U32 R11, R8, R13, RZ ;  /* 0x0000000d080b7227 */ /* 0x000fc600078e00ff */
[----:B------:R-:W-:Y:S01]  /*1d10*/  STL [R1+0xb8], R12 ;  /* 0x0000b80c01007387 */ /* 0x000fe20000100800 */
[----:B------:R-:W-:Y:S01]  /*1d20*/  VIADD R10, R7, 0xc8 ;  /* 0x000000c8070a7836 */ /* 0x000fe20000000000 */
[----:B------:R-:W-:Y:S01]  /*1d30*/  IADD3 R11, -R11, RZ, RZ ;  /* 0x000000ff0b0b7210 */ /* 0x000fe20007ffe1ff */
[--C-:B------:R-:W-:Y:S01]  /*1d40*/  @!P2 IMAD.IADD R14, R14, 0x1, -R0.reuse ;  /* 0x000000010e0ea824 */ /* 0x100fe200078e0a00 */
[----:B------:R0:W-:Y:S01]  /*1d50*/  STL [R1+0xc0], R3 ;  /* 0x0000c00301007387 */ /* 0x0001e20000100800 */
[--C-:B------:R-:W-:Y:S01]  /*1d60*/  @!P0 IMAD.IADD R9, R9, 0x1, -R0.reuse ;  /* 0x0000000109098824 */ /* 0x100fe200078e0a00 */
[----:B------:R-:W-:Y:S01]  /*1d70*/  IABS R15, R10 ;  /* 0x0000000a000f7213 */ /* 0x000fe20000000000 */
[--C-:B------:R-:W-:Y:S01]  /*1d80*/  @!P6 IMAD.IADD R5, R5, 0x1, -R0.reuse ;  /* 0x000000010505e824 */ /* 0x100fe200078e0a00 */
[----:B------:R-:W-:Y:S01]  /*1d90*/  ISETP.GT.U32.AND P6, PT, R0, R14, PT ;  /* 0x0000000e0000720c */ /* 0x000fe20003fc4070 */
[----:B------:R-:W-:Y:S01]  /*1da0*/  @!P4 IMAD.IADD R2, R2, 0x1, -R0 ;  /* 0x000000010202c824 */ /* 0x000fe200078e0a00 */
[C---:B------:R-:W-:Y:S01]  /*1db0*/  ISETP.GT.U32.AND P2, PT, R0.reuse, R9, PT ;  /* 0x000000090000720c */ /* 0x040fe20003f44070 */
[----:B------:R-:W-:Y:S01]  /*1dc0*/  IMAD R13, R0, R11, R13 ;  /* 0x0000000b000d7224 */ /* 0x000fe200078e020d */
[----:B------:R-:W-:Y:S01]  /*1dd0*/  ISETP.GE.AND P0, PT, R6, RZ, PT ;  /* 0x000000ff0600720c */ /* 0x000fe20003f06270 */
[----:B------:R-:W-:Y:S01]  /*1de0*/  IMAD.HI.U32 R11, R8, R15, RZ ;  /* 0x0000000f080b7227 */ /* 0x000fe200078e00ff */
[----:B------:R-:W-:-:S03]  /*1df0*/  ISETP.GE.AND P4, PT, R4, RZ, PT ;  /* 0x000000ff0400720c */ /* 0x000fc60003f86270 */
[----:B0-----:R-:W-:Y:S02]  /*1e00*/  IMAD.MOV.U32 R3, RZ, RZ, R2 ;  /* 0x000000ffff037224 */ /* 0x001fe400078e0002 */
[----:B------:R-:W-:Y:S02]  /*1e10*/  IMAD.MOV R11, RZ, RZ, -R11 ;  /* 0x000000ffff0b7224 */ /* 0x000fe400078e0a0b */
[----:B------:R-:W-:Y:S01]  /*1e20*/  @!P3 IMAD.MOV R3, RZ, RZ, -R3 ;  /* 0x000000ffff03b224 */ /* 0x000fe200078e0a03 */
[C---:B------:R-:W-:Y:S01]  /*1e30*/  ISETP.GT.U32.AND P3, PT, R0.reuse, R5, PT ;  /* 0x000000050000720c */ /* 0x040fe20003f64070 */
[----:B------:R-:W-:Y:S02]  /*1e40*/  IMAD R15, R0, R11, R15 ;  /* 0x0000000b000f7224 */ /* 0x000fe400078e020f */
[----:B------:R-:W-:Y:S01]  /*1e50*/  @!P6 IMAD.IADD R14, R14, 0x1, -R0 ;  /* 0x000000010e0ee824 */ /* 0x000fe200078e0a00 */
[----:B------:R0:W-:Y:S01]  /*1e60*/  STL [R1+0xd4], R3 ;  /* 0x0000d40301007387 */ /* 0x0001e20000100800 */
[C---:B------:R-:W-:Y:S01]  /*1e70*/  VIADD R6, R7.reuse, 0xc2 ;  /* 0x000000c207067836 */ /* 0x040fe20000000000 */
[----:B------:R-:W-:Y:S01]  /*1e80*/  ISETP.GT.U32.AND P6, PT, R0, R15, PT ;  /* 0x0000000f0000720c */ /* 0x000fe20003fc4070 */
[----:B------:R-:W-:-:S02]  /*1e90*/  VIADD R4, R7, 0xc6 ;  /* 0x000000c607047836 */ /* 0x000fc40000000000 */
[--C-:B------:R-:W-:Y:S01]  /*1ea0*/  @!P2 IMAD.IADD R9, R9, 0x1, -R0.reuse ;  /* 0x000000010909a824 */ /* 0x100fe200078e0a00 */
[----:B------:R-:W-:Y:S01]  /*1eb0*/  ISETP.GT.U32.AND P2, PT, R0, R13, PT ;  /* 0x0000000d0000720c */ /* 0x000fe20003f44070 */
[----:B------:R-:W-:Y:S01]  /*1ec0*/  VIADD R2, R7, 0xc4 ;  /* 0x000000c407027836 */ /* 0x000fe20000000000 */
[----:B------:R-:W-:Y:S01]  /*1ed0*/  IABS R17, R6 ;  /* 0x0000000600117213 */ /* 0x000fe20000000000 */
[----:B------:R-:W-:Y:S01]  /*1ee0*/  @!P3 IMAD.IADD R5, R5, 0x1, -R0 ;  /* 0x000000010505b824 */ /* 0x000fe200078e0a00 */
[----:B------:R-:W-:Y:S01]  /*1ef0*/  IABS R16, R4 ;  /* 0x0000000400107213 */ /* 0x000fe20000000000 */
[----:B0-----:R-:W-:Y:S01]  /*1f00*/  IMAD.MOV.U32 R3, RZ, RZ, R9 ;  /* 0x000000ffff037224 */ /* 0x001fe200078e0009 */
[----:B------:R-:W-:Y:S01]  /*1f10*/  ISETP.GE.AND P3, PT, R10, RZ, PT ;  /* 0x000000ff0a00720c */ /* 0x000fe20003f66270 */
[----:B------:R-:W-:Y:S01]  /*1f20*/  IMAD.MOV.U32 R10, RZ, RZ, R17 ;  /* 0x000000ffff0a7224 */ /* 0x000fe200078e0011 */
[----:B------:R-:W-:Y:S01]  /*1f30*/  IABS R11, R2 ;  /* 0x00000002000b7213 */ /* 0x000fe20000000000 */
[----:B------:R-:W-:-:S04]  /*1f40*/  IMAD.HI.U32 R17, R8, R16, RZ ;  /* 0x0000001008117227 */ /* 0x000fc800078e00ff */
[----:B------:R-:W-:Y:S01]  /*1f50*/  @!P6 IMAD.IADD R15, R15, 0x1, -R0 ;  /* 0x000000010f0fe824 */ /* 0x000fe200078e0a00 */
[----:B------:R-:W-:Y:S01]  /*1f60*/  @!P2 IADD3 R13, R13, -R0, RZ ;  /* 0x800000000d0da210 */ /* 0x000fe20007ffe0ff */
[----:B------:R-:W-:Y:S01]  /*1f70*/  IMAD.HI.U32 R18, R8, R11, RZ ;  /* 0x0000000b08127227 */ /* 0x000fe200078e00ff */
[----:B------:R-:W-:Y:S02]  /*1f80*/  ISETP.GE.AND P2, PT, R4, RZ, PT ;  /* 0x000000ff0400720c */ /* 0x000fe40003f46270 */
[C---:B------:R-:W-:Y:S01]  /*1f90*/  ISETP.GT.U32.AND P6, PT, R0.reuse, R15, PT ;  /* 0x0000000f0000720c */ /* 0x040fe20003fc4070 */
[----:B------:R-:W-:Y:S02]  /*1fa0*/  IMAD.MOV R17, RZ, RZ, -R17 ;  /* 0x000000ffff117224 */ /* 0x000fe400078e0a11 */
[----:B------:R-:W-:Y:S01]  /*1fb0*/  @!P5 IMAD.MOV R3, RZ, RZ, -R3 ;  /* 0x000000ffff03d224 */ /* 0x000fe200078e0a03 */
[----:B------:R-:W-:Y:S01]  /*1fc0*/  ISETP.GT.U32.AND P5, PT, R0, R13, PT ;  /* 0x0000000d0000720c */ /* 0x000fe20003fa4070 */
[----:B------:R-:W-:-:S03]  /*1fd0*/  IMAD.HI.U32 R4, R8, R10, RZ ;  /* 0x0000000a08047227 */ /* 0x000fc600078e00ff */
[----:B------:R0:W-:Y:S01]  /*1fe0*/  STL [R1+0xd8], R3 ;  /* 0x0000d80301007387 */ /* 0x0001e20000100800 */
[----:B------:R-:W-:Y:S02]  /*1ff0*/  IMAD.MOV R9, RZ, RZ, -R18 ;  /* 0x000000ffff097224 */ /* 0x000fe400078e0a12 */
[C---:B------:R-:W-:Y:S02]  /*2000*/  IMAD R16, R0.reuse, R17, R16 ;  /* 0x0000001100107224 */ /* 0x040fe400078e0210 */
[----:B------:R-:W-:Y:S02]  /*2010*/  IMAD.MOV.U32 R12, RZ, RZ, R14 ;  /* 0x000000ffff0c7224 */ /* 0x000fe400078e000e */
[----:B------:R-:W-:Y:S02]  /*2020*/  IMAD.MOV R4, RZ, RZ, -R4 ;  /* 0x000000ffff047224 */ /* 0x000fe400078e0a04 */
[----:B------:R-:W-:Y:S02]  /*2030*/  IMAD R11, R0, R9, R11 ;  /* 0x00000009000b7224 */ /* 0x000fe400078e020b */
[----:B0-----:R-:W-:-:S02]  /*2040*/  IMAD.MOV.U32 R3, RZ, RZ, R5 ;  /* 0x000000ffff037224 */ /* 0x001fc400078e0005 */
[----:B------:R-:W-:Y:S01]  /*2050*/  @!P1 IMAD.MOV R12, RZ, RZ, -R12 ;  /* 0x000000ffff0c9224 */ /* 0x000fe200078e0a0c */
[C---:B------:R-:W-:Y:S01]  /*2060*/  ISETP.GT.U32.AND P1, PT, R0.reuse, R16, PT ;  /* 0x000000100000720c */ /* 0x040fe20003f24070 */
[C---:B------:R-:W-:Y:S02]  /*2070*/  IMAD R10, R0.reuse, R4, R10 ;  /* 0x00000004000a7224 */ /* 0x040fe400078e020a */
[----:B------:R-:W-:Y:S01]  /*2080*/  @!P4 IMAD.MOV R3, RZ, RZ, -R3 ;  /* 0x000000ffff03c224 */ /* 0x000fe200078e0a03 */
[C---:B------:R-:W-:Y:S01]  /*2090*/  ISETP.GT.U32.AND P4, PT, R0.reuse, R11, PT ;  /* 0x0000000b0000720c */ /* 0x040fe20003f84070 */
[--C-:B------:R-:W-:Y:S01]  /*20a0*/  @!P6 IMAD.IADD R15, R15, 0x1, -R0.reuse ;  /* 0x000000010f0fe824 */ /* 0x100fe200078e0a00 */
[----:B------:R-:W-:Y:S01]  /*20b0*/  ISETP.GT.U32.AND P6, PT, R0, R10, PT ;  /* 0x0000000a0000720c */ /* 0x000fe20003fc4070 */
[----:B------:R-:W-:Y:S01]  /*20c0*/  VIADD R17, R7, 0xc0 ;  /* 0x000000c007117836 */ /* 0x000fe20000000000 */
[----:B------:R-:W-:Y:S01]  /*20d0*/  STL [R1+0xdc], R12 ;  /* 0x0000dc0c01007387 */ /* 0x000fe20000100800 */
[--C-:B------:R-:W-:Y:S01]  /*20e0*/  @!P5 IMAD.IADD R13, R13, 0x1, -R0.reuse ;  /* 0x000000010d0dd824 */ /* 0x100fe200078e0a00 */
[----:B------:R-:W-:Y:S01]  /*20f0*/  ISETP.GE.AND P5, PT, R2, RZ, PT ;  /* 0x000000ff0200720c */ /* 0x000fe20003fa6270 */
[C---:B------:R-:W-:Y:S01]  /*2100*/  VIADD R9, R7.reuse, 0xbc ;  /* 0x000000bc07097836 */ /* 0x040fe20000000000 */
[----:B------:R-:W-:Y:S01]  /*2110*/  IABS R4, R17 ;  /* 0x0000001100047213 */ /* 0x000fe20000000000 */
[--C-:B------:R-:W-:Y:S01]  /*2120*/  @!P1 IMAD.IADD R16, R16, 0x1, -R0.reuse ;  /* 0x0000000110109824 */ /* 0x100fe200078e0a00 */
[----:B------:R-:W-:Y:S01]  /*2130*/  IADD3 R2, R7, 0xbe, RZ ;  /* 0x000000be07027810 */ /* 0x000fe20007ffe0ff */
[----:B------:R0:W-:Y:S01]  /*2140*/  STL [R1+0xe0], R3 ;  /* 0x0000e00301007387 */ /* 0x0001e20000100800 */
[----:B------:R-:W-:Y:S01]  /*2150*/  ISETP.GE.AND P1, PT, R6, RZ, PT ;  /* 0x000000ff0600720c */ /* 0x000fe20003f26270 */
[----:B------:R-:W-:Y:S01]  /*2160*/  @!P4 IMAD.IADD R11, R11, 0x1, -R0 ;  /* 0x000000010b0bc824 */ /* 0x000fe200078e0a00 */
[----:B------:R-:W-:Y:S01]  /*2170*/  IABS R5, R2 ;  /* 0x0000000200057213 */ /* 0x000fe20000000000 */
[----:B------:R-:W-:Y:S01]  /*2180*/  IMAD.HI.U32 R6, R8, R4, RZ ;  /* 0x0000000408067227 */ /* 0x000fe200078e00ff */
[----:B------:R-:W-:-:S02]  /*2190*/  ISETP.GT.U32.AND P4, PT, R0, R16, PT ;  /* 0x000000100000720c */ /* 0x000fc40003f84070 */
[----:B------:R-:W-:Y:S01]  /*21a0*/  IABS R19, R9 ;  /* 0x0000000900137213 */ /* 0x000fe20000000000 */
[----:B------:R-:W-:Y:S01]  /*21b0*/  @!P6 IMAD.IADD R10, R10, 0x1, -R0 ;  /* 0x000000010a0ae824 */ /* 0x000fe200078e0a00 */
[----:B------:R-:W-:Y:S01]  /*21c0*/  ISETP.GT.U32.AND P6, PT, R0, R11, PT ;  /* 0x0000000b0000720c */ /* 0x000fe20003fc4070 */
[----:B0-----:R-:W-:Y:S02]  /*21d0*/  IMAD.MOV.U32 R3, RZ, RZ, R13 ;  /* 0x000000ffff037224 */ /* 0x001fe400078e000d */
[----:B------:R-:W-:Y:S02]  /*21e0*/  IMAD.MOV R6, RZ, RZ, -R6 ;  /* 0x000000ffff067224 */ /* 0x000fe400078e0a06 */
[----:B------:R-:W-:-:S04]  /*21f0*/  IMAD.HI.U32 R13, R8, R5, RZ ;  /* 0x00000005080d7227 */ /* 0x000fc800078e00ff */
[----:B------:R-:W-:Y:S02]  /*2200*/  IMAD R4, R0, R6, R4 ;  /* 0x0000000600047224 */ /* 0x000fe400078e0204 */
[----:B------:R-:W-:Y:S02]  /*2210*/  IMAD.MOV R13, RZ, RZ, -R13 ;  /* 0x000000ffff0d7224 */ /* 0x000fe400078e0a0d */
[----:B------:R-:W-:Y:S01]  /*2220*/  @!P4 IMAD.IADD R16, R16, 0x1, -R0 ;  /* 0x000000011010c824 */ /* 0x000fe200078e0a00 */
[C---:B------:R-:W-:Y:S01]  /*2230*/  ISETP.GT.U32.AND P4, PT, R0.reuse, R4, PT ;  /* 0x000000040000720c */ /* 0x040fe20003f84070 */
[C---:B------:R-:W-:Y:S01]  /*2240*/  IMAD R5, R0.reuse, R13, R5 ;  /* 0x0000000d00057224 */ /* 0x040fe200078e0205 */
[----:B------:R-:W-:Y:S01]  /*2250*/  @!P6 IADD3 R11, R11, -R0, RZ ;  /* 0x800000000b0be210 */ /* 0x000fe20007ffe0ff */
[----:B------:R-:W-:Y:S01]  /*2260*/  @!P0 IMAD.MOV R3, RZ, RZ, -R3 ;  /* 0x000000ffff038224 */ /* 0x000fe200078e0a03 */
[C---:B------:R-:W-:Y:S01]  /*2270*/  ISETP.GT.U32.AND P0, PT, R0.reuse, R10, PT ;  /* 0x0000000a0000720c */ /* 0x040fe20003f04070 */
[----:B------:R-:W-:Y:S01]  /*2280*/  VIADD R6, R7, 0xba ;  /* 0x000000ba07067836 */ /* 0x000fe20000000000 */
[----:B------:R-:W-:Y:S01]  /*2290*/  ISETP.GT.U32.AND P6, PT, R0, R5, PT ;  /* 0x000000050000720c */ /* 0x000fe20003fc4070 */
[----:B------:R-:W-:Y:S01]  /*22a0*/  IMAD.MOV.U32 R12, RZ, RZ, R15 ;  /* 0x000000ffff0c7224 */ /* 0x000fe200078e000f */
[----:B------:R0:W-:Y:S01]  /*22b0*/  STL [R1+0xe4], R3 ;  /* 0x0000e40301007387 */ /* 0x0001e20000100800 */
[----:B------:R-:W-:Y:S01]  /*22c0*/  IMAD.HI.U32 R20, R8, R19, RZ ;  /* 0x0000001308147227 */ /* 0x000fe200078e00ff */
[----:B------:R-:W-:-:S03]  /*22d0*/  IABS R13, R6 ;  /* 0x00000006000d7213 */ /* 0x000fc60000000000 */
[----:B------:R-:W-:Y:S01]  /*22e0*/  @!P4 IMAD.IADD R4, R4, 0x1, -R0 ;  /* 0x000000010404c824 */ /* 0x000fe200078e0a00 */
[----:B------:R-:W-:Y:S01]  /*22f0*/  ISETP.GE.AND P4, PT, R2, RZ, PT ;  /* 0x000000ff0200720c */ /* 0x000fe20003f86270 */
[----:B------:R-:W-:Y:S02]  /*2300*/  @!P3 IMAD.MOV R12, RZ, RZ, -R12 ;  /* 0x000000ffff0cb224 */ /* 0x000fe400078e0a0c */
[----:B------:R-:W-:Y:S02]  /*2310*/  IMAD.MOV R20, RZ, RZ, -R20 ;  /* 0x000000ffff147224 */ /* 0x000fe400078e0a14 */
[----:B0-----:R-:W-:Y:S01]  /*2320*/  IMAD.MOV.U32 R3, RZ, RZ, R16 ;  /* 0x000000ffff037224 */ /* 0x001fe200078e0010 */
[----:B------:R-:W-:Y:S01]  /*2330*/  STL [R1+0xe8], R12 ;  /* 0x0000e80c01007387 */ /* 0x000fe20000100800 */
[----:B------:R-:W-:Y:S01]  /*2340*/  @!P6 IMAD.IADD R5, R5, 0x1, -R0 ;  /* 0x000000010505e824 */ /* 0x000fe200078e0a00 */
[----:B------:R-:W-:Y:S01]  /*2350*/  ISETP.GT.U32.AND P6, PT, R0, R4, PT ;  /* 0x000000040000720c */ /* 0x000fe20003fc4070 */
[----:B------:R-:W-:-:S02]  /*2360*/  @!P2 IMAD.MOV R3, RZ, RZ, -R3 ;  /* 0x000000ffff03a224 */ /* 0x000fc400078e0a03 */
[----:B------:R-:W-:Y:S01]  /*2370*/  IMAD.HI.U32 R18, R8, R13, RZ ;  /* 0x0000000d08127227 */ /* 0x000fe200078e00ff */
[----:B------:R-:W-:Y:S02]  /*2380*/  ISETP.GT.U32.AND P2, PT, R0, R5, PT ;  /* 0x000000050000720c */ /* 0x000fe40003f44070 */
[----:B------:R0:W-:Y:S01]  /*2390*/  STL [R1+0xf0], R3 ;  /* 0x0000f00301007387 */ /* 0x0001e20000100800 */
[----:B------:R-:W-:Y:S01]  /*23a0*/  @!P0 IMAD.IADD R10, R10, 0x1, -R0 ;  /* 0x000000010a0a8824 */ /* 0x000fe200078e0a00 */
[----:B------:R-:W-:Y:S01]  /*23b0*/  ISETP.GE.AND P0, PT, R17, RZ, PT ;  /* 0x000000ff1100720c */ /* 0x000fe20003f06270 */
[C---:B------:R-:W-:Y:S02]  /*23c0*/  IMAD R2, R0.reuse, R20, R19 ;  /* 0x0000001400027224 */ /* 0x040fe400078e0213 */
[----:B------:R-:W-:Y:S02]  /*23d0*/  IMAD.MOV R18, RZ, RZ, -R18 ;  /* 0x000000ffff127224 */ /* 0x000fe400078e0a12 */
[----:B------:R-:W-:Y:S01]  /*23e0*/  VIADD R14, R7, 0xb8 ;  /* 0x000000b8070e7836 */ /* 0x000fe20000000000 */
[C---:B------:R-:W-:Y:S01]  /*23f0*/  ISETP.GT.U32.AND P3, PT, R0.reuse, R2, PT ;  /* 0x000000020000720c */ /* 0x040fe20003f64070 */
[----:B------:R-:W-:Y:S01]  /*2400*/  @!P5 IMAD.MOV R11, RZ, RZ, -R11 ;  /* 0x000000ffff0bd224 */ /* 0x000fe200078e0a0b */
[----:B------:R-:W-:Y:S01]  /*2410*/  ISETP.GE.AND P5, PT, R9, RZ, PT ;  /* 0x000000ff0900720c */ /* 0x000fe20003fa6270 */
[----:B0-----:R-:W-:Y:S01]  /*2420*/  IMAD.MOV.U32 R3, RZ, RZ, R10 ;  /* 0x000000ffff037224 */ /* 0x001fe200078e000a */
[----:B------:R-:W-:Y:S01]  /*2430*/  IABS R17, R14 ;  /* 0x0000000e00117213 */ /* 0x000fe20000000000 */
[----:B------:R-:W-:Y:S01]  /*2440*/  IMAD R13, R0, R18, R13 ;  /* 0x00000012000d7224 */ /* 0x000fe200078e020d */
[----:B------:R-:W-:Y:S01]  /*2450*/  STL [R1+0xf4], R11 ;  /* 0x0000f40b01007387 */ /* 0x000fe20000100800 */
[----:B------:R-:W-:Y:S01]  /*2460*/  @!P1 IMAD.MOV R3, RZ, RZ, -R3 ;  /* 0x000000ffff039224 */ /* 0x000fe200078e0a03 */
[----:B------:R-:W-:Y:S01]  /*2470*/  ISETP.GE.AND P1, PT, R6, RZ, PT ;  /* 0x000000ff0600720c */ /* 0x000fe20003f26270 */
[----:B------:R-:W-:Y:S01]  /*2480*/  @!P6 IMAD.IADD R4, R4, 0x1, -R0 ;  /* 0x000000010404e824 */ /* 0x000fe200078e0a00 */
[----:B------:R-:W-:Y:S01]  /*2490*/  ISETP.GT.U32.AND P6, PT, R0, R13, PT ;  /* 0x0000000d0000720c */ /* 0x000fe20003fc4070 */
[----:B------:R-:W-:Y:S01]  /*24a0*/  IMAD.HI.U32 R9, R8, R17, RZ ;  /* 0x0000001108097227 */ /* 0x000fe200078e00ff */
[----:B------:R0:W-:Y:S01]  /*24b0*/  STL [R1+0xfc], R3 ;  /* 0x0000fc0301007387 */ /* 0x0001e20000100800 */
[----:B------:R-:W-:-:S02]  /*24c0*/  IADD3 R6, R7, 0xb6, RZ ;  /* 0x000000b607067810 */ /* 0x000fc40007ffe0ff */
[--C-:B------:R-:W-:Y:S01]  /*24d0*/  @!P2 IMAD.IADD R5, R5, 0x1, -R0.reuse ;  /* 0x000000010505a824 */ /* 0x100fe200078e0a00 */
[----:B------:R-:W-:Y:S01]  /*24e0*/  ISETP.GE.AND P2, PT, R14, RZ, PT ;  /* 0x000000ff0e00720c */ /* 0x000fe20003f46270 */
[----:B------:R-:W-:Y:S01]  /*24f0*/  IMAD.MOV R9, RZ, RZ, -R9 ;  /* 0x000000ffff097224 */ /* 0x000fe200078e0a09 */
[----:B------:R-:W-:Y:S01]  /*2500*/  IABS R14, R6 ;  /* 0x00000006000e7213 */ /* 0x000fe20000000000 */
[----:B------:R-:W-:Y:S01]  /*2510*/  @!P3 IMAD.IADD R2, R2, 0x1, -R0 ;  /* 0x000000010202b824 */ /* 0x000fe200078e0a00 */
[----:B------:R-:W-:Y:S01]  /*2520*/  ISETP.GE.AND P3, PT, R6, RZ, PT ;  /* 0x000000ff0600720c */ /* 0x000fe20003f66270 */
[C---:B------:R-:W-:Y:S02]  /*2530*/  IMAD R19, R0.reuse, R9, R17 ;  /* 0x0000000900137224 */ /* 0x040fe400078e0211 */
[----:B0-----:R-:W-:Y:S02]  /*2540*/  IMAD.MOV.U32 R3, RZ, RZ, R4 ;  /* 0x000000ffff037224 */ /* 0x001fe400078e0004 */
[----:B------:R-:W-:Y:S01]  /*2550*/  @!P6 IMAD.IADD R13, R13, 0x1, -R0 ;  /* 0x000000010d0de824 */ /* 0x000fe200078e0a00 */
[----:B------:R-:W-:Y:S01]  /*2560*/  ISETP.GT.U32.AND P6, PT, R0, R2, PT ;  /* 0x000000020000720c */ /* 0x000fe20003fc4070 */
[----:B------:R-:W-:-:S02]  /*2570*/  @!P0 IMAD.MOV R3, RZ, RZ, -R3 ;  /* 0x000000ffff038224 */ /* 0x000fc400078e0a03 */
[----:B------:R-:W-:Y:S01]  /*2580*/  IMAD.HI.U32 R4, R8, R14, RZ ;  /* 0x0000000e08047227 */ /* 0x000fe200078e00ff */
[C---:B------:R-:W-:Y:S02]  /*2590*/  ISETP.GT.U32.AND P0, PT, R0.reuse, R13, PT ;  /* 0x0000000d0000720c */ /* 0x040fe40003f04070 */
[----:B------:R0:W-:Y:S01]  /*25a0*/  STL [R1+0x104], R3 ;  /* 0x0001040301007387 */ /* 0x0001e20000100800 */
[----:B------:R-:W-:Y:S02]  /*25b0*/  IMAD.MOV R4, RZ, RZ, -R4 ;  /* 0x000000ffff047224 */ /* 0x000fe400078e0a04 */
[C---:B------:R-:W-:Y:S02]  /*25c0*/  VIADD R9, R7.reuse, 0xb4 ;  /* 0x000000b407097836 */ /* 0x040fe40000000000 */
[----:B------:R-:W-:Y:S02]  /*25d0*/  IMAD R14, R0, R4, R14 ;  /* 0x00000004000e7224 */ /* 0x000fe400078e020e */
[----:B------:R-:W-:Y:S01]  /*25e0*/  VIADD R6, R7, 0xb2 ;  /* 0x000000b207067836 */ /* 0x000fe20000000000 */
[----:B------:R-:W-:Y:S01]  /*25f0*/  IABS R15, R9 ;  /* 0x00000009000f7213 */ /* 0x000fe20000000000 */
[----:B------:R-:W-:Y:S01]  /*2600*/  @!P6 IMAD.IADD R2, R2, 0x1, -R0 ;  /* 0x000000010202e824 */ /* 0x000fe200078e0a00 */
[----:B------:R-:W-:Y:S01]  /*2610*/  ISETP.GT.U32.AND P6, PT, R0, R14, PT ;  /* 0x0000000e0000720c */ /* 0x000fe20003fc4070 */
[----:B0-----:R-:W-:Y:S01]  /*2620*/  IMAD.MOV.U32 R3, RZ, RZ, R5 ;  /* 0x000000ffff037224 */ /* 0x001fe200078e0005 */
[----:B------:R-:W-:Y:S01]  /*2630*/  IABS R17, R6 ;  /* 0x0000000600117213 */ /* 0x000fe20000000000 */
[----:B------:R-:W-:-:S03]  /*2640*/  IMAD.HI.U32 R4, R8, R15, RZ ;  /* 0x0000000f08047227 */ /* 0x000fc600078e00ff */
[----:B------:R-:W-:Y:S01]  /*2650*/  @!P4 IADD3 R3, -R3, RZ, RZ ;  /* 0x000000ff0303c210 */ /* 0x000fe20007ffe1ff */
[----:B------:R-:W-:Y:S01]  /*2660*/  @!P0 IMAD.IADD R13, R13, 0x1, -R0 ;  /* 0x000000010d0d8824 */ /* 0x000fe200078e0a00 */
[----:B------:R-:W-:Y:S01]  /*2670*/  ISETP.GT.U32.AND P4, PT, R0, R19, PT ;  /* 0x000000130000720c */ /* 0x000fe20003f84070 */
[----:B------:R-:W-:Y:S01]  /*2680*/  VIADD R10, R7, 0xb0 ;  /* 0x000000b0070a7836 */ /* 0x000fe20000000000 */
[----:B------:R-:W-:Y:S01]  /*2690*/  ISETP.GE.AND P0, PT, R9, RZ, PT ;  /* 0x000000ff0900720c */ /* 0x000fe20003f06270 */
[----:B------:R0:W-:Y:S01]  /*26a0*/  STL [R1+0x108], R3 ;  /* 0x0001080301007387 */ /* 0x0001e20000100800 */
[----:B------:R-:W-:Y:S02]  /*26b0*/  IMAD.HI.U32 R5, R8, R17, RZ ;  /* 0x0000001108057227 */ /* 0x000fe400078e00ff */
[----:B------:R-:W-:Y:S02]  /*26c0*/  IABS R16, R10 ;  /* 0x0000000a00107213 */ /* 0x000fe40000000000 */
[----:B------:R-:W-:-:S02]  /*26d0*/  IMAD.MOV R9, RZ, RZ, -R4 ;  /* 0x000000ffff097224 */ /* 0x000fc400078e0a04 */
[----:B------:R-:W-:Y:S02]  /*26e0*/  IMAD.MOV R5, RZ, RZ, -R5 ;  /* 0x000000ffff057224 */ /* 0x000fe400078e0a05 */
[----:B------:R-:W-:Y:S02]  /*26f0*/  IMAD R15, R0, R9, R15 ;  /* 0x00000009000f7224 */ /* 0x000fe400078e020f */
[----:B------:R-:W-:Y:S01]  /*2700*/  @!P4 IMAD.IADD R19, R19, 0x1, -R0 ;  /* 0x000000011313c824 */ /* 0x000fe200078e0a00 */
[----:B------:R-:W-:Y:S01]  /*2710*/  ISETP.GE.AND P4, PT, R6, RZ, PT ;  /* 0x000000ff0600720c */ /* 0x000fe20003f86270 */
[----:B0-----:R-:W-:Y:S01]  /*2720*/  IMAD.MOV.U32 R3, RZ, RZ, R2 ;  /* 0x000000ffff037224 */ /* 0x001fe200078e0002 */
[----:B------:R-:W-:Y:S01]  /*2730*/  IADD3 R2, R7, 0xaa, RZ ;  /* 0x000000aa07027810 */ /* 0x000fe20007ffe0ff */
[----:B------:R-:W-:Y:S02]  /*2740*/  @!P6 IMAD.IADD R14, R14, 0x1, -R0 ;  /* 0x000000010e0ee824 */ /* 0x000fe400078e0a00 */
[----:B------:R-:W-:Y:S01]  /*2750*/  @!P5 IMAD.MOV R3, RZ, RZ, -R3 ;  /* 0x000000ffff03d224 */ /* 0x000fe200078e0a03 */
[C---:B------:R-:W-:Y:S01]  /*2760*/  ISETP.GT.U32.AND P5, PT, R0.reuse, R19, PT ;  /* 0x000000130000720c */ /* 0x040fe20003fa4070 */
[C---:B------:R-:W-:Y:S01]  /*2770*/  IMAD R17, R0.reuse, R5, R17 ;  /* 0x0000000500117224 */ /* 0x040fe200078e0211 */
[----:B------:R-:W-:Y:S01]  /*2780*/  ISETP.GT.U32.AND P6, PT, R0, R14, PT ;  /* 0x0000000e0000720c */ /* 0x000fe20003fc4070 */
[----:B------:R-:W-:Y:S01]  /*2790*/  IMAD.HI.U32 R4, R8, R16, RZ ;  /* 0x0000001008047227 */ /* 0x000fe200078e00ff */
[----:B------:R0:W-:Y:S01]  /*27a0*/  STL [R1+0x114], R3 ;  /* 0x0001140301007387 */ /* 0x0001e20000100800 */
[----:B------:R-:W-:-:S02]  /*27b0*/  IABS R11, R2 ;  /* 0x00000002000b7213 */ /* 0x000fc40000000000 */
[----:B------:R-:W-:Y:S02]  /*27c0*/  IMAD.MOV R4, RZ, RZ, -R4 ;  /* 0x000000ffff047224 */ /* 0x000fe400078e0a04 */
[----:B------:R-:W-:Y:S02]  /*27d0*/  VIADD R6, R7, 0xac ;  /* 0x000000ac07067836 */ /* 0x000fe40000000000 */
[C---:B------:R-:W-:Y:S02]  /*27e0*/  IMAD R16, R0.reuse, R4, R16 ;  /* 0x0000000400107224 */ /* 0x040fe400078e0210 */
[----:B------:R-:W-:Y:S01]  /*27f0*/  @!P5 IMAD.IADD R19, R19, 0x1, -R0 ;  /* 0x000000011313d824 */ /* 0x000fe200078e0a00 */
[----:B------:R-:W-:Y:S01]  /*2800*/  ISETP.GT.U32.AND P5, PT, R0, R17, PT ;  /* 0x000000110000720c */ /* 0x000fe20003fa4070 */
[----:B0-----:R-:W-:Y:S01]  /*2810*/  IMAD.MOV.U32 R3, RZ, RZ, R13 ;  /* 0x000000ffff037224 */ /* 0x001fe200078e000d */
[----:B------:R-:W-:Y:S01]  /*2820*/  IABS R9, R6 ;  /* 0x0000000600097213 */ /* 0x000fe20000000000 */
[----:B------:R-:W-:-:S02]  /*2830*/  VIADD R4, R7, 0xae ;  /* 0x000000ae07047836 */ /* 0x000fc40000000000 */
[----:B------:R-:W-:Y:S01]  /*2840*/  @!P1 IMAD.MOV R3, RZ, RZ, -R3 ;  /* 0x000000ffff039224 */ /* 0x000fe200078e0a03 */
[----:B------:R-:W-:Y:S01]  /*2850*/  ISETP.GT.U32.AND P1, PT, R0, R15, PT ;  /* 0x0000000f0000720c */ /* 0x000fe20003f24070 */
[--C-:B------:R-:W-:Y:S01]  /*2860*/  @!P6 IMAD.IADD R14, R14, 0x1, -R0.reuse ;  /* 0x000000010e0ee824 */ /* 0x100fe200078e0a00 */
[----:B------:R-:W-:Y:S01]  /*2870*/  IABS R18, R4 ;  /* 0x0000000400127213 */ /* 0x000fe20000000000 */
[----:B------:R-:W-:Y:S01]  /*2880*/  IMAD.MOV.U32 R12, RZ, RZ, R19 ;  /* 0x000000ffff0c7224 */ /* 0x000fe200078e0013 */
[----:B------:R-:W-:Y:S01]  /*2890*/  ISETP.GT.U32.AND P6, PT, R0, R16, PT ;  /* 0x000000100000720c */ /* 0x000fe20003fc4070 */
[----:B------:R-:W-:Y:S01]  /*28a0*/  VIADD R13, R7, 0xa8 ;  /* 0x000000a8070d7836 */ /* 0x000fe20000000000 */
[----:B------:R0:W-:Y:S01]  /*28b0*/  STL [R1+0x11c], R3 ;  /* 0x00011c0301007387 */ /* 0x0001e20000100800 */
[----:B------:R-:W-:Y:S01]  /*28c0*/  @!P5 IMAD.IADD R17, R17, 0x1, -R0 ;  /* 0x000000011111d824 */ /* 0x000fe200078e0a00 */
[----:B------:R-:W-:Y:S01]  /*28d0*/  @!P2 IADD3 R12, -R12, RZ, RZ ;  /* 0x000000ff0c0ca210 */ /* 0x000fe20007ffe1ff */
[----:B------:R-:W-:Y:S01]  /*28e0*/  IMAD.HI.U32 R20, R8, R18, RZ ;  /* 0x0000001208147227 */ /* 0x000fe200078e00ff */
[----:B------:R-:W-:-:S03]  /*28f0*/  IABS R5, R13 ;  /* 0x0000000d00057213 */ /* 0x000fc60000000000 */
[----:B------:R-:W-:Y:S01]  /*2900*/  @!P1 IMAD.IADD R15, R15, 0x1, -R0 ;  /* 0x000000010f0f9824 */ /* 0x000fe200078e0a00 */
[----:B------:R-:W-:Y:S01]  /*2910*/  ISETP.GE.AND P1, PT, R10, RZ, PT ;  /* 0x000000ff0a00720c */ /* 0x000fe20003f26270 */
[----:B------:R-:W-:Y:S01]  /*2920*/  IMAD.MOV.U32 R10, RZ, RZ, R11 ;  /* 0x000000ffff0a7224 */ /* 0x000fe200078e000b */
[----:B------:R1:W-:Y:S01]  /*2930*/  STL [R1+0x124], R12 ;  /* 0x0001240c01007387 */ /* 0x0003e20000100800 */
[----:B------:R-:W-:Y:S01]  /*2940*/  IMAD.HI.U32 R11, R8, R9, RZ ;  /* 0x00000009080b7227 */ /* 0x000fe200078e00ff */
[----:B------:R-:W-:-:S03]  /*2950*/  ISETP.GT.U32.AND P5, PT, R0, R15, PT ;  /* 0x0000000f0000720c */ /* 0x000fc60003fa4070 */
[----:B------:R-:W-:Y:S02]  /*2960*/  IMAD.MOV R20, RZ, RZ, -R20 ;  /* 0x000000ffff147224 */ /* 0x000fe400078e0a14 */
[----:B------:R-:W-:Y:S02]  /*2970*/  IMAD.MOV R19, RZ, RZ, -R11 ;  /* 0x000000ffff137224 */ /* 0x000fe400078e0a0b */
[----:B------:R-:W-:Y:S02]  /*2980*/  IMAD R11, R0, R20, R18 ;  /* 0x00000014000b7224 */ /* 0x000fe400078e0212 */
[----:B------:R-:W-:Y:S01]  /*2990*/  @!P6 IMAD.IADD R16, R16, 0x1, -R0 ;  /* 0x000000011010e824 */ /* 0x000fe200078e0a00 */
[C---:B------:R-:W-:Y:S01]  /*29a0*/  ISETP.GT.U32.AND P6, PT, R0.reuse, R17, PT ;  /* 0x000000110000720c */ /* 0x040fe20003fc4070 */
[----:B0-----:R-:W-:Y:S02]  /*29b0*/  IMAD.MOV.U32 R3, RZ, RZ, R14 ;  /* 0x000000ffff037224 */ /* 0x001fe400078e000e */
[--C-:B------:R-:W-:Y:S01]  /*29c0*/  @!P5 IMAD.IADD R15, R15, 0x1, -R0.reuse ;  /* 0x000000010f0fd824 */ /* 0x100fe200078e0a00 */
[C---:B------:R-:W-:Y:S01]  /*29d0*/  ISETP.GT.U32.AND P5, PT, R0.reuse, R11, PT ;  /* 0x0000000b0000720c */ /* 0x040fe20003fa4070 */
[----:B------:R-:W-:Y:S01]  /*29e0*/  @!P3 IMAD.MOV R3, RZ, RZ, -R3 ;  /* 0x000000ffff03b224 */ /* 0x000fe200078e0a03 */
[C---:B------:R-:W-:Y:S01]  /*29f0*/  ISETP.GT.U32.AND P2, PT, R0.reuse, R16, PT ;  /* 0x000000100000720c */ /* 0x040fe20003f44070 */
[----:B------:R-:W-:Y:S01]  /*2a00*/  IMAD R9, R0, R19, R9 ;  /* 0x0000001300097224 */ /* 0x000fe200078e0209 */
[----:B------:R-:W-:Y:S01]  /*2a10*/  ISETP.GE.AND P3, PT, R4, RZ, PT ;  /* 0x000000ff0400720c */ /* 0x000fe20003f66270 */
[----:B------:R-:W-:Y:S01]  /*2a20*/  IMAD.HI.U32 R18, R8, R5, RZ ;  /* 0x0000000508127227 */ /* 0x000fe200078e00ff */
[----:B------:R0:W-:Y:S03]  /*2a30*/  STL [R1+0x15c], R3 ;  /* 0x00015c0301007387 */ /* 0x0001e60000100800 */
[----:B------:R-:W-:Y:S01]  /*2a40*/  @!P6 IMAD.IADD R17, R17, 0x1, -R0 ;  /* 0x000000011111e824 */ /* 0x000fe200078e0a00 */
[----:B------:R-:W-:Y:S01]  /*2a50*/  ISETP.GT.U32.AND P6, PT, R0, R9, PT ;  /* 0x000000090000720c */ /* 0x000fe20003fc4070 */
[----:B------:R-:W-:-:S02]  /*2a60*/  IMAD.MOV R18, RZ, RZ, -R18 ;  /* 0x000000ffff127224 */ /* 0x000fc400078e0a12 */
[--C-:B------:R-:W-:Y:S01]  /*2a70*/  @!P5 IMAD.IADD R11, R11, 0x1, -R0.reuse ;  /* 0x000000010b0bd824 */ /* 0x100fe200078e0a00 */
[----:B-1----:R-:W-:Y:S01]  /*2a80*/  MOV R12, R17 ;  /* 0x00000011000c7202 */ /* 0x002fe20000000f00 */
[C---:B------:R-:W-:Y:S02]  /*2a90*/  IMAD R5, R0.reuse, R18, R5 ;  /* 0x0000001200057224 */ /* 0x040fe400078e0205 */
[----:B0-----:R-:W-:Y:S02]  /*2aa0*/  IMAD.MOV.U32 R3, RZ, RZ, R15 ;  /* 0x000000ffff037224 */ /* 0x001fe400078e000f */
[----:B------:R-:W-:Y:S02]  /*2ab0*/  VIADD R4, R7, 0xa6 ;  /* 0x000000a607047836 */ /* 0x000fe40000000000 */
[----:B------:R-:W-:Y:S01]  /*2ac0*/  @!P0 IMAD.MOV R3, RZ, RZ, -R3 ;  /* 0x000000ffff038224 */ /* 0x000fe200078e0a03 */
[----:B------:R-:W-:Y:S01]  /*2ad0*/  ISETP.GT.U32.AND P0, PT, R0, R11, PT ;  /* 0x0000000b0000720c */ /* 0x000fe20003f04070 */
[----:B------:R-:W-:Y:S01]  /*2ae0*/  @!P2 IMAD.IADD R16, R16, 0x1, -R0 ;  /* 0x000000011010a824 */ /* 0x000fe200078e0a00 */
[----:B------:R-:W-:Y:S01]  /*2af0*/  IABS R14, R4 ;  /* 0x00000004000e7213 */ /* 0x000fe20000000000 */
[----:B------:R-:W-:Y:S01]  /*2b00*/  @!P4 IMAD.MOV R12, RZ, RZ, -R12 ;  /* 0x000000ffff0cc224 */ /* 0x000fe200078e0a0c */
[----:B------:R-:W-:Y:S01]  /*2b10*/  ISETP.GT.U32.AND P4, PT, R0, R5, PT ;  /* 0x000000050000720c */ /* 0x000fe20003f84070 */
[----:B------:R-:W-:Y:S01]  /*2b20*/  IMAD.HI.U32 R19, R8, R10, RZ ;  /* 0x0000000a08137227 */ /* 0x000fe200078e00ff */
[----:B------:R0:W-:Y:S01]  /*2b30*/  STL [R1+0x160], R3 ;  /* 0x0001600301007387 */ /* 0x0001e20000100800 */
[----:B------:R-:W-:-:S02]  /*2b40*/  ISETP.GE.AND P2, PT, R6, RZ, PT ;  /* 0x000000ff0600720c */ /* 0x000fc40003f46270 */
[----:B------:R-:W-:Y:S01]  /*2b50*/  @!P6 IMAD.IADD R9, R9, 0x1, -R0 ;  /* 0x000000010909e824 */ /* 0x000fe200078e0a00 */
[----:B------:R-:W-:Y:S01]  /*2b60*/  STL [R1+0x168], R12 ;  /* 0x0001680c01007387 */ /* 0x000fe20000100800 */
[----:B------:R-:W-:Y:S02]  /*2b70*/  IMAD.MOV R19, RZ, RZ, -R19 ;  /* 0x000000ffff137224 */ /* 0x000fe400078e0a13 */
[----:B------:R-:W-:Y:S01]  /*2b80*/  IMAD.HI.U32 R18, R8, R14, RZ ;  /* 0x0000000e08127227 */ /* 0x000fe200078e00ff */
[----:B------:R-:W-:-:S03]  /*2b90*/  ISETP.GT.U32.AND P6, PT, R0, R9, PT ;  /* 0x000000090000720c */ /* 0x000fc60003fc4070 */
[----:B0-----:R-:W-:Y:S02]  /*2ba0*/  IMAD.MOV.U32 R3, RZ, RZ, R16 ;  /* 0x000000ffff037224 */ /* 0x001fe400078e0010 */
[----:B------:R-:W-:Y:S02]  /*2bb0*/  IMAD R6, R0, R19, R10 ;  /* 0x0000001300067224 */ /* 0x000fe400078e020a */
[----:B------:R-:W-:Y:S01]  /*2bc0*/  @!P1 IMAD.MOV R3, RZ, RZ, -R3 ;  /* 0x000000ffff039224 */ /* 0x000fe200078e0a03 */
[----:B------:R-:W-:Y:S01]  /*2bd0*/  ISETP.GE.AND P1, PT, R2, RZ, PT ;  /* 0x000000ff0200720c */ /* 0x000fe20003f26270 */
[----:B------:R-:W-:Y:S01]  /*2be0*/  VIADD R10, R7, 0xa4 ;  /* 0x000000a4070a7836 */ /* 0x000fe20000000000 */
[C---:B------:R-:W-:Y:S01]  /*2bf0*/  ISETP.GT.U32.AND P5, PT, R0.reuse, R6, PT ;  /* 0x000000060000720c */ /* 0x040fe20003fa4070 */
[----:B------:R-:W-:Y:S01]  /*2c00*/  @!P0 IMAD.IADD R11, R11, 0x1, -R0 ;  /* 0x000000010b0b8824 */ /* 0x000fe200078e0a00 */
[----:B------:R0:W-:Y:S01]  /*2c10*/  STL [R1+0x170], R3 ;  /* 0x0001700301007387 */ /* 0x0001e20000100800 */
[----:B------:R-:W-:Y:S01]  /*2c20*/  IMAD.MOV R17, RZ, RZ, -R18 ;  /* 0x000000ffff117224 */ /* 0x000fe200078e0a12 */
[----:B------:R-:W-:Y:S01]  /*2c30*/  IABS R15, R10 ;  /* 0x0000000a000f7213 */ /* 0x000fe20000000000 */
[----:B------:R-:W-:Y:S01]  /*2c40*/  @!P4 IMAD.IADD R5, R5, 0x1, -R0 ;  /* 0x000000010505c824 */ /* 0x000fe200078e0a00 */
[----:B------:R-:W-:Y:S01]  /*2c50*/  ISETP.GE.AND P0, PT, R13, RZ, PT ;  /* 0x000000ff0d00720c */ /* 0x000fe20003f06270 */
[----:B------:R-:W-:Y:S01]  /*2c60*/  IMAD R2, R0, R17, R14 ;  /* 0x0000001100027224 */ /* 0x000fe200078e020e */
[----:B------:R-:W-:Y:S01]  /*2c70*/  ISETP.GE.AND P4, PT, R4, RZ, PT ;  /* 0x000000ff0400720c */ /* 0x000fe20003f86270 */
[----:B------:R-:W-:Y:S01]  /*2c80*/  IMAD.HI.U32 R13, R8, R15, RZ ;  /* 0x0000000f080d7227 */ /* 0x000fe200078e00ff */
[----:B------:R-:W-:-:S03]  /*2c90*/  IADD3 R14, R7, 0xa2, RZ ;  /* 0x000000a2070e7810 */ /* 0x000fc60007ffe0ff */
[----:B0-----:R-:W-:Y:S01]  /*2ca0*/  IMAD.MOV.U32 R3, RZ, RZ, R11 ;  /* 0x000000ffff037224 */ /* 0x001fe200078e000b */
[----:B------:R-:W-:Y:S01]  /*2cb0*/  IABS R19, R14 ;  /* 0x0000000e00137213 */ /* 0x000fe20000000000 */
[--C-:B------:R-:W-:Y:S01]  /*2cc0*/  @!P6 IMAD.IADD R9, R9, 0x1, -R0.reuse ;  /* 0x000000010909e824 */ /* 0x100fe200078e0a00 */
[C---:B------:R-:W-:Y:S01]  /*2cd0*/  ISETP.GT.U32.AND P6, PT, R0.reuse, R2, PT ;  /* 0x000000020000720c */ /* 0x040fe20003fc4070 */
[----:B------:R-:W-:Y:S01]  /*2ce0*/  @!P3 IMAD.MOV R3, RZ, RZ, -R3 ;  /* 0x000000ffff03b224 */ /* 0x000fe200078e0a03 */
[----:B------:R-:W-:Y:S01]  /*2cf0*/  ISETP.GT.U32.AND P3, PT, R0, R5, PT ;  /* 0x000000050000720c */ /* 0x000fe20003f64070 */
[----:B------:R-:W-:Y:S02]  /*2d00*/  IMAD.MOV R13, RZ, RZ, -R13 ;  /* 0x000000ffff0d7224 */ /* 0x000fe400078e0a0d */
[----:B------:R-:W-:Y:S01]  /*2d10*/  @!P5 IMAD.IADD R6, R6, 0x1, -R0 ;  /* 0x000000010606d824 */ /* 0x000fe200078e0a00 */
[----:B------:R0:W-:Y:S01]  /*2d20*/  STL [R1+0x174], R3 ;  /* 0x0001740301007387 */ /* 0x0001e20000100800 */
[----:B------:R-:W-:-:S02]  /*2d30*/  IMAD R4, R0, R13, R15 ;  /* 0x0000000d00047224 */ /* 0x000fc400078e020f */
[C---:B------:R-:W-:Y:S01]  /*2d40*/  VIADD R13, R7.reuse, 0xa0 ;  /* 0x000000a0070d7836 */ /* 0x040fe20000000000 */
[----:B------:R-:W-:Y:S01]  /*2d50*/  ISETP.GT.U32.AND P5, PT, R0, R6, PT ;  /* 0x000000060000720c */ /* 0x000fe20003fa4070 */
[----:B------:R-:W-:Y:S02]  /*2d60*/  VIADD R11, R7, 0x9e ;  /* 0x0000009e070b7836 */ /* 0x000fe40000000000 */
[--C-:B------:R-:W-:Y:S02]  /*2d70*/  @!P6 IMAD.IADD R2, R2, 0x1, -R0.reuse ;  /* 0x000000010202e824 */ /* 0x100fe400078e0a00 */
[----:B------:R-:W-:Y:S01]  /*2d80*/  @!P3 IMAD.IADD R5, R5, 0x1, -R0 ;  /* 0x000000010505b824 */ /* 0x000fe200078e0a00 */
[C---:B------:R-:W-:Y:S01]  /*2d90*/  ISETP.GT.U32.AND P3, PT, R0.reuse, R4, PT ;  /* 0x000000040000720c */ /* 0x040fe20003f64070 */
[----:B0-----:R-:W-:Y:S01]  /*2da0*/  IMAD.MOV.U32 R3, RZ, RZ, R9 ;  /* 0x000000ffff037224 */ /* 0x001fe200078e0009 */
[----:B------:R-:W-:Y:S01]  /*2db0*/  ISETP.GT.U32.AND P6, PT, R0, R2, PT ;  /* 0x000000020000720c */ /* 0x000fe20003fc4070 */
[----:B------:R-:W-:-:S04]  /*2dc0*/  IMAD.HI.U32 R9, R8, R19, RZ ;  /* 0x0000001308097227 */ /* 0x000fc800078e00ff */
[----:B------:R-:W-:Y:S01]  /*2dd0*/  @!P2 IMAD.MOV R3, RZ, RZ, -R3 ;  /* 0x000000ffff03a224 */ /* 0x000fe200078e0a03 */
[----:B------:R-:W-:Y:S01]  /*2de0*/  IADD3 R9, -R9, RZ, RZ ;  /* 0x000000ff09097210 */ /* 0x000fe20007ffe1ff */
[--C-:B------:R-:W-:Y:S01]  /*2df0*/  @!P5 IMAD.IADD R6, R6, 0x1, -R0.reuse ;  /* 0x000000010606d824 */ /* 0x100fe200078e0a00 */
[----:B------:R-:W-:Y:S01]  /*2e00*/  ISETP.GE.AND P5, PT, R10, RZ, PT ;  /* 0x000000ff0a00720c */ /* 0x000fe20003fa6270 */
[----:B------:R-:W-:Y:S01]  /*2e10*/  VIADD R10, R7, 0x9c ;  /* 0x0000009c070a7836 */ /* 0x000fe20000000000 */
[----:B------:R0:W-:Y:S01]  /*2e20*/  STL [R1+0x178], R3 ;  /* 0x0001780301007387 */ /* 0x0001e20000100800 */
[----:B------:R-:W-:Y:S01]  /*2e30*/  @!P3 IMAD.IADD R4, R4, 0x1, -R0 ;  /* 0x000000010404b824 */ /* 0x000fe200078e0a00 */
[----:B------:R-:W-:Y:S01]  /*2e40*/  ISETP.GE.AND P2, PT, R14, RZ, PT ;  /* 0x000000ff0e00720c */ /* 0x000fe20003f46270 */
[----:B------:R-:W-:Y:S01]  /*2e50*/  @!P1 IMAD.MOV R6, RZ, RZ, -R6 ;  /* 0x000000ffff069224 */ /* 0x000fe200078e0a06 */
[----:B------:R-:W-:Y:S01]  /*2e60*/  ISETP.GE.AND P1, PT, R13, RZ, PT ;  /* 0x000000ff0d00720c */ /* 0x000fe20003f26270 */
[----:B------:R-:W-:Y:S01]  /*2e70*/  @!P6 IMAD.IADD R2, R2, 0x1, -R0 ;  /* 0x000000010202e824 */ /* 0x000fe200078e0a00 */
[C---:B------:R-:W-:Y:S01]  /*2e80*/  ISETP.GT.U32.AND P3, PT, R0.reuse, R4, PT ;  /* 0x000000040000720c */ /* 0x040fe20003f64070 */
[----:B------:R-:W-:Y:S01]  /*2e90*/  IMAD R19, R0, R9, R19 ;  /* 0x0000000900137224 */ /* 0x000fe200078e0213 */
[----:B------:R-:W-:Y:S01]  /*2ea0*/  IABS R13, R13 ;  /* 0x0000000d000d7213 */ /* 0x000fe20000000000 */
[----:B------:R1:W-:Y:S01]  /*2eb0*/  STL [R1+0x17c], R6 ;  /* 0x00017c0601007387 */ /* 0x0003e20000100800 */
[----:B0-----:R-:W-:Y:S01]  /*2ec0*/  IMAD.MOV.U32 R3, RZ, RZ, R5 ;  /* 0x000000ffff037224 */ /* 0x001fe200078e0005 */
[----:B------:R-:W-:Y:S01]  /*2ed0*/  ISETP.GE.AND P6, PT, R10, RZ, PT ;  /* 0x000000ff0a00720c */ /* 0x000fe20003fc6270 */
[----:B------:R-:W-:Y:S01]  /*2ee0*/  VIADD R20, R7, 0x9a ;  /* 0x0000009a07147836 */ /* 0x000fe20000000000 */
[----:B------:R-:W-:Y:S01]  /*2ef0*/  IABS R10, R10 ;  /* 0x0000000a000a7213 */ /* 0x000fe20000000000 */
[----:B------:R-:W-:Y:S01]  /*2f00*/  @!P0 IMAD.MOV R3, RZ, RZ, -R3 ;  /* 0x000000ffff038224 */ /* 0x000fe200078e0a03 */
[----:B------:R-:W-:Y:S01]  /*2f10*/  ISETP.GE.AND P0, PT, R11, RZ, PT ;  /* 0x000000ff0b00720c */ /* 0x000fe20003f06270 */
[----:B------:R-:W-:Y:S01]  /*2f20*/  VIADD R16, R7, 0x98 ;  /* 0x0000009807107836 */ /* 0x000fe20000000000 */
[----:B------:R-:W-:-:S02]  /*2f30*/  IABS R11, R11 ;  /* 0x0000000b000b7213 */ /* 0x000fc40000000000 */
[----:B------:R0:W-:Y:S01]  /*2f40*/  STL [R1+0x184], R3 ;  /* 0x0001840301007387 */ /* 0x0001e20000100800 */
[----:B-1----:R-:W-:Y:S01]  /*2f50*/  IMAD.HI.U32 R6, R8, R13, RZ ;  /* 0x0000000d08067227 */ /* 0x002fe200078e00ff */
[----:B------:R-:W-:-:S03]  /*2f60*/  IABS R18, R16 ;  /* 0x0000001000127213 */ /* 0x000fc60000000000 */
[----:B------:R-:W-:-:S04]  /*2f70*/  IMAD.HI.U32 R5, R8, R11, RZ ;  /* 0x0000000b08057227 */ /* 0x000fc800078e00ff */
[----:B------:R-:W-:Y:S02]  /*2f80*/  IMAD.MOV R6, RZ, RZ, -R6 ;  /* 0x000000ffff067224 */ /* 0x000fe400078e0a06 */
[----:B0-----:R-:W-:Y:S02]  /*2f90*/  IMAD.MOV.U32 R3, RZ, RZ, R2 ;  /* 0x000000ffff037224 */ /* 0x001fe400078e0002 */
[----:B------:R-:W-:Y:S02]  /*2fa0*/  IMAD.MOV R5, RZ, RZ, -R5 ;  /* 0x000000ffff057224 */ /* 0x000fe400078e0a05 */
[----:B------:R-:W-:Y:S01]  /*2fb0*/  @!P4 IMAD.MOV R3, RZ, RZ, -R3 ;  /* 0x000000ffff03c224 */ /* 0x000fe200078e0a03 */
[----:B------:R-:W-:Y:S01]  /*2fc0*/  ISETP.GT.U32.AND P4, PT, R0, R19, PT ;  /* 0x000000130000720c */ /* 0x000fe20003f84070 */
[----:B------:R-:W-:Y:S02]  /*2fd0*/  @!P3 IMAD.IADD R4, R4, 0x1, -R0 ;  /* 0x000000010404b824 */ /* 0x000fe400078e0a00 */
[C---:B------:R-:W-:Y:S01]  /*2fe0*/  IMAD R13, R0.reuse, R6, R13 ;  /* 0x00000006000d7224 */ /* 0x040fe200078e020d */
[----:B------:R0:W-:Y:S01]  /*2ff0*/  STL [R1+0x18c], R3 ;  /* 0x00018c0301007387 */ /* 0x0001e20000100800 */
[----:B------:R-:W-:Y:S01]  /*3000*/  IMAD R11, R0, R5, R11 ;  /* 0x00000005000b7224 */ /* 0x000fe200078e020b */
[----:B------:R-:W-:Y:S01]  /*3010*/  IADD3 R6, R7, 0x94, RZ ;  /* 0x0000009407067810 */ /* 0x000fe20007ffe0ff */
[----:B------:R-:W-:Y:S01]  /*3020*/  IMAD.HI.U32 R2, R8, R10, RZ ;  /* 0x0000000a08027227 */ /* 0x000fe200078e00ff */
[----:B------:R-:W-:-:S02]  /*3030*/  ISETP.GT.U32.AND P3, PT, R0, R13, PT ;  /* 0x0000000d0000720c */ /* 0x000fc40003f64070 */
[----:B------:R-:W-:Y:S01]  /*3040*/  IABS R17, R6 ;  /* 0x0000000600117213 */ /* 0x000fe20000000000 */
[----:B------:R-:W-:Y:S02]  /*3050*/  IMAD.MOV R2, RZ, RZ, -R2 ;  /* 0x000000ffff027224 */ /* 0x000fe400078e0a02 */
[----:B------:R-:W-:Y:S02]  /*3060*/  @!P4 IMAD.IADD R19, R19, 0x1, -R0 ;  /* 0x000000011313c824 */ /* 0x000fe400078e0a00 */
[----:B0-----:R-:W-:Y:S02]  /*3070*/  IMAD.MOV.U32 R3, RZ, RZ, R4 ;  /* 0x000000ffff037224 */ /* 0x001fe400078e0004 */
[C---:B------:R-:W-:Y:S01]  /*3080*/  IMAD R10, R0.reuse, R2, R10 ;  /* 0x00000002000a7224 */ /* 0x040fe200078e020a */
[C---:B------:R-:W-:Y:S01]  /*3090*/  ISETP.GT.U32.AND P4, PT, R0.reuse, R19, PT ;  /* 0x000000130000720c */ /* 0x040fe20003f84070 */
[----:B------:R-:W-:Y:S01]  /*30a0*/  @!P5 IMAD.MOV R3, RZ, RZ, -R3 ;  /* 0x000000ffff03d224 */ /* 0x000fe200078e0a03 */
[----:B------:R-:W-:Y:S01]  /*30b0*/  ISETP.GT.U32.AND P5, PT, R0, R11, PT ;  /* 0x0000000b0000720c */ /* 0x000fe20003fa4070 */
[----:B------:R-:W-:Y:S01]  /*30c0*/  @!P3 IMAD.IADD R13, R13, 0x1, -R0 ;  /* 0x000000010d0db824 */ /* 0x000fe200078e0a00 */
[----:B------:R-:W-:Y:S01]  /*30d0*/  IABS R2, R20 ;  /* 0x0000001400027213 */ /* 0x000fe20000000000 */
[----:B------:R-:W-:Y:S01]  /*30e0*/  IMAD.HI.U32 R9, R8, R18, RZ ;  /* 0x0000001208097227 */ /* 0x000fe200078e00ff */
[----:B------:R0:W-:Y:S02]  /*30f0*/  STL [R1+0x190], R3 ;  /* 0x0001900301007387 */ /* 0x0001e40000100800 */
[----:B------:R-:W-:Y:S01]  /*3100*/  ISETP.GT.U32.AND P3, PT, R0, R13, PT ;  /* 0x0000000d0000720c */ /* 0x000fe20003f64070 */
[----:B------:R-:W-:-:S04]  /*3110*/  IMAD.HI.U32 R14, R8, R2, RZ ;  /* 0x00000002080e7227 */ /* 0x000fc800078e00ff */
[--C-:B------:R-:W-:Y:S01]  /*3120*/  @!P4 IMAD.IADD R19, R19, 0x1, -R0.reuse ;  /* 0x000000011313c824 */ /* 0x100fe200078e0a00 */
[C---:B------:R-:W-:Y:S01]  /*3130*/  ISETP.GT.U32.AND P4, PT, R0.reuse, R10, PT ;  /* 0x0000000a0000720c */ /* 0x040fe20003f84070 */
[----:B------:R-:W-:Y:S02]  /*3140*/  @!P5 IMAD.IADD R11, R11, 0x1, -R0 ;  /* 0x000000010b0bd824 */ /* 0x000fe400078e0a00 */
[----:B------:R-:W-:Y:S02]  /*3150*/  IMAD.MOV R14, RZ, RZ, -R14 ;  /* 0x000000ffff0e7224 */ /* 0x000fe400078e0a0e */
[----:B------:R-:W-:Y:S01]  /*3160*/  IMAD.MOV R9, RZ, RZ, -R9 ;  /* 0x000000ffff097224 */ /* 0x000fe200078e0a09 */
[C---:B------:R-:W-:Y:S01]  /*3170*/  ISETP.GT.U32.AND P5, PT, R0.reuse, R11, PT ;  /* 0x0000000b0000720c */ /* 0x040fe20003fa4070 */
[C---:B------:R-:W-:Y:S02]  /*3180*/  IMAD R2, R0.reuse, R14, R2 ;  /* 0x0000000e00027224 */ /* 0x040fe400078e0202 */
[----:B------:R-:W-:-:S02]  /*3190*/  IMAD R18, R0, R9, R18 ;  /* 0x0000000900127224 */ /* 0x000fc400078e0212 */
[--C-:B------:R-:W-:Y:S01]  /*31a0*/  @!P3 IMAD.IADD R13, R13, 0x1, -R0.reuse ;  /* 0x000000010d0db824 */ /* 0x100fe200078e0a00 */
[----:B------:R-:W-:Y:S01]  /*31b0*/  ISETP.GT.U32.AND P3, PT, R0, R2, PT ;  /* 0x000000020000720c */ /* 0x000fe20003f64070 */
[----:B------:R-:W-:Y:S02]  /*31c0*/  VIADD R4, R7, 0x96 ;  /* 0x0000009607047836 */ /* 0x000fe40000000000 */
[----:B0-----:R-:W-:Y:S02]  /*31d0*/  IMAD.MOV.U32 R3, RZ, RZ, R19 ;  /* 0x000000ffff037224 */ /* 0x001fe400078e0013 */
[--C-:B------:R-:W-:Y:S01]  /*31e0*/  @!P4 IMAD.IADD R10, R10, 0x1, -R0.reuse ;  /* 0x000000010a0ac824 */ /* 0x100fe200078e0a00 */
[----:B------:R-:W-:Y:S01]  /*31f0*/  IABS R5, R4 ;  /* 0x0000000400057213 */ /* 0x000fe20000000000 */
[--C-:B------:R-:W-:Y:S01]  /*3200*/  @!P5 IMAD.IADD R11, R11, 0x1, -R0.reuse ;  /* 0x000000010b0bd824 */ /* 0x100fe200078e0a00 */
[----:B------:R-:W-:Y:S01]  /*3210*/  ISETP.GT.U32.AND P5, PT, R0, R18, PT ;  /* 0x000000120000720c */ /* 0x000fe20003fa4070 */
[----:B------:R-:W-:Y:S01]  /*3220*/  VIADD R9, R7, 0x92 ;  /* 0x0000009207097836 */ /* 0x000fe20000000000 */
[----:B------:R-:W-:Y:S01]  /*3230*/  ISETP.GE.AND P4, PT, R20, RZ, PT ;  /* 0x000000ff1400720c */ /* 0x000fe20003f86270 */
[----:B------:R-:W-:Y:S01]  /*3240*/  @!P2 IMAD.MOV R3, RZ, RZ, -R3 ;  /* 0x000000ffff03a224 */ /* 0x000fe200078e0a03 */
[----:B------:R-:W-:Y:S01]  /*3250*/  ISETP.GT.U32.AND P2, PT, R0, R10, PT ;  /* 0x0000000a0000720c */ /* 0x000fe20003f44070 */
[----:B------:R-:W-:Y:S01]  /*3260*/  @!P3 IMAD.IADD R2, R2, 0x1, -R0 ;  /* 0x000000010202b824 */ /* 0x000fe200078e0a00 */
[----:B------:R-:W-:Y:S01]  /*3270*/  IABS R19, R9 ;  /* 0x0000000900137213 */ /* 0x000fe20000000000 */
[----:B------:R-:W-:Y:S01]  /*3280*/  IMAD.HI.U32 R15, R8, R5, RZ ;  /* 0x00000005080f7227 */ /* 0x000fe200078e00ff */
[----:B------:R-:W-:Y:S01]  /*3290*/  ISETP.GE.AND P3, PT, R16, RZ, PT ;  /* 0x000000ff1000720c */ /* 0x000fe20003f66270 */
[----:B------:R0:W-:Y:S02]  /*32a0*/  STL [R1+0x194], R3 ;  /* 0x0001940301007387 */ /* 0x0001e40000100800 */
[----:B------:R-:W-:-:S02]  /*32b0*/  IMAD.MOV.U32 R16, RZ, RZ, R19 ;  /* 0x000000ffff107224 */ /* 0x000fc400078e0013 */
[----:B------:R-:W-:Y:S02]  /*32c0*/  @!P5 IMAD.IADD R18, R18, 0x1, -R0 ;  /* 0x000000011212d824 */ /* 0x000fe400078e0a00 */
[----:B------:R-:W-:-:S03]  /*32d0*/  IMAD.HI.U32 R14, R8, R17, RZ ;  /* 0x00000011080e7227 */ /* 0x000fc600078e00ff */
[----:B------:R-:W-:Y:S01]  /*32e0*/  ISETP.GT.U32.AND P5, PT, R0, R18, PT ;  /* 0x000000120000720c */ /* 0x000fe20003fa4070 */
[----:B0-----:R-:W-:Y:S01]  /*32f0*/  IMAD.MOV.U32 R3, RZ, RZ, R13 ;  /* 0x000000ffff037224 */ /* 0x001fe200078e000d */
[----:B------:R-:W-:Y:S01]  /*3300*/  IADD3 R14, -R14, RZ, RZ ;  /* 0x000000ff0e0e7210 */ /* 0x000fe20007ffe1ff */
[----:B------:R-:W-:Y:S02]  /*3310*/  IMAD.MOV R15, RZ, RZ, -R15 ;  /* 0x000000ffff0f7224 */ /* 0x000fe400078e0a0f */
[----:B------:R-:W-:-:S04]  /*3320*/  IMAD.HI.U32 R13, R8, R16, RZ ;  /* 0x00000010080d7227 */ /* 0x000fc800078e00ff */
[----:B------:R-:W-:Y:S01]  /*3330*/  @!P1 IMAD.MOV R3, RZ, RZ, -R3 ;  /* 0x000000ffff039224 */ /* 0x000fe200078e0a03 */
[C---:B------:R-:W-:Y:S01]  /*3340*/  ISETP.GT.U32.AND P1, PT, R0.reuse, R2, PT ;  /* 0x000000020000720c */ /* 0x040fe20003f24070 */
[----:B------:R-:W-:Y:S02]  /*3350*/  IMAD R5, R0, R15, R5 ;  /* 0x0000000f00057224 */ /* 0x000fe400078e0205 */
[----:B------:R-:W-:Y:S01]  /*3360*/  @!P2 IMAD.IADD R10, R10, 0x1, -R0 ;  /* 0x000000010a0aa824 */ /* 0x000fe200078e0a00 */
[----:B------:R0:W-:Y:S01]  /*3370*/  STL [R1+0x19c], R3 ;  /* 0x00019c0301007387 */ /* 0x0001e20000100800 */
[----:B------:R-:W-:Y:S01]  /*3380*/  IMAD.MOV R13, RZ, RZ, -R13 ;  /* 0x000000ffff0d7224 */ /* 0x000fe200078e0a0d */
[C---:B------:R-:W-:Y:S01]  /*3390*/  ISETP.GT.U32.AND P2, PT, R0.reuse, R5, PT ;  /* 0x000000050000720c */ /* 0x040fe20003f44070 */
[----:B------:R-:W-:Y:S01]  /*33a0*/  IMAD R17, R0, R14, R17 ;  /* 0x0000000e00117224 */ /* 0x000fe200078e0211 */
[----:B------:R-:W-:Y:S01]  /*33b0*/  @!P5 IADD3 R18, R18, -R0, RZ ;  /* 0x800000001212d210 */ /* 0x000fe20007ffe0ff */
[----:B------:R-:W-:-:S02]  /*33c0*/  IMAD R16, R0, R13, R16 ;  /* 0x0000000d00107224 */ /* 0x000fc400078e0210 */
[----:B------:R-:W-:Y:S01]  /*33d0*/  @!P0 IMAD.MOV R11, RZ, RZ, -R11 ;  /* 0x000000ffff0b8224 */ /* 0x000fe200078e0a0b */
[----:B------:R-:W-:Y:S01]  /*33e0*/  ISETP.GE.AND P0, PT, R4, RZ, PT ;  /* 0x000000ff0400720c */ /* 0x000fe20003f06270 */
[----:B------:R-:W-:Y:S01]  /*33f0*/  @!P1 IMAD.IADD R2, R2, 0x1, -R0 ;  /* 0x0000000102029824 */ /* 0x000fe200078e0a00 */
[----:B------:R-:W-:Y:S01]  /*3400*/  ISETP.GT.U32.AND P5, PT, R0, R16, PT ;  /* 0x000000100000720c */ /* 0x000fe20003fa4070 */
[----:B0-----:R-:W-:Y:S01]  /*3410*/  IMAD.MOV.U32 R3, RZ, RZ, R10 ;  /* 0x000000ffff037224 */ /* 0x001fe200078e000a */
[----:B------:R-:W-:Y:S01]  /*3420*/  ISETP.GE.AND P1, PT, R6, RZ, PT ;  /* 0x000000ff0600720c */ /* 0x000fe20003f26270 */
[C---:B------:R-:W-:Y:S01]  /*3430*/  VIADD R4, R7.reuse, 0x90 ;  /* 0x0000009007047836 */ /* 0x040fe20000000000 */
[----:B------:R0:W-:Y:S01]  /*3440*/  STL [R1+0x154], R11 ;  /* 0x0001540b01007387 */ /* 0x0001e20000100800 */
[----:B------:R-:W-:Y:S01]  /*3450*/  @!P6 IMAD.MOV R3, RZ, RZ, -R3 ;  /* 0x000000ffff03e224 */ /* 0x000fe200078e0a03 */
[----:B------:R-:W-:Y:S01]  /*3460*/  ISETP.GT.U32.AND P6, PT, R0, R17, PT ;  /* 0x000000110000720c */ /* 0x000fe20003fc4070 */
[----:B------:R-:W-:-:S02]  /*3470*/  VIADD R6, R7, 0x8e ;  /* 0x0000008e07067836 */ /* 0x000fc40000000000 */
[--C-:B------:R-:W-:Y:S01]  /*3480*/  @!P2 IMAD.IADD R5, R5, 0x1, -R0.reuse ;  /* 0x000000010505a824 */ /* 0x100fe200078e0a00 */
[----:B------:R-:W-:Y:S01]  /*3490*/  ISETP.GE.AND P2, PT, R9, RZ, PT ;  /* 0x000000ff0900720c */ /* 0x000fe20003f46270 */
[----:B------:R1:W-:Y:S01]  /*34a0*/  STL [R1+0x1a4], R3 ;  /* 0x0001a40301007387 */ /* 0x0003e20000100800 */
[----:B------:R-:W-:Y:S01]  /*34b0*/  IABS R9, R6 ;  /* 0x0000000600097213 */ /* 0x000fe20000000000 */
[--C-:B------:R-:W-:Y:S01]  /*34c0*/  @!P5 IMAD.IADD R16, R16, 0x1, -R0.reuse ;  /* 0x000000011010d824 */ /* 0x100fe200078e0a00 */
[----:B0-----:R-:W-:Y:S01]  /*34d0*/  IABS R11, R4 ;  /* 0x00000004000b7213 */ /* 0x001fe20000000000 */
[C---:B------:R-:W-:Y:S02]  /*34e0*/  VIADD R15, R7.reuse, 0x8c ;  /* 0x0000008c070f7836 */ /* 0x040fe40000000000 */
[----:B------:R-:W-:Y:S02]  /*34f0*/  VIADD R13, R7, 0x8a ;  /* 0x0000008a070d7836 */ /* 0x000fe40000000000 */
[----:B------:R-:W-:Y:S01]  /*3500*/  @!P6 IMAD.IADD R17, R17, 0x1, -R0 ;  /* 0x000000011111e824 */ /* 0x000fe200078e0a00 */
[----:B------:R-:W-:Y:S01]  /*3510*/  ISETP.GT.U32.AND P6, PT, R0, R5, PT ;  /* 0x000000050000720c */ /* 0x000fe20003fc4070 */
[----:B-1----:R-:W-:Y:S01]  /*3520*/  IMAD.MOV.U32 R3, RZ, RZ, R2 ;  /* 0x000000ffff037224 */ /* 0x002fe200078e0002 */
[----:B------:R-:W-:Y:S01]  /*3530*/  IABS R14, R15 ;  /* 0x0000000f000e7213 */ /* 0x000fe20000000000 */
[----:B------:R-:W-:Y:S01]  /*3540*/  IMAD.HI.U32 R10, R8, R11, RZ ;  /* 0x0000000b080a7227 */ /* 0x000fe200078e00ff */
[----:B------:R-:W-:-:S02]  /*3550*/  ISETP.GT.U32.AND P5, PT, R0, R17, PT ;  /* 0x000000110000720c */ /* 0x000fc40003fa4070 */
[----:B------:R-:W-:Y:S01]  /*3560*/  IABS R20, R13 ;  /* 0x0000000d00147213 */ /* 0x000fe20000000000 */
[----:B------:R-:W-:Y:S02]  /*3570*/  IMAD.MOV.U32 R2, RZ, RZ, R9 ;  /* 0x000000ffff027224 */ /* 0x000fe400078e0009 */
[----:B------:R-:W-:Y:S01]  /*3580*/  @!P4 IMAD.MOV R3, RZ, RZ, -R3 ;  /* 0x000000ffff03c224 */ /* 0x000fe200078e0a03 */
[----:B------:R-:W-:Y:S01]  /*3590*/  ISETP.GT.U32.AND P4, PT, R0, R16, PT ;  /* 0x000000100000720c */ /* 0x000fe20003f84070 */
[----:B------:R-:W-:Y:S02]  /*35a0*/  IMAD.MOV R10, RZ, RZ, -R10 ;  /* 0x000000ffff0a7224 */ /* 0x000fe400078e0a0a */
[----:B------:R-:W-:Y:S01]  /*35b0*/  IMAD.HI.U32 R9, R8, R2, RZ ;  /* 0x0000000208097227 */ /* 0x000fe200078e00ff */
[----:B------:R0:W-:Y:S03]  /*35c0*/  STL [R1+0x1c0], R3 ;  /* 0x0001c00301007387 */ /* 0x0001e60000100800 */
[----:B------:R-:W-:Y:S01]  /*35d0*/  IMAD R11, R0, R10, R11 ;  /* 0x0000000a000b7224 */ /* 0x000fe200078e020b */
[----:B------:R-:W-:Y:S01]  /*35e0*/  @!P5 IADD3 R17, R17, -R0, RZ ;  /* 0x800000001111d210 */ /* 0x000fe20007ffe0ff */
[----:B------:R-:W-:Y:S01]  /*35f0*/  IMAD.MOV R9, RZ, RZ, -R9 ;  /* 0x000000ffff097224 */ /* 0x000fe200078e0a09 */
[----:B------:R-:W-:Y:S01]  /*3600*/  ISETP.GE.AND P5, PT, R4, RZ, PT ;  /* 0x000000ff0400720c */ /* 0x000fe20003fa6270 */
[----:B------:R-:W-:Y:S01]  /*3610*/  @!P6 IMAD.IADD R5, R5, 0x1, -R0 ;  /* 0x000000010505e824 */ /* 0x000fe200078e0a00 */
[C---:B------:R-:W-:Y:S01]  /*3620*/  ISETP.GT.U32.AND P6, PT, R0.reuse, R11, PT ;  /* 0x0000000b0000720c */ /* 0x040fe20003fc4070 */
[----:B------:R-:W-:-:S02]  /*3630*/  IMAD R2, R0, R9, R2 ;  /* 0x0000000900027224 */ /* 0x000fc400078e0202 */
[----:B------:R-:W-:Y:S02]  /*3640*/  @!P4 IMAD.IADD R16, R16, 0x1, -R0 ;  /* 0x000000011010c824 */ /* 0x000fe400078e0a00 */
[----:B------:R-:W-:Y:S01]  /*3650*/  IMAD.MOV.U32 R12, RZ, RZ, R18 ;  /* 0x000000ffff0c7224 */ /* 0x000fe200078e0012 */
[----:B------:R-:W-:Y:S01]  /*3660*/  ISETP.GT.U32.AND P4, PT, R0, R2, PT ;  /* 0x000000020000720c */ /* 0x000fe20003f84070 */
[----:B------:R-:W-:-:S04]  /*3670*/  IMAD.HI.U32 R9, R8, R14, RZ ;  /* 0x0000000e08097227 */ /* 0x000fc800078e00ff */
[----:B------:R-:W-:Y:S02]  /*3680*/  @!P3 IMAD.MOV R12, RZ, RZ, -R12 ;  /* 0x000000ffff0cb224 */ /* 0x000fe400078e0a0c */
[----:B------:R-:W-:Y:S01]  /*3690*/  @!P6 IMAD.IADD R11, R11, 0x1, -R0 ;  /* 0x000000010b0be824 */ /* 0x000fe200078e0a00 */
[----:B------:R-:W-:Y:S01]  /*36a0*/  ISETP.GE.AND P6, PT, R6, RZ, PT ;  /* 0x000000ff0600720c */ /* 0x000fe20003fc6270 */
[----:B------:R-:W-:Y:S01]  /*36b0*/  IMAD.HI.U32 R10, R8, R20, RZ ;  /* 0x00000014080a7227 */ /* 0x000fe200078e00ff */
[----:B------:R1:W-:Y:S02]  /*36c0*/  STL [R1+0x188], R12 ;  /* 0x0001880c01007387 */ /* 0x0003e40000100800 */
[----:B------:R-:W-:Y:S01]  /*36d0*/  ISETP.GT.U32.AND P3, PT, R0, R11, PT ;  /* 0x0000000b0000720c */ /* 0x000fe20003f64070 */
[----:B------:R-:W-:Y:S02]  /*36e0*/  VIADD R4, R7, 0x88 ;  /* 0x0000008807047836 */ /* 0x000fe40000000000 */
[----:B------:R-:W-:-:S02]  /*36f0*/  IMAD.MOV R9, RZ, RZ, -R9 ;  /* 0x000000ffff097224 */ /* 0x000fc400078e0a09 */
[----:B------:R-:W-:Y:S02]  /*3700*/  @!P4 IMAD.IADD R2, R2, 0x1, -R0 ;  /* 0x000000010202c824 */ /* 0x000fe400078e0a00 */
[----:B0-----:R-:W-:Y:S02]  /*3710*/  IMAD.MOV.U32 R3, RZ, RZ, R5 ;  /* 0x000000ffff037224 */ /* 0x001fe400078e0005 */
[----:B------:R-:W-:Y:S01]  /*3720*/  IMAD.MOV R10, RZ, RZ, -R10 ;  /* 0x000000ffff0a7224 */ /* 0x000fe200078e0a0a */
[C---:B------:R-:W-:Y:S01]  /*3730*/  ISETP.GT.U32.AND P4, PT, R0.reuse, R2, PT ;  /* 0x000000020000720c */ /* 0x040fe20003f84070 */
[----:B------:R-:W-:Y:S02]  /*3740*/  VIADD R6, R7, 0x86 ;  /* 0x0000008607067836 */ /* 0x000fe40000000000 */
[----:B------:R-:W-:Y:S01]  /*3750*/  IMAD R14, R0, R9, R14 ;  /* 0x00000009000e7224 */ /* 0x000fe200078e020e */
[----:B------:R-:W-:Y:S01]  /*3760*/  IABS R9, R4 ;  /* 0x0000000400097213 */ /* 0x000fe20000000000 */
[----:B------:R-:W-:-:S02]  /*3770*/  @!P0 IMAD.MOV R3, RZ, RZ, -R3 ;  /* 0x000000ffff038224 */ /* 0x000fc400078e0a03 */
[----:B-1----:R-:W-:Y:S01]  /*3780*/  IMAD.MOV.U32 R12, RZ, RZ, R17 ;  /* 0x000000ffff0c7224 */ /* 0x002fe200078e0011 */
[C---:B------:R-:W-:Y:S01]  /*3790*/  ISETP.GT.U32.AND P0, PT, R0.reuse, R14, PT ;  /* 0x0000000e0000720c */ /* 0x040fe20003f04070 */
[----:B------:R-:W-:Y:S01]  /*37a0*/  IMAD R20, R0, R10, R20 ;  /* 0x0000000a00147224 */ /* 0x000fe200078e0214 */
[----:B------:R-:W-:Y:S01]  /*37b0*/  IABS R10, R6 ;  /* 0x00000006000a7213 */ /* 0x000fe20000000000 */
[----:B------:R-:W-:Y:S01]  /*37c0*/  IMAD.HI.U32 R5, R8, R9, RZ ;  /* 0x0000000908057227 */ /* 0x000fe200078e00ff */
[----:B------:R0:W-:Y:S03]  /*37d0*/  STL [R1+0x1bc], R3 ;  /* 0x0001bc0301007387 */ /* 0x0001e60000100800 */
[----:B------:R-:W-:Y:S01]  /*37e0*/  @!P1 IMAD.MOV R12, RZ, RZ, -R12 ;  /* 0x000000ffff0c9224 */ /* 0x000fe200078e0a0c */
[----:B------:R-:W-:Y:S01]  /*37f0*/  ISETP.GT.U32.AND P1, PT, R0, R20, PT ;  /* 0x000000140000720c */ /* 0x000fe20003f24070 */
[--C-:B------:R-:W-:Y:S01]  /*3800*/  @!P3 IMAD.IADD R11, R11, 0x1, -R0.reuse ;  /* 0x000000010b0bb824 */ /* 0x100fe200078e0a00 */
[----:B------:R-:W-:Y:S01]  /*3810*/  ISETP.GE.AND P3, PT, R13, RZ, PT ;  /* 0x000000ff0d00720c */ /* 0x000fe20003f66270 */
[----:B------:R-:W-:Y:S01]  /*3820*/  IMAD.MOV R5, RZ, RZ, -R5 ;  /* 0x000000ffff057224 */ /* 0x000fe200078e0a05 */
[----:B------:R1:W-:Y:S01]  /*3830*/  STL [R1+0x1a8], R12 ;  /* 0x0001a80c01007387 */ /* 0x0003e20000100800 */
[----:B------:R-:W-:Y:S01]  /*3840*/  @!P4 IMAD.IADD R2, R2, 0x1, -R0 ;  /* 0x000000010202c824 */ /* 0x000fe200078e0a00 */
[----:B0-----:R-:W-:Y:S01]  /*3850*/  MOV R3, R16 ;  /* 0x0000001000037202 */ /* 0x001fe20000000f00 */
[----:B------:R-:W-:Y:S01]  /*3860*/  IMAD.HI.U32 R16, R8, R10, RZ ;  /* 0x0000000a08107227 */ /* 0x000fe200078e00ff */
[----:B------:R-:W-:-:S03]  /*3870*/  ISETP.GE.AND P4, PT, R4, RZ, PT ;  /* 0x000000ff0400720c */ /* 0x000fc60003f86270 */
[----:B------:R-:W-:Y:S01]  /*3880*/  @!P2 IMAD.MOV R3, RZ, RZ, -R3 ;  /* 0x000000ffff03a224 */ /* 0x000fe200078e0a03 */
[----:B------:R-:W-:Y:S01]  /*3890*/  ISETP.GE.AND P2, PT, R15, RZ, PT ;  /* 0x000000ff0f00720c */ /* 0x000fe20003f46270 */
[----:B------:R-:W-:Y:S02]  /*38a0*/  IMAD.MOV R16, RZ, RZ, -R16 ;  /* 0x000000ffff107224 */ /* 0x000fe400078e0a10 */
[----:B-1----:R-:W-:Y:S01]  /*38b0*/  IMAD.MOV.U32 R12, RZ, RZ, R11 ;  /* 0x000000ffff0c7224 */ /* 0x002fe200078e000b */
[----:B------:R0:W-:Y:S01]  /*38c0*/  STL [R1+0x1b8], R3 ;  /* 0x0001b80301007387 */ /* 0x0001e20000100800 */
[C---:B------:R-:W-:Y:S02]  /*38d0*/  IMAD R9, R0.reuse, R5, R9 ;  /* 0x0000000500097224 */ /* 0x040fe400078e0209 */
[----:B------:R-:W-:Y:S01]  /*38e0*/  IMAD R10, R0, R16, R10 ;  /* 0x00000010000a7224 */ /* 0x000fe200078e020a */
[----:B------:R-:W-:Y:S01]  /*38f0*/  @!P5 IADD3 R12, -R12, RZ, RZ ;  /* 0x000000ff0c0cd210 */ /* 0x000fe20007ffe1ff */
[----:B------:R-:W-:Y:S01]  /*3900*/  @!P1 IMAD.IADD R20, R20, 0x1, -R0 ;  /* 0x0000000114149824 */ /* 0x000fe200078e0a00 */
[----:B------:R-:W-:Y:S01]  /*3910*/  ISETP.GT.U32.AND P5, PT, R0, R9, PT ;  /* 0x000000090000720c */ /* 0x000fe20003fa4070 */
[----:B------:R-:W-:-:S02]  /*3920*/  VIADD R4, R7, 0x84 ;  /* 0x0000008407047836 */ /* 0x000fc40000000000 */
[----:B------:R-:W-:Y:S01]  /*3930*/  VIADD R5, R7, 0x82 ;  /* 0x0000008207057836 */ /* 0x000fe20000000000 */
[----:B------:R-:W-:Y:S01]  /*3940*/  ISETP.GT.U32.AND P1, PT, R0, R20, PT ;  /* 0x000000140000720c */ /* 0x000fe20003f24070 */
[----:B0-----:R-:W-:Y:S01]  /*3950*/  IMAD.MOV.U32 R3, RZ, RZ, R2 ;  /* 0x000000ffff037224 */ /* 0x001fe200078e0002 */
[----:B------:R-:W-:Y:S01]  /*3960*/  IABS R11, R4 ;  /* 0x00000004000b7213 */ /* 0x000fe20000000000 */
[--C-:B------:R-:W-:Y:S01]  /*3970*/  @!P0 IMAD.IADD R14, R14, 0x1, -R0.reuse ;  /* 0x000000010e0e8824 */ /* 0x100fe200078e0a00 */
[----:B------:R-:W-:Y:S01]  /*3980*/  IABS R2, R5 ;  /* 0x0000000500027213 */ /* 0x000fe20000000000 */
[----:B------:R-:W-:Y:S01]  /*3990*/  @!P6 IMAD.MOV R3, RZ, RZ, -R3 ;  /* 0x000000ffff03e224 */ /* 0x000fe200078e0a03 */
[----:B------:R-:W-:Y:S01]  /*39a0*/  ISETP.GT.U32.AND P6, PT, R0, R10, PT ;  /* 0x0000000a0000720c */ /* 0x000fe20003fc4070 */
[----:B------:R-:W-:Y:S01]  /*39b0*/  IMAD.HI.U32 R13, R8, R11, RZ ;  /* 0x0000000b080d7227 */ /* 0x000fe200078e00ff */
[----:B------:R-:W-:Y:S01]  /*39c0*/  ISETP.GT.U32.AND P0, PT, R0, R14, PT ;  /* 0x0000000e0000720c */ /* 0x000fe20003f04070 */
[----:B------:R-:W-:Y:S02]  /*39d0*/  STL [R1+0x1ac], R12 ;  /* 0x0001ac0c01007387 */ /* 0x000fe40000100800 */
[----:B------:R-:W-:-:S02]  /*39e0*/  @!P5 IMAD.IADD R9, R9, 0x1, -R0 ;  /* 0x000000010909d824 */ /* 0x000fc400078e0a00 */
[--C-:B------:R-:W-:Y:S01]  /*39f0*/  @!P1 IMAD.IADD R20, R20, 0x1, -R0.reuse ;  /* 0x0000000114149824 */ /* 0x100fe200078e0a00 */
[----:B------:R-:W-:Y:S01]  /*3a00*/  ISETP.GE.AND P1, PT, R4, RZ, PT ;  /* 0x000000ff0400720c */ /* 0x000fe20003f26270 */
[----:B------:R-:W-:Y:S01]  /*3a10*/  IMAD.HI.U32 R4, R8, R2, RZ ;  /* 0x0000000208047227 */ /* 0x000fe200078e00ff */
[----:B------:R-:W-:Y:S01]  /*3a20*/  ISETP.GT.U32.AND P5, PT, R0, R9, PT ;  /* 0x000000090000720c */ /* 0x000fe20003fa4070 */
[----:B------:R0:W-:Y:S02]  /*3a30*/  STL [R1+0x1b4], R3 ;  /* 0x0001b40301007387 */ /* 0x0001e40000100800 */
[----:B------:R-:W-:Y:S02]  /*3a40*/  @!P6 IMAD.IADD R10, R10, 0x1, -R0 ;  /* 0x000000010a0ae824 */ /* 0x000fe400078e0a00 */
[----:B------:R-:W-:Y:S02]  /*3a50*/  IMAD.MOV R13, RZ, RZ, -R13 ;  /* 0x000000ffff0d7224 */ /* 0x000fe400078e0a0d */
[----:B------:R-:W-:Y:S01]  /*3a60*/  IMAD.MOV R4, RZ, RZ, -R4 ;  /* 0x000000ffff047224 */ /* 0x000fe200078e0a04 */
[C---:B------:R-:W-:Y:S01]  /*3a70*/  ISETP.GT.U32.AND P6, PT, R0.reuse, R10, PT ;  /* 0x0000000a0000720c */ /* 0x040fe20003fc4070 */
[----:B------:R-:W-:-:S02]  /*3a80*/  IMAD R11, R0, R13, R11 ;  /* 0x0000000d000b7224 */ /* 0x000fc400078e020b */
[C---:B------:R-:W-:Y:S02]  /*3a90*/  IMAD R2, R0.reuse, R4, R2 ;  /* 0x0000000400027224 */ /* 0x040fe400078e0202 */
[--C-:B------:R-:W-:Y:S01]  /*3aa0*/  @!P5 IMAD.IADD R9, R9, 0x1, -R0.reuse ;  /* 0x000000010909d824 */ /* 0x100fe200078e0a00 */
[----:B------:R-:W-:Y:S01]  /*3ab0*/  ISETP.GT.U32.AND P5, PT, R0, R11, PT ;  /* 0x0000000b0000720c */ /* 0x000fe20003fa4070 */
[----:B------:R-:W-:Y:S01]  /*3ac0*/  @!P0 IMAD.IADD R14, R14, 0x1, -R0 ;  /* 0x000000010e0e8824 */ /* 0x000fe200078e0a00 */
[----:B------:R-:W-:Y:S01]  /*3ad0*/  ISETP.GE.AND P0, PT, R6, RZ, PT ;  /* 0x000000ff0600720c */ /* 0x000fe20003f06270 */
[C---:B------:R-:W-:Y:S02]  /*3ae0*/  VIADD R6, R7.reuse, 0x80 ;  /* 0x0000008007067836 */ /* 0x040fe40000000000 */
[----:B0-----:R-:W-:Y:S02]  /*3af0*/  IMAD.MOV.U32 R3, RZ, RZ, R14 ;  /* 0x000000ffff037224 */ /* 0x001fe400078e000e */
[--C-:B------:R-:W-:Y:S01]  /*3b00*/  @!P6 IMAD.IADD R10, R10, 0x1, -R0.reuse ;  /* 0x000000010a0ae824 */ /* 0x100fe200078e0a00 */
[----:B------:R-:W-:Y:S01]  /*3b10*/  ISETP.GT.U32.AND P6, PT, R0, R2, PT ;  /* 0x000000020000720c */ /* 0x000fe20003fc4070 */
[----:B------:R-:W-:Y:S01]  /*3b20*/  @!P2 IMAD.MOV R3, RZ, RZ, -R3 ;  /* 0x000000ffff03a224 */ /* 0x000fe200078e0a03 */
[----:B------:R-:W-:Y:S01]  /*3b30*/  IABS R15, R6 ;  /* 0x00000006000f7213 */ /* 0x000fe20000000000 */
[----:B------:R-:W-:Y:S01]  /*3b40*/  VIADD R13, R7, 0x7e ;  /* 0x0000007e070d7836 */ /* 0x000fe20000000000 */
[----:B------:R-:W-:Y:S01]  /*3b50*/  ISETP.GE.AND P2, PT, R5, RZ, PT ;  /* 0x000000ff0500720c */ /* 0x000fe20003f46270 */
[----:B------:R-:W-:Y:S01]  /*3b60*/  @!P5 IMAD.IADD R11, R11, 0x1, -R0 ;  /* 0x000000010b0bd824 */ /* 0x000fe200078e0a00 */
[----:B------:R0:W-:Y:S01]  /*3b70*/  STL [R1+0x1b0], R3 ;  /* 0x0001b00301007387 */ /* 0x0001e20000100800 */
[----:B------:R-:W-:Y:S01]  /*3b80*/  IMAD.HI.U32 R4, R8, R15, RZ ;  /* 0x0000000f08047227 */ /* 0x000fe200078e00ff */
[----:B------:R-:W-:-:S02]  /*3b90*/  IABS R17, R13 ;  /* 0x0000000d00117213 */ /* 0x000fc40000000000 */
[----:B------:R-:W-:Y:S01]  /*3ba0*/  IADD3 R5, R7, 0x7a, RZ ;  /* 0x0000007a07057810 */ /* 0x000fe20007ffe0ff */
[----:B------:R-:W-:Y:S02]  /*3bb0*/  IMAD.MOV R4, RZ, RZ, -R4 ;  /* 0x000000ffff047224 */ /* 0x000fe400078e0a04 */
[----:B------:R-:W-:Y:S01]  /*3bc0*/  @!P6 IMAD.IADD R2, R2, 0x1, -R0 ;  /* 0x000000010202e824 */ /* 0x000fe200078e0a00 */
[----:B------:R-:W-:Y:S01]  /*3bd0*/  ISETP.GT.U32.AND P6, PT, R0, R11, PT ;  /* 0x0000000b0000720c */ /* 0x000fe20003fc4070 */
[----:B------:R-:W-:Y:S01]  /*3be0*/  IMAD.HI.U32 R21, R8, R17, RZ ;  /* 0x0000001108157227 */ /* 0x000fe200078e00ff */
[----:B------:R-:W-:-:S03]  /*3bf0*/  IABS R16, R5 ;  /* 0x0000000500107213 */ /* 0x000fc60000000000 */
[----:B0-----:R-:W-:Y:S02]  /*3c00*/  IMAD.MOV.U32 R3, RZ, RZ, R20 ;  /* 0x000000ffff037224 */ /* 0x001fe400078e0014 */
[----:B------:R-:W-:Y:S02]  /*3c10*/  VIADD R14, R7, 0x7c ;  /* 0x0000007c070e7836 */ /* 0x000fe40000000000 */
[----:B------:R-:W-:Y:S01]  /*3c20*/  @!P3 IMAD.MOV R3, RZ, RZ, -R3 ;  /* 0x000000ffff03b224 */ /* 0x000fe200078e0a03 */
[----:B------:R-:W-:Y:S01]  /*3c30*/  ISETP.GE.AND P3, PT, R6, RZ, PT ;  /* 0x000000ff0600720c */ /* 0x000fe20003f66270 */
[C---:B------:R-:W-:Y:S01]  /*3c40*/  IMAD R15, R0.reuse, R4, R15 ;  /* 0x00000004000f7224 */ /* 0x040fe200078e020f */
[----:B------:R-:W-:Y:S01]  /*3c50*/  IABS R19, R14 ;  /* 0x0000000e00137213 */ /* 0x000fe20000000000 */
[----:B------:R-:W-:Y:S01]  /*3c60*/  IMAD.MOV R21, RZ, RZ, -R21 ;  /* 0x000000ffff157224 */ /* 0x000fe200078e0a15 */
[----:B------:R0:W-:Y:S01]  /*3c70*/  STL [R1+0x198], R3 ;  /* 0x0001980301007387 */ /* 0x0001e20000100800 */
[----:B------:R-:W-:Y:S01]  /*3c80*/  @!P6 IMAD.IADD R11, R11, 0x1, -R0 ;  /* 0x000000010b0be824 */ /* 0x000fe200078e0a00 */
[C---:B------:R-:W-:Y:S01]  /*3c90*/  ISETP.GT.U32.AND P5, PT, R0.reuse, R15, PT ;  /* 0x0000000f0000720c */ /* 0x040fe20003fa4070 */
[----:B------:R-:W-:-:S02]  /*3ca0*/  IMAD R6, R0, R21, R17 ;  /* 0x0000001500067224 */ /* 0x000fc400078e0211 */
[----:B------:R-:W-:-:S03]  /*3cb0*/  IMAD.HI.U32 R18, R8, R19, RZ ;  /* 0x0000001308127227 */ /* 0x000fc600078e00ff */
[----:B------:R-:W-:Y:S01]  /*3cc0*/  ISETP.GT.U32.AND P6, PT, R0, R6, PT ;  /* 0x000000060000720c */ /* 0x000fe20003fc4070 */
[----:B------:R-:W-:Y:S02]  /*3cd0*/  IMAD.MOV R18, RZ, RZ, -R18 ;  /* 0x000000ffff127224 */ /* 0x000fe400078e0a12 */
[----:B0-----:R-:W-:Y:S02]  /*3ce0*/  IMAD.MOV.U32 R3, RZ, RZ, R9 ;  /* 0x000000ffff037224 */ /* 0x001fe400078e0009 */
[----:B------:R-:W-:-:S03]  /*3cf0*/  IMAD.HI.U32 R9, R8, R16, RZ ;  /* 0x0000001008097227 */ /* 0x000fc600078e00ff */
[----:B------:R-:W-:Y:S01]  /*3d00*/  @!P4 IADD3 R3, -R3, RZ, RZ ;  /* 0x000000ff0303c210 */ /* 0x000fe20007ffe1ff */
[----:B------:R-:W-:Y:S01]  /*3d10*/  VIADD R4, R7, 0x78 ;  /* 0x0000007807047836 */ /* 0x000fe20000000000 */
[C---:B------:R-:W-:Y:S01]  /*3d20*/  ISETP.GT.U32.AND P4, PT, R0.reuse, R2, PT ;  /* 0x000000020000720c */ /* 0x040fe20003f84070 */
[----:B------:R-:W-:Y:S02]  /*3d30*/  IMAD.MOV R9, RZ, RZ, -R9 ;  /* 0x000000ffff097224 */ /* 0x000fe400078e0a09 */
[----:B------:R0:W-:Y:S01]  /*3d40*/  STL [R1+0x158], R3 ;  /* 0x0001580301007387 */ /* 0x0001e20000100800 */
[----:B------:R-:W-:Y:S01]  /*3d50*/  IMAD.MOV.U32 R12, RZ, RZ, R10 ;  /* 0x000000ffff0c7224 */ /* 0x000fe200078e000a */
[----:B------:R-:W-:Y:S01]  /*3d60*/  IABS R17, R4 ;  /* 0x0000000400117213 */ /* 0x000fe20000000000 */
[----:B------:R-:W-:Y:S02]  /*3d70*/  IMAD R19, R0, R18, R19 ;  /* 0x0000001200137224 */ /* 0x000fe400078e0213 */
[----:B------:R-:W-:-:S02]  /*3d80*/  @!P5 IMAD.IADD R15, R15, 0x1, -R0 ;  /* 0x000000010f0fd824 */ /* 0x000fc400078e0a00 */
[C---:B------:R-:W-:Y:S02]  /*3d90*/  IMAD R16, R0.reuse, R9, R16 ;  /* 0x0000000900107224 */ /* 0x040fe400078e0210 */
[----:B------:R-:W-:Y:S01]  /*3da0*/  @!P0 IMAD.MOV R12, RZ, RZ, -R12 ;  /* 0x000000ffff0c8224 */ /* 0x000fe200078e0a0c */
[----:B------:R-:W-:Y:S01]  /*3db0*/  ISETP.GT.U32.AND P5, PT, R0, R15, PT ;  /* 0x0000000f0000720c */ /* 0x000fe20003fa4070 */
[----:B0-----:R-:W-:Y:S01]  /*3dc0*/  IMAD.MOV.U32 R3, RZ, RZ, R11 ;  /* 0x000000ffff037224 */ /* 0x001fe200078e000b */
[----:B------:R-:W-:Y:S01]  /*3dd0*/  ISETP.GE.AND P0, PT, R13, RZ, PT ;  /* 0x000000ff0d00720c */ /* 0x000fe20003f06270 */
[--C-:B------:R-:W-:Y:S01]  /*3de0*/  @!P4 IMAD.IADD R2, R2, 0x1, -R0.reuse ;  /* 0x000000010202c824 */ /* 0x100fe200078e0a00 */
[----:B------:R-:W-:Y:S01]  /*3df0*/  STL [R1+0x150], R12 ;  /* 0x0001500c01007387 */ /* 0x000fe20000100800 */
[----:B------:R-:W-:Y:S01]  /*3e00*/  @!P1 IMAD.MOV R3, RZ, RZ, -R3 ;  /* 0x000000ffff039224 */ /* 0x000fe200078e0a03 */
[----:B------:R-:W-:Y:S01]  /*3e10*/  ISETP.GT.U32.AND P1, PT, R0, R19, PT ;  /* 0x000000130000720c */ /* 0x000fe20003f24070 */
[----:B------:R-:W-:Y:S01]  /*3e20*/  @!P6 IMAD.IADD R6, R6, 0x1, -R0 ;  /* 0x000000010606e824 */ /* 0x000fe200078e0a00 */
[----:B------:R-:W-:Y:S01]  /*3e30*/  ISETP.GT.U32.AND P6, PT, R0, R16, PT ;  /* 0x000000100000720c */ /* 0x000fe20003fc4070 */
[----:B------:R-:W-:Y:S01]  /*3e40*/  IMAD.HI.U32 R10, R8, R17, RZ ;  /* 0x00000011080a7227 */ /* 0x000fe200078e00ff */
[----:B------:R0:W-:Y:S01]  /*3e50*/  STL [R1+0x14c], R3 ;  /* 0x00014c0301007387 */ /* 0x0001e20000100800 */
[----:B------:R-:W-:-:S02]  /*3e60*/  ISETP.GE.AND P4, PT, R14, RZ, PT ;  /* 0x000000ff0e00720c */ /* 0x000fc40003f86270 */
[----:B------:R-:W-:Y:S02]  /*3e70*/  IMAD.MOV R10, RZ, RZ, -R10 ;  /* 0x000000ffff0a7224 */ /* 0x000fe400078e0a0a */
[--C-:B------:R-:W-:Y:S01]  /*3e80*/  @!P5 IMAD.IADD R15, R15, 0x1, -R0.reuse ;  /* 0x000000010f0fd824 */ /* 0x100fe200078e0a00 */
[----:B------:R-:W-:Y:S01]  /*3e90*/  ISETP.GE.AND P5, PT, R5, RZ, PT ;  /* 0x000000ff0500720c */ /* 0x000fe20003fa6270 */
[----:B------:R-:W-:Y:S02]  /*3ea0*/  IMAD R9, R0, R10, R17 ;  /* 0x0000000a00097224 */ /* 0x000fe400078e0211 */
[----:B------:R-:W-:Y:S01]  /*3eb0*/  VIADD R17, R7, 0x76 ;  /* 0x0000007607117836 */ /* 0x000fe20000000000 */
[----:B0-----:R-:W-:Y:S01]  /*3ec0*/  MOV R3, R2 ;  /* 0x0000000200037202 */ /* 0x001fe20000000f00 */
[--C-:B------:R-:W-:Y:S02]  /*3ed0*/  @!P1 IMAD.IADD R19, R19, 0x1, -R0.reuse ;  /* 0x0000000113139824 */ /* 0x100fe400078e0a00 */
[----:B------:R-:W-:Y:S01]  /*3ee0*/  @!P6 IMAD.IADD R16, R16, 0x1, -R0 ;  /* 0x000000011010e824 */ /* 0x000fe200078e0a00 */
[----:B------:R-:W-:Y:S01]  /*3ef0*/  IABS R5, R17 ;  /* 0x0000001100057213 */ /* 0x000fe20000000000 */
[----:B------:R-:W-:Y:S01]  /*3f00*/  @!P2 IMAD.MOV R3, RZ, RZ, -R3 ;  /* 0x000000ffff03a224 */ /* 0x000fe200078e0a03 */
[C---:B------:R-:W-:Y:S01]  /*3f10*/  ISETP.GT.U32.AND P2, PT, R0.reuse, R6, PT ;  /* 0x000000060000720c */ /* 0x040fe20003f44070 */
[----:B------:R-:W-:Y:S01]  /*3f20*/  VIADD R2, R7, 0x72 ;  /* 0x0000007207027836 */ /* 0x000fe20000000000 */
[----:B------:R-:W-:Y:S01]  /*3f30*/  ISETP.GT.U32.AND P1, PT, R0, R19, PT ;  /* 0x000000130000720c */ /* 0x000fe20003f24070 */
[----:B------:R-:W-:Y:S01]  /*3f40*/  IMAD.HI.U32 R10, R8, R5, RZ ;  /* 0x00000005080a7227 */ /* 0x000fe200078e00ff */
[----:B------:R-:W-:Y:S01]  /*3f50*/  ISETP.GT.U32.AND P6, PT, R0, R16, PT ;  /* 0x000000100000720c */ /* 0x000fe20003fc4070 */
[----:B------:R0:W-:Y:S01]  /*3f60*/  STL [R1+0x148], R3 ;  /* 0x0001480301007387 */ /* 0x0001e20000100800 */
[----:B------:R-:W-:Y:S01]  /*3f70*/  IABS R14, R2 ;  /* 0x00000002000e7213 */ /* 0x000fe20000000000 */
[----:B------:R-:W-:-:S02]  /*3f80*/  IMAD.MOV R10, RZ, RZ, -R10 ;  /* 0x000000ffff0a7224 */ /* 0x000fc400078e0a0a */
[----:B------:R-:W-:Y:S02]  /*3f90*/  VIADD R18, R7, 0x74 ;  /* 0x0000007407127836 */ /* 0x000fe40000000000 */
[----:B------:R-:W-:Y:S02]  /*3fa0*/  IMAD R5, R0, R10, R5 ;  /* 0x0000000a00057224 */ /* 0x000fe400078e0205 */
[--C-:B------:R-:W-:Y:S01]  /*3fb0*/  @!P2 IMAD.IADD R6, R6, 0x1, -R0.reuse ;  /* 0x000000010606a824 */ /* 0x100fe200078e0a00 */
[----:B------:R-:W-:Y:S01]  /*3fc0*/  ISETP.GT.U32.AND P2, PT, R0, R9, PT ;  /* 0x000000090000720c */ /* 0x000fe20003f44070 */
[----:B------:R-:W-:Y:S01]  /*3fd0*/  @!P1 IMAD.IADD R19, R19, 0x1, -R0 ;  /* 0x0000000113139824 */ /* 0x000fe200078e0a00 */
[----:B------:R-:W-:Y:S01]  /*3fe0*/  IABS R20, R18 ;  /* 0x0000001200147213 */ /* 0x000fe20000000000 */
[----:B------:R-:W-:Y:S01]  /*3ff0*/  IMAD.MOV.U32 R12, RZ, RZ, R15 ;  /* 0x000000ffff0c7224 */ /* 0x000fe200078e000f */
[----:B------:R-:W-:Y:S01]  /*4000*/  ISETP.GE.AND P1, PT, R4, RZ, PT ;  /* 0x000000ff0400720c */ /* 0x000fe20003f26270 */
[----:B------:R-:W-:-:S04]  /*4010*/  IMAD.HI.U32 R4, R8, R14, RZ ;  /* 0x0000000e08047227 */ /* 0x000fc800078e00ff */
[----:B------:R-:W-:Y:S01]  /*4020*/  @!P6 IMAD.IADD R16, R16, 0x1, -R0 ;  /* 0x000000011010e824 */ /* 0x000fe200078e0a00 */
[----:B------:R-:W-:Y:S01]  /*4030*/  ISETP.GT.U32.AND P6, PT, R0, R5, PT ;  /* 0x000000050000720c */ /* 0x000fe20003fc4070 */
[----:B------:R-:W-:Y:S02]  /*4040*/  @!P3 IMAD.MOV R12, RZ, RZ, -R12 ;  /* 0x000000ffff0cb224 */ /* 0x000fe400078e0a0c */
[----:B------:R-:W-:Y:S01]  /*4050*/  VIADD R13, R7, 0x70 ;  /* 0x00000070070d7836 */ /* 0x000fe20000000000 */
[----:B------:R-:W-:Y:S01]  /*4060*/  @!P2 IADD3 R9, R9, -R0, RZ ;  /* 0x800000000909a210 */ /* 0x000fe20007ffe0ff */
[----:B------:R-:W-:Y:S01]  /*4070*/  IMAD.HI.U32 R21, R8, R20, RZ ;  /* 0x0000001408157227 */ /* 0x000fe200078e00ff */
[----:B------:R1:W-:Y:S01]  /*4080*/  STL [R1+0x120], R12 ;  /* 0x0001200c01007387 */ /* 0x0003e20000100800 */
[----:B------:R-:W-:Y:S02]  /*4090*/  ISETP.GE.AND P2, PT, R17, RZ, PT ;  /* 0x000000ff1100720c */ /* 0x000fe40003f46270 */
[----:B------:R-:W-:Y:S01]  /*40a0*/  IMAD.MOV R4, RZ, RZ, -R4 ;  /* 0x000000ffff047224 */ /* 0x000fe200078e0a04 */
[----:B------:R-:W-:Y:S01]  /*40b0*/  IABS R11, R13 ;  /* 0x0000000d000b7213 */ /* 0x000fe20000000000 */
[----:B0-----:R-:W-:Y:S01]  /*40c0*/  IMAD.MOV.U32 R3, RZ, RZ, R6 ;  /* 0x000000ffff037224 */ /* 0x001fe200078e0006 */
[----:B------:R-:W-:Y:S01]  /*40d0*/  ISETP.GT.U32.AND P3, PT, R0, R9, PT ;  /* 0x000000090000720c */ /* 0x000fe20003f64070 */
[----:B------:R-:W-:-:S02]  /*40e0*/  IMAD.MOV R21, RZ, RZ, -R21 ;  /* 0x000000ffff157224 */ /* 0x000fc400078e0a15 */
[C---:B------:R-:W-:Y:S02]  /*40f0*/  IMAD R14, R0.reuse, R4, R14 ;  /* 0x00000004000e7224 */ /* 0x040fe400078e020e */
[----:B-1----:R-:W-:Y:S02]  /*4100*/  IMAD.MOV.U32 R12, RZ, RZ, R19 ;  /* 0x000000ffff0c7224 */ /* 0x002fe400078e0013 */
[----:B------:R-:W-:Y:S02]  /*4110*/  @!P0 IMAD.MOV R3, RZ, RZ, -R3 ;  /* 0x000000ffff038224 */ /* 0x000fe400078e0a03 */
[C---:B------:R-:W-:Y:S02]  /*4120*/  IMAD R17, R0.reuse, R21, R20 ;  /* 0x0000001500117224 */ /* 0x040fe400078e0214 */
[----:B------:R-:W-:Y:S01]  /*4130*/  @!P4 IMAD.MOV R12, RZ, RZ, -R12 ;  /* 0x000000ffff0cc224 */ /* 0x000fe200078e0a0c */
[----:B------:R-:W-:Y:S01]  /*4140*/  ISETP.GT.U32.AND P4, PT, R0, R14, PT ;  /* 0x0000000e0000720c */ /* 0x000fe20003f84070 */
[----:B------:R-:W-:Y:S01]  /*4150*/  IMAD.HI.U32 R10, R8, R11, RZ ;  /* 0x0000000b080a7227 */ /* 0x000fe200078e00ff */
[----:B------:R0:W-:Y:S03]  /*4160*/  STL [R1+0x118], R3 ;  /* 0x0001180301007387 */ /* 0x0001e60000100800 */
[----:B------:R-:W-:Y:S01]  /*4170*/  @!P6 IMAD.IADD R5, R5, 0x1, -R0 ;  /* 0x000000010505e824 */ /* 0x000fe200078e0a00 */
[C---:B------:R-:W-:Y:S01]  /*4180*/  ISETP.GT.U32.AND P6, PT, R0.reuse, R17, PT ;  /* 0x000000110000720c */ /* 0x040fe20003fc4070 */
[----:B------:R-:W-:Y:S01]  /*4190*/  VIADD R4, R7, 0x6e ;  /* 0x0000006e07047836 */ /* 0x000fe20000000000 */
[----:B------:R-:W-:Y:S01]  /*41a0*/  STL [R1+0x110], R12 ;  /* 0x0001100c01007387 */ /* 0x000fe20000100800 */
[----:B------:R-:W-:Y:S01]  /*41b0*/  IMAD.MOV R10, RZ, RZ, -R10 ;  /* 0x000000ffff0a7224 */ /* 0x000fe200078e0a0a */
[----:B------:R-:W-:Y:S01]  /*41c0*/  ISETP.GT.U32.AND P0, PT, R0, R5, PT ;  /* 0x000000050000720c */ /* 0x000fe20003f04070 */
[----:B------:R-:W-:Y:S01]  /*41d0*/  @!P3 IMAD.IADD R9, R9, 0x1, -R0 ;  /* 0x000000010909b824 */ /* 0x000fe200078e0a00 */
[----:B------:R-:W-:Y:S01]  /*41e0*/  IABS R15, R4 ;  /* 0x00000004000f7213 */ /* 0x000fe20000000000 */
[----:B0-----:R-:W-:-:S02]  /*41f0*/  IMAD.MOV.U32 R3, RZ, RZ, R16 ;  /* 0x000000ffff037224 */ /* 0x001fc400078e0010 */
[----:B------:R-:W-:Y:S02]  /*4200*/  IMAD R11, R0, R10, R11 ;  /* 0x0000000a000b7224 */ /* 0x000fe400078e020b */
[----:B------:R-:W-:Y:S01]  /*4210*/  @!P5 IMAD.MOV R3, RZ, RZ, -R3 ;  /* 0x000000ffff03d224 */ /* 0x000fe200078e0a03 */
[----:B------:R-:W-:Y:S01]  /*4220*/  ISETP.GE.AND P5, PT, R18, RZ, PT ;  /* 0x000000ff1200720c */ /* 0x000fe20003fa6270 */
[----:B------:R-:W-:Y:S01]  /*4230*/  VIADD R10, R7, 0x6c ;  /* 0x0000006c070a7836 */ /* 0x000fe20000000000 */
[----:B------:R-:W-:Y:S01]  /*4240*/  ISETP.GT.U32.AND P3, PT, R0, R11, PT ;  /* 0x0000000b0000720c */ /* 0x000fe20003f64070 */
[----:B------:R-:W-:Y:S01]  /*4250*/  IMAD.HI.U32 R16, R8, R15, RZ ;  /* 0x0000000f08107227 */ /* 0x000fe200078e00ff */
[----:B------:R0:W-:Y:S02]  /*4260*/  STL [R1+0x144], R3 ;  /* 0x0001440301007387 */ /* 0x0001e40000100800 */
[----:B------:R-:W-:Y:S01]  /*4270*/  IABS R6, R10 ;  /* 0x0000000a00067213 */ /* 0x000fe20000000000 */
[--C-:B------:R-:W-:Y:S01]  /*4280*/  @!P4 IMAD.IADD R14, R14, 0x1, -R0.reuse ;  /* 0x000000010e0ec824 */ /* 0x100fe200078e0a00 */
[----:B------:R-:W-:Y:S01]  /*4290*/  IADD3 R16, -R16, RZ, RZ ;  /* 0x000000ff10107210 */ /* 0x000fe20007ffe1ff */
[--C-:B------:R-:W-:Y:S01]  /*42a0*/  @!P6 IMAD.IADD R17, R17, 0x1, -R0.reuse ;  /* 0x000000011111e824 */ /* 0x100fe200078e0a00 */
[----:B------:R-:W-:Y:S01]  /*42b0*/  ISETP.GE.AND P6, PT, R13, RZ, PT ;  /* 0x000000ff0d00720c */ /* 0x000fe20003fc6270 */
[----:B------:R-:W-:Y:S01]  /*42c0*/  @!P0 IMAD.IADD R5, R5, 0x1, -R0 ;  /* 0x0000000105058824 */ /* 0x000fe200078e0a00 */
[----:B------:R-:W-:Y:S01]  /*42d0*/  ISETP.GE.AND P0, PT, R2, RZ, PT ;  /* 0x000000ff0200720c */ /* 0x000fe20003f06270 */
[----:B------:R-:W-:Y:S01]  /*42e0*/  IMAD.HI.U32 R13, R8, R6, RZ ;  /* 0x00000006080d7227 */ /* 0x000fe200078e00ff */
[----:B------:R-:W-:-:S03]  /*42f0*/  ISETP.GT.U32.AND P4, PT, R0, R17, PT ;  /* 0x000000110000720c */ /* 0x000fc60003f84070 */
[----:B0-----:R-:W-:Y:S02]  /*4300*/  IMAD.MOV.U32 R3, RZ, RZ, R9 ;  /* 0x000000ffff037224 */ /* 0x001fe400078e0009 */
[C---:B------:R-:W-:Y:S02]  /*4310*/  IMAD R2, R0.reuse, R16, R15 ;  /* 0x0000001000027224 */ /* 0x040fe400078e020f */
[----:B------:R-:W-:Y:S01]  /*4320*/  @!P1 IMAD.MOV R3, RZ, RZ, -R3 ;  /* 0x000000ffff039224 */ /* 0x000fe200078e0a03 */
[C---:B------:R-:W-:Y:S01]  /*4330*/  ISETP.GT.U32.AND P1, PT, R0.reuse, R14, PT ;  /* 0x0000000e0000720c */ /* 0x040fe20003f24070 */
[----:B------:R-:W-:Y:S02]  /*4340*/  IMAD.MOV R13, RZ, RZ, -R13 ;  /* 0x000000ffff0d7224 */ /* 0x000fe400078e0a0d */
[----:B------:R-:W-:Y:S01]  /*4350*/  @!P3 IMAD.IADD R11, R11, 0x1, -R0 ;  /* 0x000000010b0bb824 */ /* 0x000fe200078e0a00 */
[----:B------:R0:W-:Y:S01]  /*4360*/  STL [R1+0x128], R3 ;  /* 0x0001280301007387 */ /* 0x0001e20000100800 */
[----:B------:R-:W-:-:S02]  /*4370*/  IMAD R6, R0, R13, R6 ;  /* 0x0000000d00067224 */ /* 0x000fc400078e0206 */
[C---:B------:R-:W-:Y:S01]  /*4380*/  VIADD R16, R7.reuse, 0x6a ;  /* 0x0000006a07107836 */ /* 0x040fe20000000000 */
[----:B------:R-:W-:Y:S01]  /*4390*/  ISETP.GT.U32.AND P3, PT, R0, R11, PT ;  /* 0x0000000b0000720c */ /* 0x000fe20003f64070 */
[----:B------:R-:W-:Y:S02]  /*43a0*/  VIADD R9, R7, 0x68 ;  /* 0x0000006807097836 */ /* 0x000fe40000000000 */
[--C-:B------:R-:W-:Y:S01]  /*43b0*/  @!P4 IMAD.IADD R17, R17, 0x1, -R0.reuse ;  /* 0x000000011111c824 */ /* 0x100fe200078e0a00 */
[----:B------:R-:W-:Y:S01]  /*43c0*/  ISETP.GE.AND P4, PT, R4, RZ, PT ;  /* 0x000000ff0400720c */ /* 0x000fe20003f86270 */
[C---:B------:R-:W-:Y:S01]  /*43d0*/  VIADD R20, R7.reuse, 0x5a ;  /* 0x0000005a07147836 */ /* 0x040fe20000000000 */
[----:B------:R-:W-:Y:S01]  /*43e0*/  @!P1 IADD3 R14, R14, -R0, RZ ;  /* 0x800000000e0e9210 */ /* 0x000fe20007ffe0ff */
[----:B0-----:R-:W-:Y:S01]  /*43f0*/  IMAD.MOV.U32 R3, RZ, RZ, R5 ;  /* 0x000000ffff037224 */ /* 0x001fe200078e0005 */
[C---:B------:R-:W-:Y:S01]  /*4400*/  ISETP.GT.U32.AND P1, PT, R0.reuse, R6, PT ;  /* 0x000000060000720c */ /* 0x040fe20003f24070 */
[----:B------:R-:W-:Y:S01]  /*4410*/  VIADD R21, R7, 0x58 ;  /* 0x0000005807157836 */ /* 0x000fe20000000000 */
[----:B------:R-:W-:Y:S01]  /*4420*/  IABS R5, R16 ;  /* 0x0000001000057213 */ /* 0x000fe20000000000 */
[----:B------:R-:W-:Y:S01]  /*4430*/  @!P2 IMAD.MOV R3, RZ, RZ, -R3 ;  /* 0x000000ffff03a224 */ /* 0x000fe200078e0a03 */
[----:B------:R-:W-:Y:S01]  /*4440*/  ISETP.GT.U32.AND P2, PT, R0, R2, PT ;  /* 0x000000020000720c */ /* 0x000fe20003f44070 */
[----:B------:R-:W-:Y:S01]  /*4450*/  @!P3 IMAD.IADD R11, R11, 0x1, -R0 ;  /* 0x000000010b0bb824 */ /* 0x000fe200078e0a00 */
[----:B------:R-:W-:Y:S01]  /*4460*/  IABS R4, R9 ;  /* 0x0000000900047213 */ /* 0x000fe20000000000 */
[----:B------:R-:W-:Y:S01]  /*4470*/  IMAD.HI.U32 R15, R8, R5, RZ ;  /* 0x00000005080f7227 */ /* 0x000fe200078e00ff */
[----:B------:R0:W-:Y:S01]  /*4480*/  STL [R1+0x140], R3 ;  /* 0x0001400301007387 */ /* 0x0001e20000100800 */
[----:B------:R-:W-:-:S02]  /*4490*/  ISETP.GE.AND P3, PT, R10, RZ, PT ;  /* 0x000000ff0a00720c */ /* 0x000fc40003f66270 */
[----:B------:R-:W-:-:S04]  /*44a0*/  IMAD.HI.U32 R13, R8, R4, RZ ;  /* 0x00000004080d7227 */ /* 0x000fc800078e00ff */
[--C-:B------:R-:W-:Y:S02]  /*44b0*/  @!P1 IMAD.IADD R6, R6, 0x1, -R0.reuse ;  /* 0x0000000106069824 */ /* 0x100fe400078e0a00 */
[----:B------:R-:W-:Y:S01]  /*44c0*/  @!P2 IMAD.IADD R2, R2, 0x1, -R0 ;  /* 0x000000010202a824 */ /* 0x000fe200078e0a00 */
[----:B------:R-:W-:Y:S01]  /*44d0*/  ISETP.GE.AND P2, PT, R16, RZ, PT ;  /* 0x000000ff1000720c */ /* 0x000fe20003f46270 */
[----:B0-----:R-:W-:Y:S02]  /*44e0*/  IMAD.MOV.U32 R3, RZ, RZ, R17 ;  /* 0x000000ffff037224 */ /* 0x001fe400078e0011 */
[----:B------:R-:W-:Y:S01]  /*44f0*/  IMAD.MOV R15, RZ, RZ, -R15 ;  /* 0x000000ffff0f7224 */ /* 0x000fe200078e0a0f */
[C---:B------:R-:W-:Y:S01]  /*4500*/  ISETP.GT.U32.AND P1, PT, R0.reuse, R2, PT ;  /* 0x000000020000720c */ /* 0x040fe20003f24070 */
[----:B------:R-:W-:Y:S01]  /*4510*/  @!P5 IMAD.MOV R3, RZ, RZ, -R3 ;  /* 0x000000ffff03d224 */ /* 0x000fe200078e0a03 */
[----:B------:R-:W-:Y:S01]  /*4520*/  ISETP.GT.U32.AND P5, PT, R0, R6, PT ;  /* 0x000000060000720c */ /* 0x000fe20003fa4070 */
[----:B------:R-:W-:-:S02]  /*4530*/  IMAD.MOV R13, RZ, RZ, -R13 ;  /* 0x000000ffff0d7224 */ /* 0x000fc400078e0a0d */
[----:B------:R-:W-:Y:S01]  /*4540*/  IMAD.MOV.U32 R12, RZ, RZ, R14 ;  /* 0x000000ffff0c7224 */ /* 0x000fe200078e000e */
[----:B------:R0:W-:Y:S01]  /*4550*/  STL [R1+0x12c], R3 ;  /* 0x00012c0301007387 */ /* 0x0001e20000100800 */
[----:B------:R-:W-:Y:S02]  /*4560*/  VIADD R10, R7, 0x66 ;  /* 0x00000066070a7836 */ /* 0x000fe40000000000 */
[C---:B------:R-:W-:Y:S02]  /*4570*/  IMAD R5, R0.reuse, R15, R5 ;  /* 0x0000000f00057224 */ /* 0x040fe400078e0205 */
[C---:B------:R-:W-:Y:S01]  /*4580*/  IMAD R4, R0.reuse, R13, R4 ;  /* 0x0000000d00047224 */ /* 0x040fe200078e0204 */
[----:B------:R-:W-:Y:S01]  /*4590*/  IABS R16, R10 ;  /* 0x0000000a00107213 */ /* 0x000fe20000000000 */
[----:B------:R-:W-:Y:S01]  /*45a0*/  @!P0 IMAD.MOV R12, RZ, RZ, -R12 ;  /* 0x000000ffff0c8224 */ /* 0x000fe200078e0a0c */
[----:B------:R-:W-:Y:S01]  /*45b0*/  ISETP.GT.U32.AND P0, PT, R0, R5, PT ;  /* 0x000000050000720c */ /* 0x000fe20003f04070 */
[----:B------:R-:W-:Y:S01]  /*45c0*/  @!P1 IMAD.IADD R2, R2, 0x1, -R0 ;  /* 0x0000000102029824 */ /* 0x000fe200078e0a00 */
[----:B------:R-:W-:Y:S01]  /*45d0*/  ISETP.GT.U32.AND P1, PT, R0, R4, PT ;  /* 0x000000040000720c */ /* 0x000fe20003f24070 */
[----:B0-----:R-:W-:Y:S01]  /*45e0*/  IMAD.MOV.U32 R3, RZ, RZ, R11 ;  /* 0x000000ffff037224 */ /* 0x001fe200078e000b */
[----:B------:R-:W-:Y:S01]  /*45f0*/  STL [R1+0x134], R12 ;  /* 0x0001340c01007387 */ /* 0x000fe20000100800 */
[----:B------:R-:W-:-:S04]  /*4600*/  IMAD.HI.U32 R11, R8, R16, RZ ;  /* 0x00000010080b7227 */ /* 0x000fc800078e00ff */
[----:B------:R-:W-:Y:S01]  /*4610*/  @!P6 IMAD.MOV R3, RZ, RZ, -R3 ;  /* 0x000000ffff03e224 */ /* 0x000fe200078e0a03 */
[----:B------:R-:W-:Y:S01]  /*4620*/  IADD3 R11, -R11, RZ, RZ ;  /* 0x000000ff0b0b7210 */ /* 0x000fe20007ffe1ff */
[--C-:B------:R-:W-:Y:S01]  /*4630*/  @!P5 IMAD.IADD R6, R6, 0x1, -R0.reuse ;  /* 0x000000010606d824 */ /* 0x100fe200078e0a00 */
[----:B------:R-:W-:Y:S01]  /*4640*/  ISETP.GE.AND P5, PT, R10, RZ, PT ;  /* 0x000000ff0a00720c */ /* 0x000fe20003fa6270 */
[----:B------:R-:W-:Y:S01]  /*4650*/  @!P0 IMAD.IADD R5, R5, 0x1, -R0 ;  /* 0x0000000105058824 */ /* 0x000fe200078e0a00 */
[----:B------:R0:W-:Y:S01]  /*4660*/  STL [R1+0x138], R3 ;  /* 0x0001380301007387 */ /* 0x0001e20000100800 */
[----:B------:R-:W-:Y:S01]  /*4670*/  IMAD R16, R0, R11, R16 ;  /* 0x0000000b00107224 */ /* 0x000fe200078e0210 */
[----:B------:R-:W-:Y:S01]  /*4680*/  ISETP.GE.AND P6, PT, R9, RZ, PT ;  /* 0x000000ff0900720c */ /* 0x000fe20003fc6270 */
[----:B------:R-:W-:Y:S01]  /*4690*/  @!P1 IMAD.IADD R4, R4, 0x1, -R0 ;  /* 0x0000000104049824 */ /* 0x000fe200078e0a00 */
[----:B------:R-:W-:Y:S01]  /*46a0*/  ISETP.GT.U32.AND P0, PT, R0, R5, PT ;  /* 0x000000050000720c */ /* 0x000fe20003f04070 */
[----:B------:R-:W-:-:S02]  /*46b0*/  VIADD R10, R7, 0x64 ;  /* 0x00000064070a7836 */ /* 0x000fc40000000000 */
[C---:B------:R-:W-:Y:S01]  /*46c0*/  VIADD R11, R7.reuse, 0x62 ;  /* 0x00000062070b7836 */ /* 0x040fe20000000000 */
[----:B------:R-:W-:Y:S01]  /*46d0*/  ISETP.GT.U32.AND P1, PT, R0, R4, PT ;  /* 0x000000040000720c */ /* 0x000fe20003f24070 */
[C---:B------:R-:W-:Y:S02]  /*46e0*/  VIADD R14, R7.reuse, 0x56 ;  /* 0x00000056070e7836 */ /* 0x040fe40000000000 */
[----:B0-----:R-:W-:Y:S01]  /*46f0*/  IMAD.MOV.U32 R3, RZ, RZ, R2 ;  /* 0x000000ffff037224 */ /* 0x001fe200078e0002 */
[----:B------:R-:W-:Y:S01]  /*4700*/  IABS R15, R11 ;  /* 0x0000000b000f7213 */ /* 0x000fe20000000000 */
[----:B------:R-:W-:Y:S02]  /*4710*/  VIADD R2, R7, 0x60 ;  /* 0x0000006007027836 */ /* 0x000fe40000000000 */
[----:B------:R-:W-:Y:S01]  /*4720*/  @!P4 IMAD.MOV R3, RZ, RZ, -R3 ;  /* 0x000000ffff03c224 */ /* 0x000fe200078e0a03 */
[----:B------:R-:W-:Y:S01]  /*4730*/  ISETP.GE.AND P4, PT, R10, RZ, PT ;  /* 0x000000ff0a00720c */ /* 0x000fe20003f86270 */
[----:B------:R-:W-:Y:S01]  /*4740*/  @!P0 IMAD.IADD R5, R5, 0x1, -R0 ;  /* 0x0000000105058824 */ /* 0x000fe200078e0a00 */
[----:B------:R-:W-:Y:S01]  /*4750*/  IABS R10, R10 ;  /* 0x0000000a000a7213 */ /* 0x000fe20000000000 */
[----:B------:R-:W-:Y:S01]  /*4760*/  IMAD.HI.U32 R9, R8, R15, RZ ;  /* 0x0000000f08097227 */ /* 0x000fe200078e00ff */
[----:B------:R0:W-:Y:S01]  /*4770*/  STL [R1+0x13c], R3 ;  /* 0x00013c0301007387 */ /* 0x0001e20000100800 */
[----:B------:R-:W-:-:S02]  /*4780*/  ISETP.GE.AND P0, PT, R11, RZ, PT ;  /* 0x000000ff0b00720c */ /* 0x000fc40003f06270 */
[----:B------:R-:W-:Y:S01]  /*4790*/  IMAD.HI.U32 R13, R8, R10, RZ ;  /* 0x0000000a080d7227 */ /* 0x000fe200078e00ff */
[----:B------:R-:W-:-:S03]  /*47a0*/  IABS R17, R2 ;  /* 0x0000000200117213 */ /* 0x000fc60000000000 */
[----:B------:R-:W-:Y:S01]  /*47b0*/  @!P1 IMAD.IADD R4, R4, 0x1, -R0 ;  /* 0x0000000104049824 */ /* 0x000fe200078e0a00 */
[----:B------:R-:W-:Y:S01]  /*47c0*/  IADD3 R11, -R13, RZ, RZ ;  /* 0x000000ff0d0b7210 */ /* 0x000fe20007ffe1ff */
[----:B------:R-:W-:Y:S01]  /*47d0*/  IMAD.MOV R9, RZ, RZ, -R9 ;  /* 0x000000ffff097224 */ /* 0x000fe200078e0a09 */
[----:B------:R-:W-:Y:S01]  /*47e0*/  ISETP.GE.AND P1, PT, R2, RZ, PT ;  /* 0x000000ff0200720c */ /* 0x000fe20003f26270 */
[----:B0-----:R-:W-:Y:S02]  /*47f0*/  IMAD.MOV.U32 R3, RZ, RZ, R6 ;  /* 0x000000ffff037224 */ /* 0x001fe400078e0006 */
[C---:B------:R-:W-:Y:S01]  /*4800*/  IMAD R2, R0.reuse, R11, R10 ;  /* 0x0000000b00027224 */ /* 0x040fe200078e020a */
[----:B------:R-:W-:Y:S01]  /*4810*/  IABS R11, R22 ;  /* 0x00000016000b7213 */ /* 0x000fe20000000000 */
[----:B------:R-:W-:Y:S01]  /*4820*/  @!P3 IMAD.MOV R3, RZ, RZ, -R3 ;  /* 0x000000ffff03b224 */ /* 0x000fe200078e0a03 */
[C---:B------:R-:W-:Y:S01]  /*4830*/  ISETP.GT.U32.AND P3, PT, R0.reuse, R16, PT ;  /* 0x000000100000720c */ /* 0x040fe20003f64070 */
[----:B------:R-:W-:Y:S01]  /*4840*/  IMAD R15, R0, R9, R15 ;  /* 0x00000009000f7224 */ /* 0x000fe200078e020f */
[----:B------:R-:W-:Y:S01]  /*4850*/  IABS R10, R20 ;  /* 0x00000014000a7213 */ /* 0x000fe20000000000 */
[----:B------:R-:W-:Y:S01]  /*4860*/  VIADD R13, R7, 0x5e ;  /* 0x0000005e070d7836 */ /* 0x000fe20000000000 */
[----:B------:R0:W-:Y:S01]  /*4870*/  STL [R1+0x180], R3 ;  /* 0x0001800301007387 */ /* 0x0001e20000100800 */
[----:B------:R-:W-:Y:S01]  /*4880*/  IMAD.MOV.U32 R12, RZ, RZ, R5 ;  /* 0x000000ffff0c7224 */ /* 0x000fe200078e0005 */
[----:B------:R-:W-:Y:S01]  /*4890*/  IABS R9, R21 ;  /* 0x0000001500097213 */ /* 0x000fe20000000000 */
[----:B------:R-:W-:Y:S01]  /*48a0*/  IMAD.HI.U32 R6, R8, R17, RZ ;  /* 0x0000001108067227 */ /* 0x000fe200078e00ff */
[----:B------:R-:W-:-:S03]  /*48b0*/  IABS R5, R14 ;  /* 0x0000000e00057213 */ /* 0x000fc60000000000 */
[----:B------:R-:W-:Y:S01]  /*48c0*/  @!P2 IMAD.MOV R12, RZ, RZ, -R12 ;  /* 0x000000ffff0ca224 */ /* 0x000fe200078e0a0c */
[----:B------:R-:W-:Y:S01]  /*48d0*/  ISETP.GE.AND P2, PT, R13, RZ, PT ;  /* 0x000000ff0d00720c */ /* 0x000fe20003f46270 */
[----:B------:R-:W-:Y:S01]  /*48e0*/  @!P3 IMAD.IADD R16, R16, 0x1, -R0 ;  /* 0x000000011010b824 */ /* 0x000fe200078e0a00 */
[----:B------:R-:W-:Y:S01]  /*48f0*/  IABS R13, R13 ;  /* 0x0000000d000d7213 */ /* 0x000fe20000000000 */
[----:B0-----:R-:W-:Y:S01]  /*4900*/  IMAD.MOV.U32 R3, RZ, RZ, R4 ;  /* 0x000000ffff037224 */ /* 0x001fe200078e0004 */
[----:B------:R-:W-:Y:S01]  /*4910*/  STL [R1+0x130], R12 ;  /* 0x0001300c01007387 */ /* 0x000fe20000100800 */
[----:B------:R-:W-:Y:S01]  /*4920*/  IMAD.MOV R6, RZ, RZ, -R6 ;  /* 0x000000ffff067224 */ /* 0x000fe200078e0a06 */
[----:B------:R-:W-:Y:S01]  /*4930*/  ISETP.GT.U32.AND P3, PT, R0, R16, PT ;  /* 0x000000100000720c */ /* 0x000fe20003f64070 */
[----:B------:R-:W-:Y:S01]  /*4940*/  IMAD.HI.U32 R18, R8, R13, RZ ;  /* 0x0000000d08127227 */ /* 0x000fe200078e00ff */
[----:B------:R-:W-:Y:S02]  /*4950*/  @!P6 IADD3 R3, -R3, RZ, RZ ;  /* 0x000000ff0303e210 */ /* 0x000fe40007ffe1ff */
[----:B------:R-:W-:Y:S01]  /*4960*/  ISETP.GT.U32.AND P6, PT, R0, R2, PT ;  /* 0x000000020000720c */ /* 0x000fe20003fc4070 */
[----:B------:R-:W-:-:S02]  /*4970*/  IMAD.MOV R18, RZ, RZ, -R18 ;  /* 0x000000ffff127224 */ /* 0x000fc400078e0a12 */
[----:B------:R0:W-:Y:S01]  /*4980*/  STL [R1+0x16c], R3 ;  /* 0x00016c0301007387 */ /* 0x0001e20000100800 */
[C---:B------:R-:W-:Y:S02]  /*4990*/  IMAD R17, R0.reuse, R6, R17 ;  /* 0x0000000600117224 */ /* 0x040fe400078e0211 */
[----:B------:R-:W-:Y:S02]  /*49a0*/  IMAD R13, R0, R18, R13 ;  /* 0x00000012000d7224 */ /* 0x000fe400078e020d */
[----:B------:R-:W-:-:S04]  /*49b0*/  IMAD.HI.U32 R6, R8, R11, RZ ;  /* 0x0000000b08067227 */ /* 0x000fc800078e00ff */
[--C-:B------:R-:W-:Y:S01]  /*49c0*/  @!P3 IMAD.IADD R16, R16, 0x1, -R0.reuse ;  /* 0x000000011010b824 */ /* 0x100fe200078e0a00 */
[----:B------:R-:W-:Y:S01]  /*49d0*/  ISETP.GT.U32.AND P3, PT, R0, R15, PT ;  /* 0x0000000f0000720c */ /* 0x000fe20003f64070 */
[----:B------:R-:W-:Y:S02]  /*49e0*/  @!P6 IMAD.IADD R2, R2, 0x1, -R0 ;  /* 0x000000010202e824 */ /* 0x000fe400078e0a00 */
[----:B0-----:R-:W-:Y:S02]  /*49f0*/  IMAD.MOV.U32 R3, RZ, RZ, R16 ;  /* 0x000000ffff037224 */ /* 0x001fe400078e0010 */
[----:B------:R-:W-:Y:S01]  /*4a00*/  IMAD.MOV R6, RZ, RZ, -R6 ;  /* 0x000000ffff067224 */ /* 0x000fe200078e0a06 */
[C---:B------:R-:W-:Y:S01]  /*4a10*/  ISETP.GT.U32.AND P6, PT, R0.reuse, R2, PT ;  /* 0x000000020000720c */ /* 0x040fe20003fc4070 */
[----:B------:R-:W-:Y:S01]  /*4a20*/  @!P5 IMAD.MOV R3, RZ, RZ, -R3 ;  /* 0x000000ffff03d224 */ /* 0x000fe200078e0a03 */
[----:B------:R-:W-:Y:S01]  /*4a30*/  ISETP.GT.U32.AND P5, PT, R0, R17, PT ;  /* 0x000000110000720c */ /* 0x000fe20003fa4070 */
[----:B------:R-:W-:-:S03]  /*4a40*/  IMAD.HI.U32 R4, R8, R10, RZ ;  /* 0x0000000a08047227 */ /* 0x000fc600078e00ff */
[----:B------:R0:W-:Y:S01]  /*4a50*/  STL [R1+0x164], R3 ;  /* 0x0001640301007387 */ /* 0x0001e20000100800 */
[----:B------:R-:W-:Y:S02]  /*4a60*/  @!P3 IMAD.IADD R15, R15, 0x1, -R0 ;  /* 0x000000010f0fb824 */ /* 0x000fe400078e0a00 */
[C---:B------:R-:W-:Y:S02]  /*4a70*/  IMAD R11, R0.reuse, R6, R11 ;  /* 0x00000006000b7224 */ /* 0x040fe400078e020b */
[----:B------:R-:W-:Y:S01]  /*4a80*/  IMAD.MOV R16, RZ, RZ, -R4 ;  /* 0x000000ffff107224 */ /* 0x000fe200078e0a04 */
[----:B------:R-:W-:Y:S01]  /*4a90*/  ISETP.GT.U32.AND P3, PT, R0, R15, PT ;  /* 0x0000000f0000720c */ /* 0x000fe20003f64070 */
[----:B------:R-:W-:Y:S01]  /*4aa0*/  @!P6 IMAD.IADD R2, R2, 0x1, -R0 ;  /* 0x000000010202e824 */ /* 0x000fe200078e0a00 */
[C---:B------:R-:W-:Y:S01]  /*4ab0*/  ISETP.GT.U32.AND P6, PT, R0.reuse, R13, PT ;  /* 0x0000000d0000720c */ /* 0x040fe20003fc4070 */
[----:B------:R-:W-:Y:S01]  /*4ac0*/  IMAD R10, R0, R16, R10 ;  /* 0x00000010000a7224 */ /* 0x000fe200078e020a */
[----:B------:R-:W-:Y:S01]  /*4ad0*/  @!P5 IADD3 R17, R17, -R0, RZ ;  /* 0x800000001111d210 */ /* 0x000fe20007ffe0ff */
[----:B------:R-:W-:-:S03]  /*4ae0*/  IMAD.HI.U32 R6, R8, R9, RZ ;  /* 0x0000000908067227 */ /* 0x000fc600078e00ff */
[C---:B------:R-:W-:Y:S01]  /*4af0*/  ISETP.GT.U32.AND P5, PT, R0.reuse, R10, PT ;  /* 0x0000000a0000720c */ /* 0x040fe20003fa4070 */
[----:B------:R-:W-:Y:S02]  /*4b00*/  IMAD.MOV R6, RZ, RZ, -R6 ;  /* 0x000000ffff067224 */ /* 0x000fe400078e0a06 */
[----:B0-----:R-:W-:Y:S02]  /*4b10*/  IMAD.MOV.U32 R3, RZ, RZ, R2 ;  /* 0x000000ffff037224 */ /* 0x001fe400078e0002 */
[--C-:B------:R-:W-:Y:S01]  /*4b20*/  @!P3 IMAD.IADD R15, R15, 0x1, -R0.reuse ;  /* 0x000000010f0fb824 */ /* 0x100fe200078e0a00 */
[C---:B------:R-:W-:Y:S01]  /*4b30*/  ISETP.GT.U32.AND P3, PT, R0.reuse, R11, PT ;  /* 0x0000000b0000720c */ /* 0x040fe20003f64070 */
[----:B------:R-:W-:Y:S01]  /*4b40*/  @!P6 IMAD.IADD R13, R13, 0x1, -R0 ;  /* 0x000000010d0de824 */ /* 0x000fe200078e0a00 */
[C---:B------:R-:W-:Y:S01]  /*4b50*/  ISETP.GT.U32.AND P6, PT, R0.reuse, R17, PT ;  /* 0x000000110000720c */ /* 0x040fe20003fc4070 */
[----:B------:R-:W-:Y:S02]  /*4b60*/  IMAD R9, R0, R6, R9 ;  /* 0x0000000600097224 */ /* 0x000fe400078e0209 */
[----:B------:R-:W-:-:S02]  /*4b70*/  @!P4 IMAD.MOV R3, RZ, RZ, -R3 ;  /* 0x000000ffff03c224 */ /* 0x000fc400078e0a03 */
[--C-:B------:R-:W-:Y:S02]  /*4b80*/  @!P5 IMAD.IADD R10, R10, 0x1, -R0.reuse ;  /* 0x000000010a0ad824 */ /* 0x100fe400078e0a00 */
[----:B------:R-:W-:Y:S01]  /*4b90*/  IMAD.HI.U32 R4, R8, R5, RZ ;  /* 0x0000000508047227 */ /* 0x000fe200078e00ff */
[----:B------:R0:W-:Y:S02]  /*4ba0*/  STL [R1+0x10c], R3 ;  /* 0x00010c0301007387 */ /* 0x0001e40000100800 */
[C---:B------:R-:W-:Y:S01]  /*4bb0*/  ISETP.GT.U32.AND P4, PT, R0.reuse, R10, PT ;  /* 0x0000000a0000720c */ /* 0x040fe20003f84070 */
[--C-:B------:R-:W-:Y:S01]  /*4bc0*/  @!P3 IMAD.IADD R11, R11, 0x1, -R0.reuse ;  /* 0x000000010b0bb824 */ /* 0x100fe200078e0a00 */
[C---:B------:R-:W-:Y:S01]  /*4bd0*/  ISETP.GT.U32.AND P3, PT, R0.reuse, R13, PT ;  /* 0x0000000d0000720c */ /* 0x040fe20003f64070 */
[----:B------:R-:W-:Y:S01]  /*4be0*/  @!P6 IMAD.IADD R17, R17, 0x1, -R0 ;  /* 0x000000011111e824 */ /* 0x000fe200078e0a00 */
[C---:B------:R-:W-:Y:S01]  /*4bf0*/  ISETP.GT.U32.AND P6, PT, R0.reuse, R9, PT ;  /* 0x000000090000720c */ /* 0x040fe20003fc4070 */
[C---:B------:R-:W-:Y:S01]  /*4c00*/  VIADD R16, R7.reuse, 0x50 ;  /* 0x0000005007107836 */ /* 0x040fe20000000000 */
[----:B------:R-:W-:Y:S01]  /*4c10*/  ISETP.GT.U32.AND P5, PT, R0, R11, PT ;  /* 0x0000000b0000720c */ /* 0x000fe20003fa4070 */
[----:B------:R-:W-:-:S02]  /*4c20*/  VIADD R18, R7, 0x54 ;  /* 0x0000005407127836 */ /* 0x000fc40000000000 */
[----:B0-----:R-:W-:Y:S01]  /*4c30*/  IMAD.MOV.U32 R3, RZ, RZ, R15 ;  /* 0x000000ffff037224 */ /* 0x001fe200078e000f */
[----:B------:R-:W-:Y:S01]  /*4c40*/  IABS R2, R16 ;  /* 0x0000001000027213 */ /* 0x000fe20000000000 */
[----:B------:R-:W-:Y:S01]  /*4c50*/  IMAD.MOV R4, RZ, RZ, -R4 ;  /* 0x000000ffff047224 */ /* 0x000fe200078e0a04 */
[----:B------:R-:W-:Y:S01]  /*4c60*/  IABS R6, R18 ;  /* 0x0000001200067213 */ /* 0x000fe20000000000 */
[----:B------:R-:W-:Y:S01]  /*4c70*/  @!P0 IMAD.MOV R3, RZ, RZ, -R3 ;  /* 0x000000ffff038224 */ /* 0x000fe200078e0a03 */
[----:B------:R-:W-:Y:S01]  /*4c80*/  @!P4 IADD3 R10, R10, -R0, RZ ;  /* 0x800000000a0ac210 */ /* 0x000fe20007ffe0ff */
[----:B------:R-:W-:Y:S02]  /*4c90*/  @!P3 IMAD.IADD R13, R13, 0x1, -R0 ;  /* 0x000000010d0db824 */ /* 0x000fe400078e0a00 */
[----:B------:R-:W-:Y:S01]  /*4ca0*/  IMAD.MOV.U32 R12, RZ, RZ, R17 ;  /* 0x000000ffff0c7224 */ /* 0x000fe200078e0011 */
[----:B------:R0:W-:Y:S01]  /*4cb0*/  STL [R1+0x100], R3 ;  /* 0x0001000301007387 */ /* 0x0001e20000100800 */
[----:B------:R-:W-:-:S02]  /*4cc0*/  IMAD R5, R0, R4, R5 ;  /* 0x0000000400057224 */ /* 0x000fc400078e0205 */
[--C-:B------:R-:W-:Y:S01]  /*4cd0*/  @!P5 IMAD.IADD R11, R11, 0x1, -R0.reuse ;  /* 0x000000010b0bd824 */ /* 0x100fe200078e0a00 */
[----:B------:R-:W-:Y:S01]  /*4ce0*/  ISETP.GE.AND P5, PT, R22, RZ, PT ;  /* 0x000000ff1600720c */ /* 0x000fe20003fa6270 */
[----:B------:R-:W-:Y:S01]  /*4cf0*/  @!P6 IMAD.IADD R9, R9, 0x1, -R0 ;  /* 0x000000010909e824 */ /* 0x000fe200078e0a00 */
[----:B------:R-:W-:Y:S01]  /*4d00*/  ISETP.GE.AND P6, PT, R20, RZ, PT ;  /* 0x000000ff1400720c */ /* 0x000fe20003fc6270 */
[----:B------:R-:W-:Y:S01]  /*4d10*/  IMAD.HI.U32 R22, R8, R2, RZ ;  /* 0x0000000208167227 */ /* 0x000fe200078e00ff */
[C---:B------:R-:W-:Y:S02]  /*4d20*/  ISETP.GT.U32.AND P3, PT, R0.reuse, R5, PT ;  /* 0x000000050000720c */ /* 0x040fe40003f64070 */
[----:B------:R-:W-:Y:S01]  /*4d30*/  ISETP.GT.U32.AND P0, PT, R0, R9, PT ;  /* 0x000000090000720c */ /* 0x000fe20003f04070 */
[----:B0-----:R-:W-:Y:S02]  /*4d40*/  IMAD.MOV.U32 R3, RZ, RZ, R13 ;  /* 0x000000ffff037224 */ /* 0x001fe400078e000d */
[----:B------:R-:W-:-:S02]  /*4d50*/  @!P1 IMAD.MOV R12, RZ, RZ, -R12 ;  /* 0x000000ffff0c9224 */ /* 0x000fc400078e0a0c */
[----:B------:R-:W-:-:S03]  /*4d60*/  IMAD.HI.U32 R23, R8, R6, RZ ;  /* 0x0000000608177227 */ /* 0x000fc600078e00ff */
[----:B------:R-:W-:Y:S01]  /*4d70*/  STL [R1+0xf8], R12 ;  /* 0x0000f80c01007387 */ /* 0x000fe20000100800 */
[----:B------:R-:W-:Y:S02]  /*4d80*/  @!P2 IMAD.MOV R3, RZ, RZ, -R3 ;  /* 0x000000ffff03a224 */ /* 0x000fe400078e0a03 */
[----:B------:R-:W-:Y:S02]  /*4d90*/  IMAD.MOV R22, RZ, RZ, -R22 ;  /* 0x000000ffff167224 */ /* 0x000fe400078e0a16 */
[----:B------:R-:W-:Y:S01]  /*4da0*/  VIADD R19, R7, 0x52 ;  /* 0x0000005207137836 */ /* 0x000fe20000000000 */
[----:B------:R0:W-:Y:S01]  /*4db0*/  STL [R1+0xec], R3 ;  /* 0x0000ec0301007387 */ /* 0x0001e20000100800 */
[----:B------:R-:W-:Y:S02]  /*4dc0*/  IMAD.MOV R23, RZ, RZ, -R23 ;  /* 0x000000ffff177224 */ /* 0x000fe400078e0a17 */
[C---:B------:R-:W-:Y:S01]  /*4dd0*/  IMAD R2, R0.reuse, R22, R2 ;  /* 0x0000001600027224 */ /* 0x040fe200078e0202 */
[----:B------:R-:W-:Y:S01]  /*4de0*/  IABS R4, R19 ;  /* 0x0000001300047213 */ /* 0x000fe20000000000 */
[----:B------:R-:W-:-:S02]  /*4df0*/  IMAD R6, R0, R23, R6 ;  /* 0x0000001700067224 */ /* 0x000fc400078e0206 */
[----:B------:R-:W-:Y:S01]  /*4e00*/  @!P3 IMAD.IADD R5, R5, 0x1, -R0 ;  /* 0x000000010505b824 */ /* 0x000fe200078e0a00 */
[----:B------:R-:W-:Y:S01]  /*4e10*/  ISETP.GE.AND P3, PT, R21, RZ, PT ;  /* 0x000000ff1500720c */ /* 0x000fe20003f66270 */
[----:B------:R-:W-:Y:S01]  /*4e20*/  IMAD.HI.U32 R23, R8, R4, RZ ;  /* 0x0000000408177227 */ /* 0x000fe200078e00ff */
[----:B0-----:R-:W-:Y:S02]  /*4e30*/  MOV R3, R10 ;  /* 0x0000000a00037202 */ /* 0x001fe40000000f00 */
[C---:B------:R-:W-:Y:S01]  /*4e40*/  ISETP.GT.U32.AND P4, PT, R0.reuse, R6, PT ;  /* 0x000000060000720c */ /* 0x040fe20003f84070 */
[----:B------:R-:W-:Y:S01]  /*4e50*/  IMAD.MOV R23, RZ, RZ, -R23 ;  /* 0x000000ffff177224 */ /* 0x000fe200078e0a17 */
[C---:B------:R-:W-:Y:S01]  /*4e60*/  ISETP.GT.U32.AND P1, PT, R0.reuse, R5, PT ;  /* 0x000000050000720c */ /* 0x040fe20003f24070 */
[----:B------:R-:W-:Y:S01]  /*4e70*/  @!P6 IMAD.MOV R3, RZ, RZ, -R3 ;  /* 0x000000ffff03e224 */ /* 0x000fe200078e0a03 */
[----:B------:R-:W-:Y:S01]  /*4e80*/  ISETP.GT.U32.AND P6, PT, R0, R2, PT ;  /* 0x000000020000720c */ /* 0x000fe20003fc4070 */
[----:B------:R-:W-:Y:S01]  /*4e90*/  @!P5 IMAD.MOV R11, RZ, RZ, -R11 ;  /* 0x000000ffff0bd224 */ /* 0x000fe200078e0a0b */
[----:B------:R-:W-:Y:S01]  /*4ea0*/  ISETP.GE.AND P5, PT, R14, RZ, PT ;  /* 0x000000ff0e00720c */ /* 0x000fe20003fa6270 */
[----:B------:R-:W-:-:S02]  /*4eb0*/  VIADD R20, R7, 0x4e ;  /* 0x0000004e07147836 */ /* 0x000fc40000000000 */
[----:B------:R-:W-:Y:S01]  /*4ec0*/  @!P0 IMAD.IADD R9, R9, 0x1, -R0 ;  /* 0x0000000109098824 */ /* 0x000fe200078e0a00 */
[----:B------:R-:W-:Y:S01]  /*4ed0*/  STL [R1+0xd0], R11 ;  /* 0x0000d00b01007387 */ /* 0x000fe20000100800 */
[----:B------:R-:W-:Y:S01]  /*4ee0*/  IMAD R4, R0, R23, R4 ;  /* 0x0000001700047224 */ /* 0x000fe200078e0204 */
[----:B------:R-:W-:Y:S01]  /*4ef0*/  IABS R21, R20 ;  /* 0x0000001400157213 */ /* 0x000fe20000000000 */
[--C-:B------:R-:W-:Y:S01]  /*4f00*/  @!P4 IMAD.IADD R6, R6, 0x1, -R0.reuse ;  /* 0x000000010606c824 */ /* 0x100fe200078e0a00 */
[----:B------:R0:W-:Y:S01]  /*4f10*/  STL [R1+0xcc], R3 ;  /* 0x0000cc0301007387 */ /* 0x0001e20000100800 */
[----:B------:R-:W-:Y:S01]  /*4f20*/  ISETP.GE.AND P0, PT, R18, RZ, PT ;  /* 0x000000ff1200720c */ /* 0x000fe20003f06270 */
[--C-:B------:R-:W-:Y:S01]  /*4f30*/  @!P1 IMAD.IADD R5, R5, 0x1, -R0.reuse ;  /* 0x0000000105059824 */ /* 0x100fe200078e0a00 */
[----:B------:R-:W-:Y:S01]  /*4f40*/  ISETP.GT.U32.AND P4, PT, R0, R4, PT ;  /* 0x000000040000720c */ /* 0x000fe20003f84070 */
[----:B------:R-:W-:Y:S01]  /*4f50*/  @!P6 IMAD.IADD R2, R2, 0x1, -R0 ;  /* 0x000000010202e824 */ /* 0x000fe200078e0a00 */
[----:B------:R-:W-:Y:S01]  /*4f60*/  ISETP.GT.U32.AND P2, PT, R0, R6, PT ;  /* 0x000000060000720c */ /* 0x000fe20003f44070 */
[----:B------:R-:W-:Y:S01]  /*4f70*/  IMAD.HI.U32 R10, R8, R21, RZ ;  /* 0x00000015080a7227 */ /* 0x000fe200078e00ff */
[----:B------:R-:W-:-:S03]  /*4f80*/  ISETP.GE.AND P1, PT, R19, RZ, PT ;  /* 0x000000ff1300720c */ /* 0x000fc60003f26270 */
[----:B0-----:R-:W-:Y:S01]  /*4f90*/  IMAD.MOV.U32 R3, RZ, RZ, R9 ;  /* 0x000000ffff037224 */ /* 0x001fe200078e0009 */
[C---:B------:R-:W-:Y:S01]  /*4fa0*/  IADD3 R9, R7.reuse, 0x48, RZ ;  /* 0x0000004807097810 */ /* 0x040fe20007ffe0ff */
[----:B------:R-:W-:Y:S02]  /*4fb0*/  IMAD.MOV R10, RZ, RZ, -R10 ;  /* 0x000000ffff0a7224 */ /* 0x000fe400078e0a0a */
[----:B------:R-:W-:Y:S01]  /*4fc0*/  @!P3 IMAD.MOV R3, RZ, RZ, -R3 ;  /* 0x000000ffff03b224 */ /* 0x000fe200078e0a03 */
[C---:B------:R-:W-:Y:S01]  /*4fd0*/  ISETP.GT.U32.AND P3, PT, R0.reuse, R2, PT ;  /* 0x000000020000720c */ /* 0x040fe20003f64070 */
[----:B------:R-:W-:Y:S01]  /*4fe0*/  IMAD R18, R0, R10, R21 ;  /* 0x0000000a00127224 */ /* 0x000fe200078e0215 */
[----:B------:R-:W-:Y:S01]  /*4ff0*/  IABS R14, R9 ;  /* 0x00000009000e7213 */ /* 0x000fe20000000000 */
[--C-:B------:R-:W-:Y:S01]  /*5000*/  @!P4 IMAD.IADD R4, R4, 0x1, -R0.reuse ;  /* 0x000000010404c824 */ /* 0x100fe200078e0a00 */
[----:B------:R0:W-:Y:S01]  /*5010*/  STL [R1+0xb0], R3 ;  /* 0x0000b00301007387 */ /* 0x0001e20000100800 */
[C---:B------:R-:W-:Y:S01]  /*5020*/  VIADD R11, R7.reuse, 0x4a ;  /* 0x0000004a070b7836 */ /* 0x040fe20000000000 */
[----:B------:R-:W-:Y:S01]  /*5030*/  ISETP.GE.AND P4, PT, R20, RZ, PT ;  /* 0x000000ff1400720c */ /* 0x000fe20003f86270 */
[--C-:B------:R-:W-:Y:S01]  /*5040*/  @!P2 IMAD.IADD R6, R6, 0x1, -R0.reuse ;  /* 0x000000010606a824 */ /* 0x100fe200078e0a00 */
[----:B------:R-:W-:Y:S01]  /*5050*/  ISETP.GT.U32.AND P6, PT, R0, R4, PT ;  /* 0x000000040000720c */ /* 0x000fe20003fc4070 */
[----:B------:R-:W-:Y:S01]  /*5060*/  VIADD R10, R7, 0x4c ;  /* 0x0000004c070a7836 */ /* 0x000fe20000000000 */
[----:B------:R-:W-:Y:S01]  /*5070*/  IABS R13, R11 ;  /* 0x0000000b000d7213 */ /* 0x000fe20000000000 */
[----:B------:R-:W-:Y:S01]  /*5080*/  IMAD.MOV.U32 R12, RZ, RZ, R5 ;  /* 0x000000ffff0c7224 */ /* 0x000fe200078e0005 */
[----:B------:R-:W-:Y:S01]  /*5090*/  ISETP.GE.AND P2, PT, R16, RZ, PT ;  /* 0x000000ff1000720c */ /* 0x000fe20003f46270 */
[----:B------:R-:W-:Y:S01]  /*50a0*/  @!P3 IMAD.IADD R2, R2, 0x1, -R0 ;  /* 0x000000010202b824 */ /* 0x000fe200078e0a00 */
[----:B------:R-:W-:Y:S01]  /*50b0*/  ISETP.GT.U32.AND P3, PT, R0, R18, PT ;  /* 0x000000120000720c */ /* 0x000fe20003f64070 */
[----:B0-----:R-:W-:Y:S01]  /*50c0*/  IMAD.MOV.U32 R3, RZ, RZ, R6 ;  /* 0x000000ffff037224 */ /* 0x001fe200078e0006 */
[----:B------:R-:W-:Y:S01]  /*50d0*/  IABS R19, R10 ;  /* 0x0000000a00137213 */ /* 0x000fe20000000000 */
[----:B------:R-:W-:-:S04]  /*50e0*/  IMAD.HI.U32 R6, R8, R13, RZ ;  /* 0x0000000d08067227 */ /* 0x000fc800078e00ff */
[----:B------:R-:W-:Y:S01]  /*50f0*/  @!P5 IMAD.MOV R12, RZ, RZ, -R12 ;  /* 0x000000ffff0cd224 */ /* 0x000fe200078e0a0c */
[----:B------:R-:W-:Y:S01]  /*5100*/  ISETP.GE.AND P5, PT, R10, RZ, PT ;  /* 0x000000ff0a00720c */ /* 0x000fe20003fa6270 */
[----:B------:R-:W-:Y:S01]  /*5110*/  @!P0 IMAD.MOV R3, RZ, RZ, -R3 ;  /* 0x000000ffff038224 */ /* 0x000fe200078e0a03 */
[----:B------:R-:W-:Y:S01]  /*5120*/  ISETP.GE.AND P0, PT, R11, RZ, PT ;  /* 0x000000ff0b00720c */ /* 0x000fe20003f06270 */
[----:B------:R-:W-:Y:S01]  /*5130*/  IMAD.HI.U32 R11, R8, R19, RZ ;  /* 0x00000013080b7227 */ /* 0x000fe200078e00ff */
[----:B------:R0:W-:Y:S03]  /*5140*/  STL [R1+0x44], R12 ;  /* 0x0000440c01007387 */ /* 0x0001e60000100800 */
[----:B------:R-:W-:Y:S01]  /*5150*/  IMAD.MOV R6, RZ, RZ, -R6 ;  /* 0x000000ffff067224 */ /* 0x000fe200078e0a06 */
[----:B------:R1:W-:Y:S01]  /*5160*/  STL [R1+0x3c], R3 ;  /* 0x00003c0301007387 */ /* 0x0003e20000100800 */
[----:B------:R-:W-:-:S02]  /*5170*/  @!P3 IMAD.IADD R18, R18, 0x1, -R0 ;  /* 0x000000011212b824 */ /* 0x000fc400078e0a00 */
[----:B------:R-:W-:Y:S01]  /*5180*/  @!P6 IMAD.IADD R4, R4, 0x1, -R0 ;  /* 0x000000010404e824 */ /* 0x000fe200078e0a00 */
[----:B------:R-:W-:Y:S01]  /*5190*/  ISETP.GE.AND P6, PT, R9, RZ, PT ;  /* 0x000000ff0900720c */ /* 0x000fe20003fc6270 */
[C---:B------:R-:W-:Y:S01]  /*51a0*/  VIADD R5, R7.reuse, 0x46 ;  /* 0x0000004607057836 */ /* 0x040fe20000000000 */
[C---:B------:R-:W-:Y:S01]  /*51b0*/  ISETP.GT.U32.AND P3, PT, R0.reuse, R18, PT ;  /* 0x000000120000720c */ /* 0x040fe20003f64070 */
[----:B------:R-:W-:Y:S01]  /*51c0*/  IMAD.MOV R11, RZ, RZ, -R11 ;  /* 0x000000ffff0b7224 */ /* 0x000fe200078e0a0b */
[----:B0-----:R-:W-:Y:S01]  /*51d0*/  MOV R12, R4 ;  /* 0x00000004000c7202 */ /* 0x001fe20000000f00 */
[----:B------:R-:W-:Y:S01]  /*51e0*/  IMAD R13, R0, R6, R13 ;  /* 0x00000006000d7224 */ /* 0x000fe200078e020d */
[----:B------:R-:W-:Y:S01]  /*51f0*/  IABS R17, R5 ;  /* 0x0000000500117213 */ /* 0x000fe20000000000 */
[----:B-1----:R-:W-:Y:S02]  /*5200*/  IMAD.MOV.U32 R3, RZ, RZ, R2 ;  /* 0x000000ffff037224 */ /* 0x002fe400078e0002 */
[----:B------:R-:W-:-:S02]  /*5210*/  VIADD R10, R7, 0x44 ;  /* 0x00000044070a7836 */ /* 0x000fc40000000000 */
[----:B------:R-:W-:-:S03]  /*5220*/  IMAD.HI.U32 R9, R8, R14, RZ ;  /* 0x0000000e08097227 */ /* 0x000fc600078e00ff */
[----:B------:R-:W-:Y:S01]  /*5230*/  IABS R16, R10 ;  /* 0x0000000a00107213 */ /* 0x000fe20000000000 */
[C---:B------:R-:W-:Y:S02]  /*5240*/  IMAD R19, R0.reuse, R11, R19 ;  /* 0x0000000b00137224 */ /* 0x040fe400078e0213 */
[----:B------:R-:W-:Y:S01]  /*5250*/  @!P2 IMAD.MOV R3, RZ, RZ, -R3 ;  /* 0x000000ffff03a224 */ /* 0x000fe200078e0a03 */
[C---:B------:R-:W-:Y:S01]  /*5260*/  ISETP.GT.U32.AND P2, PT, R0.reuse, R13, PT ;  /* 0x0000000d0000720c */ /* 0x040fe20003f44070 */
[----:B------:R-:W-:Y:S02]  /*5270*/  IMAD.MOV R9, RZ, RZ, -R9 ;  /* 0x000000ffff097224 */ /* 0x000fe400078e0a09 */
[----:B------:R-:W-:Y:S01]  /*5280*/  @!P1 IMAD.MOV R12, RZ, RZ, -R12 ;  /* 0x000000ffff0c9224 */ /* 0x000fe200078e0a0c */
[----:B------:R-:W-:Y:S01]  /*5290*/  ISETP.GT.U32.AND P1, PT, R0, R19, PT ;  /* 0x000000130000720c */ /* 0x000fe20003f24070 */
[----:B------:R-:W-:-:S03]  /*52a0*/  IMAD.HI.U32 R6, R8, R17, RZ ;  /* 0x0000001108067227 */ /* 0x000fc600078e00ff */
[----:B------:R-:W-:Y:S01]  /*52b0*/  STL [R1+0xbc], R12 ;  /* 0x0000bc0c01007387 */ /* 0x000fe20000100800 */
[----:B------:R-:W-:Y:S02]  /*52c0*/  IMAD R14, R0, R9, R14 ;  /* 0x00000009000e7224 */ /* 0x000fe400078e020e */
[----:B------:R-:W-:Y:S01]  /*52d0*/  IMAD.MOV R6, RZ, RZ, -R6 ;  /* 0x000000ffff067224 */ /* 0x000fe200078e0a06 */
[----:B------:R0:W-:Y:S01]  /*52e0*/  STL [R1+0xc8], R3 ;  /* 0x0000c80301007387 */ /* 0x0001e20000100800 */
[----:B------:R-:W-:Y:S02]  /*52f0*/  VIADD R4, R7, 0x42 ;  /* 0x0000004207047836 */ /* 0x000fe40000000000 */
[----:B------:R-:W-:-:S04]  /*5300*/  IMAD.HI.U32 R9, R8, R16, RZ ;  /* 0x0000001008097227 */ /* 0x000fc800078e00ff */
[--C-:B------:R-:W-:Y:S01]  /*5310*/  @!P3 IMAD.IADD R18, R18, 0x1, -R0.reuse ;  /* 0x000000011212b824 */ /* 0x100fe200078e0a00 */
[C---:B------:R-:W-:Y:S01]  /*5320*/  ISETP.GT.U32.AND P3, PT, R0.reuse, R14, PT ;  /* 0x0000000e0000720c */ /* 0x040fe20003f64070 */
[C---:B------:R-:W-:Y:S01]  /*5330*/  IMAD R17, R0.reuse, R6, R17 ;  /* 0x0000000600117224 */ /* 0x040fe200078e0211 */
[----:B------:R-:W-:Y:S01]  /*5340*/  IABS R6, R4 ;  /* 0x0000000400067213 */ /* 0x000fe20000000000 */
[----:B------:R-:W-:Y:S02]  /*5350*/  IMAD.MOV R2, RZ, RZ, -R9 ;  /* 0x000000ffff027224 */ /* 0x000fe400078e0a09 */
[----:B------:R-:W-:Y:S02]  /*5360*/  @!P2 IMAD.IADD R13, R13, 0x1, -R0 ;  /* 0x000000010d0da824 */ /* 0x000fe400078e0a00 */
[----:B0-----:R-:W-:Y:S02]  /*5370*/  IMAD.MOV.U32 R3, RZ, RZ, R18 ;  /* 0x000000ffff037224 */ /* 0x001fe400078e0012 */
[----:B------:R-:W-:-:S02]  /*5380*/  IMAD R16, R0, R2, R16 ;  /* 0x0000000200107224 */ /* 0x000fc400078e0210 */
[----:B------:R-:W-:Y:S01]  /*5390*/  @!P1 IMAD.IADD R19, R19, 0x1, -R0 ;  /* 0x0000000113139824 */ /* 0x000fe200078e0a00 */
[----:B------:R-:W-:Y:S01]  /*53a0*/  ISETP.GT.U32.AND P1, PT, R0, R17, PT ;  /* 0x000000110000720c */ /* 0x000fe20003f24070 */
[----:B------:R-:W-:-:S03]  /*53b0*/  IMAD.HI.U32 R2, R8, R6, RZ ;  /* 0x0000000608027227 */ /* 0x000fc600078e00ff */
[C---:B------:R-:W-:Y:S01]  /*53c0*/  ISETP.GT.U32.AND P2, PT, R0.reuse, R19, PT ;  /* 0x000000130000720c */ /* 0x040fe20003f44070 */
[----:B------:R-:W-:Y:S01]  /*53d0*/  @!P4 IMAD.MOV R3, RZ, RZ, -R3 ;  /* 0x000000ffff03c224 */ /* 0x000fe200078e0a03 */
[----:B------:R-:W-:Y:S01]  /*53e0*/  ISETP.GT.U32.AND P4, PT, R0, R13, PT ;  /* 0x0000000d0000720c */ /* 0x000fe20003f84070 */
[----:B------:R-:W-:Y:S01]  /*53f0*/  @!P3 IMAD.IADD R14, R14, 0x1, -R0 ;  /* 0x000000010e0eb824 */ /* 0x000fe200078e0a00 */
[----:B------:R-:W-:Y:S01]  /*5400*/  IADD3 R2, -R2, RZ, RZ ;  /* 0x000000ff02027210 */ /* 0x000fe20007ffe1ff */
[C---:B------:R-:W-:Y:S01]  /*5410*/  VIADD R11, R7.reuse, 0x40 ;  /* 0x00000040070b7836 */ /* 0x040fe20000000000 */
[----:B------:R0:W-:Y:S01]  /*5420*/  STL [R1+0xc4], R3 ;  /* 0x0000c40301007387 */ /* 0x0001e20000100800 */
[----:B------:R-:W-:Y:S01]  /*5430*/  VIADD R15, R7, 0x3e ;  /* 0x0000003e070f7836 */ /* 0x000fe20000000000 */
[C---:B------:R-:W-:Y:S01]  /*5440*/  ISETP.GT.U32.AND P3, PT, R0.reuse, R14, PT ;  /* 0x0000000e0000720c */ /* 0x040fe20003f64070 */
[C---:B------:R-:W-:Y:S01]  /*5450*/  IMAD R6, R0.reuse, R2, R6 ;  /* 0x0000000200067224 */ /* 0x040fe200078e0206 */
[----:B------:R-:W-:Y:S01]  /*5460*/  IABS R9, R11 ;  /* 0x0000000b00097213 */ /* 0x000fe20000000000 */
[--C-:B------:R-:W-:Y:S01]  /*5470*/  @!P1 IMAD.IADD R17, R17, 0x1, -R0.reuse ;  /* 0x0000000111119824 */ /* 0x100fe200078e0a00 */
[----:B------:R-:W-:Y:S01]  /*5480*/  IABS R20, R15 ;  /* 0x0000000f00147213 */ /* 0x000fe20000000000 */
[--C-:B------:R-:W-:Y:S01]  /*5490*/  @!P2 IMAD.IADD R19, R19, 0x1, -R0.reuse ;  /* 0x000000011313a824 */ /* 0x100fe200078e0a00 */
[C---:B------:R-:W-:Y:S01]  /*54a0*/  ISETP.GT.U32.AND P2, PT, R0.reuse, R16, PT ;  /* 0x000000100000720c */ /* 0x040fe20003f44070 */
[----:B------:R-:W-:Y:S01]  /*54b0*/  @!P4 IMAD.IADD R13, R13, 0x1, -R0 ;  /* 0x000000010d0dc824 */ /* 0x000fe200078e0a00 */
[----:B------:R-:W-:Y:S01]  /*54c0*/  ISETP.GT.U32.AND P4, PT, R0, R6, PT ;  /* 0x000000060000720c */ /* 0x000fe20003f84070 */
[----:B------:R-:W-:Y:S01]  /*54d0*/  IMAD.HI.U32 R18, R8, R9, RZ ;  /* 0x0000000908127227 */ /* 0x000fe200078e00ff */
[----:B------:R-:W-:-:S03]  /*54e0*/  ISETP.GT.U32.AND P1, PT, R0, R17, PT ;  /* 0x000000110000720c */ /* 0x000fc60003f24070 */
[----:B------:R-:W-:Y:S02]  /*54f0*/  VIADD R2, R7, 0x3c ;  /* 0x0000003c07027836 */ /* 0x000fe40000000000 */
[----:B------:R-:W-:Y:S02]  /*5500*/  IMAD.MOV R18, RZ, RZ, -R18 ;  /* 0x000000ffff127224 */ /* 0x000fe400078e0a12 */
[--C-:B------:R-:W-:Y:S01]  /*5510*/  @!P3 IMAD.IADD R14, R14, 0x1, -R0.reuse ;  /* 0x000000010e0eb824 */ /* 0x100fe200078e0a00 */
[----:B------:R-:W-:Y:S01]  /*5520*/  ISETP.GE.AND P3, PT, R5, RZ, PT ;  /* 0x000000ff0500720c */ /* 0x000fe20003f66270 */
[----:B0-----:R-:W-:Y:S02]  /*5530*/  IMAD.MOV.U32 R3, RZ, RZ, R19 ;  /* 0x000000ffff037224 */ /* 0x001fe400078e0013 */
[----:B------:R-:W-:Y:S01]  /*5540*/  IMAD R5, R0, R18, R9 ;  /* 0x0000001200057224 */ /* 0x000fe200078e0209 */
[----:B------:R-:W-:Y:S01]  /*5550*/  IABS R18, R2 ;  /* 0x0000000200127213 */ /* 0x000fe20000000000 */
[----:B------:R-:W-:Y:S01]  /*5560*/  @!P0 IMAD.MOV R13, RZ, RZ, -R13 ;  /* 0x000000ffff0d8224 */ /* 0x000fe200078e0a0d */
[----:B------:R-:W-:Y:S01]  /*5570*/  @!P4 IADD3 R6, R6, -R0, RZ ;  /* 0x800000000606c210 */ /* 0x000fe20007ffe0ff */
[----:B------:R-:W-:Y:S01]  /*5580*/  @!P5 IMAD.MOV R3, RZ, RZ, -R3 ;  /* 0x000000ffff03d224 */ /* 0x000fe200078e0a03 */
[----:B------:R-:W-:Y:S01]  /*5590*/  ISETP.GE.AND P4, PT, R4, RZ, PT ;  /* 0x000000ff0400720c */ /* 0x000fe20003f86270 */
[----:B------:R-:W-:Y:S01]  /*55a0*/  @!P1 IMAD.IADD R17, R17, 0x1, -R0 ;  /* 0x0000000111119824 */ /* 0x000fe200078e0a00 */
[----:B------:R-:W-:Y:S01]  /*55b0*/  ISETP.GT.U32.AND P0, PT, R0, R6, PT ;  /* 0x000000060000720c */ /* 0x000fe20003f04070 */
[----:B------:R-:W-:Y:S01]  /*55c0*/  IMAD.HI.U32 R19, R8, R18, RZ ;  /* 0x0000001208137227 */ /* 0x000fe200078e00ff */
[----:B------:R-:W-:Y:S01]  /*55d0*/  STL [R1+0x6ec], R13 ;  /* 0x0006ec0d01007387 */ /* 0x000fe20000100800 */
[----:B------:R-:W-:-:S02]  /*55e0*/  ISETP.GT.U32.AND P1, PT, R0, R5, PT ;  /* 0x000000050000720c */ /* 0x000fc40003f24070 */
[----:B------:R-:W-:Y:S01]  /*55f0*/  IMAD.MOV R19, RZ, RZ, -R19 ;  /* 0x000000ffff137224 */ /* 0x000fe200078e0a13 */
[----:B------:R0:W-:Y:S01]  /*5600*/  STL [R1], R3 ;  /* 0x0000000301007387 */ /* 0x0001e20000100800 */
[----:B------:R-:W-:-:S04]  /*5610*/  IMAD.HI.U32 R21, R8, R20, RZ ;  /* 0x0000001408157227 */ /* 0x000fc800078e00ff */
[--C-:B------:R-:W-:Y:S01]  /*5620*/  @!P2 IMAD.IADD R16, R16, 0x1, -R0.reuse ;  /* 0x000000011010a824 */ /* 0x100fe200078e0a00 */
[----:B------:R-:W-:Y:S01]  /*5630*/  ISETP.GE.AND P2, PT, R10, RZ, PT ;  /* 0x000000ff0a00720c */ /* 0x000fe20003f46270 */
[--C-:B------:R-:W-:Y:S02]  /*5640*/  @!P0 IMAD.IADD R6, R6, 0x1, -R0.reuse ;  /* 0x0000000106068824 */ /* 0x100fe400078e0a00 */
[----:B------:R-:W-:Y:S02]  /*5650*/  IMAD.MOV R21, RZ, RZ, -R21 ;  /* 0x000000ffff157224 */ /* 0x000fe400078e0a15 */
[----:B0-----:R-:W-:Y:S02]  /*5660*/  IMAD.MOV.U32 R3, RZ, RZ, R17 ;  /* 0x000000ffff037224 */ /* 0x001fe400078e0011 */
[----:B------:R-:W-:Y:S01]  /*5670*/  @!P1 IMAD.IADD R5, R5, 0x1, -R0 ;  /* 0x0000000105059824 */ /* 0x000fe200078e0a00 */
[C---:B------:R-:W-:Y:S01]  /*5680*/  ISETP.GT.U32.AND P1, PT, R0.reuse, R16, PT ;  /* 0x000000100000720c */ /* 0x040fe20003f24070 */
[----:B------:R-:W-:Y:S01]  /*5690*/  @!P3 IMAD.MOV R3, RZ, RZ, -R3 ;  /* 0x000000ffff03b224 */ /* 0x000fe200078e0a03 */
[----:B------:R-:W-:Y:S01]  /*56a0*/  ISETP.GE.AND P3, PT, R11, RZ, PT ;  /* 0x000000ff0b00720c */ /* 0x000fe20003f66270 */
[C---:B------:R-:W-:Y:S01]  /*56b0*/  IMAD R11, R0.reuse, R19, R18 ;  /* 0x00000013000b7224 */ /* 0x040fe200078e0212 */
[C---:B------:R-:W-:Y:S01]  /*56c0*/  ISETP.GT.U32.AND P5, PT, R0.reuse, R5, PT ;  /* 0x000000050000720c */ /* 0x040fe20003fa4070 */
[----:B------:R-:W-:-:S02]  /*56d0*/  IMAD R4, R0, R21, R20 ;  /* 0x0000001500047224 */ /* 0x000fc400078e0214 */
[----:B------:R-:W-:Y:S01]  /*56e0*/  VIADD R9, R7, 0x3a ;  /* 0x0000003a07097836 */ /* 0x000fe20000000000 */
[C---:B------:R-:W-:Y:S01]  /*56f0*/  ISETP.GT.U32.AND P0, PT, R0.reuse, R11, PT ;  /* 0x0000000b0000720c */ /* 0x040fe20003f04070 */
[----:B------:R-:W-:Y:S01]  /*5700*/  @!P6 IMAD.MOV R14, RZ, RZ, -R14 ;  /* 0x000000ffff0ee224 */ /* 0x000fe200078e0a0e */
[----:B------:R-:W-:Y:S01]  /*5710*/  ISETP.GT.U32.AND P6, PT, R0, R4, PT ;  /* 0x000000040000720c */ /* 0x000fe20003fc4070 */
[----:B------:R-:W-:Y:S01]  /*5720*/  @!P4 IMAD.MOV R6, RZ, RZ, -R6 ;  /* 0x000000ffff06c224 */ /* 0x000fe200078e0a06 */
[----:B------:R-:W-:Y:S01]  /*5730*/  IABS R10, R9 ;  /* 0x00000009000a7213 */ /* 0x000fe20000000000 */
[----:B------:R-:W-:Y:S01]  /*5740*/  @!P1 IMAD.IADD R16, R16, 0x1, -R0 ;  /* 0x0000000110109824 */ /* 0x000fe200078e0a00 */
[----:B------:R-:W-:Y:S01]  /*5750*/  STL [R1+0x6f0], R14 ;  /* 0x0006f00e01007387 */ /* 0x000fe20000100800 */
[----:B------:R-:W-:Y:S01]  /*5760*/  ISETP.GE.AND P1, PT, R15, RZ, PT ;  /* 0x000000ff0f00720c */ /* 0x000fe20003f26270 */
[----:B------:R-:W-:Y:S01]  /*5770*/  VIADD R13, R7, 0x1a ;  /* 0x0000001a070d7836 */ /* 0x000fe20000000000 */
[----:B------:R-:W-:Y:S01]  /*5780*/  @!P5 IADD3 R5, R5, -R0, RZ ;  /* 0x800000000505d210 */ /* 0x000fe20007ffe0ff */
[----:B------:R-:W-:Y:S01]  /*5790*/  IMAD.HI.U32 R17, R8, R10, RZ ;  /* 0x0000000a08117227 */ /* 0x000fe200078e00ff */
[----:B------:R0:W-:Y:S01]  /*57a0*/  STL [R1+0x58], R3 ;  /* 0x0000580301007387 */ /* 0x0001e20000100800 */
[----:B------:R-:W-:-:S02]  /*57b0*/  ISETP.GE.AND P5, PT, R2, RZ, PT ;  /* 0x000000ff0200720c */ /* 0x000fc40003fa6270 */
[--C-:B------:R-:W-:Y:S01]  /*57c0*/  @!P0 IMAD.IADD R11, R11, 0x1, -R0.reuse ;  /* 0x000000010b0b8824 */ /* 0x100fe200078e0a00 */
[----:B------:R-:W-:Y:S01]  /*57d0*/  IABS R26, R13 ;  /* 0x0000000d001a7213 */ /* 0x000fe20000000000 */
[----:B------:R-:W-:Y:S02]  /*57e0*/  IMAD.MOV R17, RZ, RZ, -R17 ;  /* 0x000000ffff117224 */ /* 0x000fe400078e0a11 */
[----:B------:R-:W-:Y:S01]  /*57f0*/  @!P6 IMAD.IADD R4, R4, 0x1, -R0 ;  /* 0x000000010404e824 */ /* 0x000fe200078e0a00 */
[C---:B------:R-:W-:Y:S01]  /*5800*/  ISETP.GT.U32.AND P4, PT, R0.reuse, R11, PT ;  /* 0x0000000b0000720c */ /* 0x040fe20003f84070 */
[C---:B------:R-:W-:Y:S02]  /*5810*/  IMAD R2, R0.reuse, R17, R10 ;  /* 0x0000001100027224 */ /* 0x040fe400078e020a */
[----:B0-----:R-:W-:Y:S01]  /*5820*/  IMAD.MOV.U32 R3, RZ, RZ, R16 ;  /* 0x000000ffff037224 */ /* 0x001fe200078e0010 */
[----:B------:R-:W-:Y:S01]  /*5830*/  ISETP.GT.U32.AND P6, PT, R0, R4, PT ;  /* 0x000000040000720c */ /* 0x000fe20003fc4070 */
[----:B------:R-:W-:-:S02]  /*5840*/  VIADD R10, R7, 0x38 ;  /* 0x00000038070a7836 */ /* 0x000fc40000000000 */
[----:B------:R-:W-:Y:S01]  /*5850*/  @!P2 IMAD.MOV R3, RZ, RZ, -R3 ;  /* 0x000000ffff03a224 */ /* 0x000fe200078e0a03 */
[----:B------:R-:W-:Y:S01]  /*5860*/  ISETP.GE.AND P2, PT, R9, RZ, PT ;  /* 0x000000ff0900720c */ /* 0x000fe20003f46270 */
[C---:B------:R-:W-:Y:S01]  /*5870*/  VIADD R16, R7.reuse, 0x34 ;  /* 0x0000003407107836 */ /* 0x040fe20000000000 */
[----:B------:R-:W-:Y:S01]  /*5880*/  ISETP.GE.AND P0, PT, R10, RZ, PT ;  /* 0x000000ff0a00720c */ /* 0x000fe20003f06270 */
[----:B------:R-:W-:Y:S01]  /*5890*/  VIADD R9, R7, 0x36 ;  /* 0x0000003607097836 */ /* 0x000fe20000000000 */
[----:B------:R0:W-:Y:S01]  /*58a0*/  STL [R1+0x5c], R3 ;  /* 0x00005c0301007387 */ /* 0x0001e20000100800 */
[----:B------:R-:W-:Y:S01]  /*58b0*/  @!P4 IADD3 R11, R11, -R0, RZ ;  /* 0x800000000b0bc210 */ /* 0x000fe20007ffe0ff */
[----:B------:R-:W-:Y:S01]  /*58c0*/  VIADD R14, R7, 0x1c ;  /* 0x0000001c070e7836 */ /* 0x000fe20000000000 */
[----:B------:R-:W-:Y:S01]  /*58d0*/  ISETP.GT.U32.AND P4, PT, R0, R2, PT ;  /* 0x000000020000720c */ /* 0x000fe20003f84070 */
[----:B------:R1:W-:Y:S01]  /*58e0*/  STL [R1+0xa0], R6 ;  /* 0x0000a00601007387 */ /* 0x0003e20000100800 */
[----:B------:R-:W-:Y:S01]  /*58f0*/  @!P6 IMAD.IADD R4, R4, 0x1, -R0 ;  /* 0x000000010404e824 */ /* 0x000fe200078e0a00 */
[----:B------:R-:W-:-:S02]  /*5900*/  ISETP.GE.AND P6, PT, R16, RZ, PT ;  /* 0x000000ff1000720c */ /* 0x000fc40003fc6270 */
[----:B------:R-:W-:Y:S01]  /*5910*/  IABS R16, R16 ;  /* 0x0000001000107213 */ /* 0x000fe20000000000 */
[----:B0-----:R-:W-:Y:S01]  /*5920*/  IMAD.MOV.U32 R3, RZ, RZ, R5 ;  /* 0x000000ffff037224 */ /* 0x001fe200078e0005 */
[----:B------:R-:W-:-:S03]  /*5930*/  IABS R15, R9 ;  /* 0x00000009000f7213 */ /* 0x000fc60000000000 */
[C---:B------:R-:W-:Y:S01]  /*5940*/  IMAD.HI.U32 R5, R8.reuse, R16, RZ ;  /* 0x0000001008057227 */ /* 0x040fe200078e00ff */
[----:B-1----:R-:W-:Y:S02]  /*5950*/  IABS R6, R10 ;  /* 0x0000000a00067213 */ /* 0x002fe40000000000 */
[----:B------:R-:W-:Y:S01]  /*5960*/  IABS R25, R14 ;  /* 0x0000000e00197213 */ /* 0x000fe20000000000 */
[----:B------:R-:W-:Y:S01]  /*5970*/  @!P3 IMAD.MOV R3, RZ, RZ, -R3 ;  /* 0x000000ffff03b224 */ /* 0x000fe200078e0a03 */
[----:B------:R-:W-:Y:S01]  /*5980*/  ISETP.GE.AND P3, PT, R9, RZ, PT ;  /* 0x000000ff0900720c */ /* 0x000fe20003f66270 */
[----:B------:R-:W-:-:S03]  /*5990*/  IMAD.HI.U32 R20, R8, R6, RZ ;  /* 0x0000000608147227 */ /* 0x000fc600078e00ff */
[----:B------:R0:W-:Y:S01]  /*59a0*/  STL [R1+0xa4], R3 ;  /* 0x0000a40301007387 */ /* 0x0001e20000100800 */
[----:B------:R-:W-:Y:S02]  /*59b0*/  IMAD.MOV R20, RZ, RZ, -R20 ;  /* 0x000000ffff147224 */ /* 0x000fe400078e0a14 */
[----:B------:R-:W-:Y:S02]  /*59c0*/  @!P4 IMAD.IADD R2, R2, 0x1, -R0 ;  /* 0x000000010202c824 */ /* 0x000fe400078e0a00 */
[C---:B------:R-:W-:Y:S02]  /*59d0*/  IMAD R6, R0.reuse, R20, R6 ;  /* 0x0000001400067224 */ /* 0x040fe400078e0206 */
[----:B------:R-:W-:Y:S01]  /*59e0*/  VIADD R9, R7, 0x32 ;  /* 0x0000003207097836 */ /* 0x000fe20000000000 */
[----:B------:R-:W-:Y:S01]  /*59f0*/  ISETP.GT.U32.AND P4, PT, R0, R2, PT ;  /* 0x000000020000720c */ /* 0x000fe20003f84070 */
[----:B------:R-:W-:-:S03]  /*5a00*/  IMAD.HI.U32 R19, R8, R15, RZ ;  /* 0x0000000f08137227 */ /* 0x000fc600078e00ff */
[----:B------:R-:W-:Y:S01]  /*5a10*/  IABS R17, R9 ;  /* 0x0000000900117213 */ /* 0x000fe20000000000 */
[----:B0-----:R-:W-:Y:S02]  /*5a20*/  IMAD.MOV.U32 R3, RZ, RZ, R4 ;  /* 0x000000ffff037224 */ /* 0x001fe400078e0004 */
[----:B------:R-:W-:Y:S02]  /*5a30*/  IMAD.MOV R5, RZ, RZ, -R5 ;  /* 0x000000ffff057224 */ /* 0x000fe400078e0a05 */
[----:B------:R-:W-:Y:S01]  /*5a40*/  @!P1 IMAD.MOV R3, RZ, RZ, -R3 ;  /* 0x000000ffff039224 */ /* 0x000fe200078e0a03 */
[C---:B------:R-:W-:Y:S01]  /*5a50*/  ISETP.GT.U32.AND P1, PT, R0.reuse, R6, PT ;  /* 0x000000060000720c */ /* 0x040fe20003f24070 */
[----:B------:R-:W-:Y:S02]  /*5a60*/  IMAD.MOV R19, RZ, RZ, -R19 ;  /* 0x000000ffff137224 */ /* 0x000fe400078e0a13 */
[----:B------:R-:W-:Y:S01]  /*5a70*/  IMAD R16, R0, R5, R16 ;  /* 0x0000000500107224 */ /* 0x000fe200078e0210 */
[----:B------:R0:W-:Y:S01]  /*5a80*/  STL [R1+0x84], R3 ;  /* 0x0000840301007387 */ /* 0x0001e20000100800 */
[----:B------:R-:W-:Y:S01]  /*5a90*/  IMAD.HI.U32 R5, R8, R17, RZ ;  /* 0x0000001108057227 */ /* 0x000fe200078e00ff */
[----:B------:R-:W-:-:S02]  /*5aa0*/  @!P4 IADD3 R2, R2, -R0, RZ ;  /* 0x800000000202c210 */ /* 0x000fc40007ffe0ff */
[C---:B------:R-:W-:Y:S01]  /*5ab0*/  ISETP.GT.U32.AND P4, PT, R0.reuse, R16, PT ;  /* 0x000000100000720c */ /* 0x040fe20003f84070 */
[----:B------:R-:W-:Y:S02]  /*5ac0*/  IMAD R15, R0, R19, R15 ;  /* 0x00000013000f7224 */ /* 0x000fe400078e020f */
[----:B------:R-:W-:Y:S02]  /*5ad0*/  IMAD.MOV R5, RZ, RZ, -R5 ;  /* 0x000000ffff057224 */ /* 0x000fe400078e0a05 */
[----:B------:R-:W-:Y:S02]  /*5ae0*/  @!P1 IMAD.IADD R6, R6, 0x1, -R0 ;  /* 0x0000000106069824 */ /* 0x000fe400078e0a00 */
[----:B0-----:R-:W-:Y:S02]  /*5af0*/  IMAD.MOV.U32 R3, RZ, RZ, R11 ;  /* 0x000000ffff037224 */ /* 0x001fe400078e000b */
[C---:B------:R-:W-:Y:S01]  /*5b00*/  IMAD R17, R0.reuse, R5, R17 ;  /* 0x0000000500117224 */ /* 0x040fe200078e0211 */
[C---:B------:R-:W-:Y:S01]  /*5b10*/  ISETP.GT.U32.AND P1, PT, R0.reuse, R6, PT ;  /* 0x000000060000720c */ /* 0x040fe20003f24070 */
[----:B------:R-:W-:Y:S01]  /*5b20*/  @!P5 IMAD.MOV R3, RZ, RZ, -R3 ;  /* 0x000000ffff03d224 */ /* 0x000fe200078e0a03 */
[----:B------:R-:W-:Y:S01]  /*5b30*/  ISETP.GT.U32.AND P5, PT, R0, R15, PT ;  /* 0x0000000f0000720c */ /* 0x000fe20003fa4070 */
[----:B------:R-:W-:-:S02]  /*5b40*/  VIADD R10, R7, 0x30 ;  /* 0x00000030070a7836 */ /* 0x000fc40000000000 */
[C---:B------:R-:W-:Y:S01]  /*5b50*/  VIADD R11, R7.reuse, 0x2e ;  /* 0x0000002e070b7836 */ /* 0x040fe20000000000 */
[----:B------:R0:W-:Y:S01]  /*5b60*/  STL [R1+0x90], R3 ;  /* 0x0000900301007387 */ /* 0x0001e20000100800 */
[----:B------:R-:W-:Y:S01]  /*5b70*/  VIADD R5, R7, 0x2a ;  /* 0x0000002a07057836 */ /* 0x000fe20000000000 */
[----:B------:R-:W-:Y:S01]  /*5b80*/  IABS R18, R10 ;  /* 0x0000000a00127213 */ /* 0x000fe20000000000 */
[----:B------:R-:W-:Y:S01]  /*5b90*/  @!P4 IMAD.IADD R16, R16, 0x1, -R0 ;  /* 0x000000011010c824 */ /* 0x000fe200078e0a00 */
[----:B------:R-:W-:-:S03]  /*5ba0*/  IABS R19, R11 ;  /* 0x0000000b00137213 */ /* 0x000fc60000000000 */
[----:B------:R-:W-:Y:S01]  /*5bb0*/  IMAD.HI.U32 R4, R8, R18, RZ ;  /* 0x0000001208047227 */ /* 0x000fe200078e00ff */
[----:B------:R-:W-:-:S03]  /*5bc0*/  ISETP.GT.U32.AND P4, PT, R0, R16, PT ;  /* 0x000000100000720c */ /* 0x000fc60003f84070 */
[----:B0-----:R-:W-:Y:S01]  /*5bd0*/  IMAD.MOV.U32 R3, RZ, RZ, R2 ;  /* 0x000000ffff037224 */ /* 0x001fe200078e0002 */
[----:B------:R-:W-:Y:S01]  /*5be0*/  IABS R2, R5 ;  /* 0x0000000500027213 */ /* 0x000fe20000000000 */
[--C-:B------:R-:W-:Y:S02]  /*5bf0*/  @!P5 IMAD.IADD R15, R15, 0x1, -R0.reuse ;  /* 0x000000010f0fd824 */ /* 0x100fe400078e0a00 */
[----:B------:R-:W-:Y:S01]  /*5c00*/  @!P2 IMAD.MOV R3, RZ, RZ, -R3 ;  /* 0x000000ffff03a224 */ /* 0x000fe200078e0a03 */
[----:B------:R-:W-:Y:S01]  /*5c10*/  ISETP.GT.U32.AND P2, PT, R0, R17, PT ;  /* 0x000000110000720c */ /* 0x000fe20003f44070 */
[----:B------:R-:W-:Y:S01]  /*5c20*/  @!P1 IMAD.IADD R6, R6, 0x1, -R0 ;  /* 0x0000000106069824 */ /* 0x000fe200078e0a00 */
[----:B------:R-:W-:Y:S01]  /*5c30*/  ISETP.GT.U32.AND P5, PT, R0, R15, PT ;  /* 0x0000000f0000720c */ /* 0x000fe20003fa4070 */
[----:B------:R-:W-:Y:S01]  /*5c40*/  IMAD.MOV R4, RZ, RZ, -R4 ;  /* 0x000000ffff047224 */ /* 0x000fe200078e0a04 */
[----:B------:R0:W-:Y:S01]  /*5c50*/  STL [R1+0x88], R3 ;  /* 0x0000880301007387 */ /* 0x0001e20000100800 */
[----:B------:R-:W-:-:S04]  /*5c60*/  IMAD.HI.U32 R21, R8, R19, RZ ;  /* 0x0000001308157227 */ /* 0x000fc800078e00ff */
[C---:B------:R-:W-:Y:S02]  /*5c70*/  IMAD R18, R0.reuse, R4, R18 ;  /* 0x0000000400127224 */ /* 0x040fe400078e0212 */
[----:B------:R-:W-:Y:S02]  /*5c80*/  VIADD R4, R7, 0x2c ;  /* 0x0000002c07047836 */ /* 0x000fe40000000000 */
[----:B------:R-:W-:Y:S01]  /*5c90*/  @!P2 IMAD.IADD R17, R17, 0x1, -R0 ;  /* 0x000000011111a824 */ /* 0x000fe200078e0a00 */
[C---:B------:R-:W-:Y:S01]  /*5ca0*/  ISETP.GT.U32.AND P1, PT, R0.reuse, R18, PT ;  /* 0x000000120000720c */ /* 0x040fe20003f24070 */
[----:B0-----:R-:W-:Y:S01]  /*5cb0*/  IMAD.MOV.U32 R3, RZ, RZ, R6 ;  /* 0x000000ffff037224 */ /* 0x001fe200078e0006 */
[----:B------:R-:W-:Y:S01]  /*5cc0*/  IABS R20, R4 ;  /* 0x0000000400147213 */ /* 0x000fe20000000000 */
[----:B------:R-:W-:Y:S01]  /*5cd0*/  IMAD.MOV R21, RZ, RZ, -R21 ;  /* 0x000000ffff157224 */ /* 0x000fe200078e0a15 */
[----:B------:R-:W-:Y:S01]  /*5ce0*/  ISETP.GE.AND P2, PT, R9, RZ, PT ;  /* 0x000000ff0900720c */ /* 0x000fe20003f46270 */
[----:B------:R-:W-:Y:S01]  /*5cf0*/  @!P0 IMAD.MOV R3, RZ, RZ, -R3 ;  /* 0x000000ffff038224 */ /* 0x000fe200078e0a03 */
[C---:B------:R-:W-:Y:S01]  /*5d00*/  ISETP.GT.U32.AND P0, PT, R0.reuse, R17, PT ;  /* 0x000000110000720c */ /* 0x040fe20003f04070 */
[----:B------:R-:W-:-:S02]  /*5d10*/  IMAD R19, R0, R21, R19 ;  /* 0x0000001500137224 */ /* 0x000fc400078e0213 */
[----:B------:R-:W-:Y:S01]  /*5d20*/  IMAD.HI.U32 R22, R8, R2, RZ ;  /* 0x0000000208167227 */ /* 0x000fe200078e00ff */
[----:B------:R0:W-:Y:S03]  /*5d30*/  STL [R1+0x7c], R3 ;  /* 0x00007c0301007387 */ /* 0x0001e60000100800 */
[----:B------:R-:W-:Y:S01]  /*5d40*/  @!P5 IMAD.IADD R15, R15, 0x1, -R0 ;  /* 0x000000010f0fd824 */ /* 0x000fe200078e0a00 */
[----:B------:R-:W-:Y:S01]  /*5d50*/  ISETP.GT.U32.AND P5, PT, R0, R19, PT ;  /* 0x000000130000720c */ /* 0x000fe20003fa4070 */
[----:B------:R-:W-:-:S04]  /*5d60*/  IMAD.HI.U32 R21, R8, R20, RZ ;  /* 0x0000001408157227 */ /* 0x000fc800078e00ff */
[----:B------:R-:W-:Y:S01]  /*5d70*/  IMAD.MOV R22, RZ, RZ, -R22 ;  /* 0x000000ffff167224 */ /* 0x000fe200078e0a16 */
[----:B------:R-:W-:Y:S01]  /*5d80*/  IADD3 R21, -R21, RZ, RZ ;  /* 0x000000ff15157210 */ /* 0x000fe20007ffe1ff */
[----:B------:R-:W-:Y:S02]  /*5d90*/  @!P0 IMAD.IADD R17, R17, 0x1, -R0 ;  /* 0x0000000111118824 */ /* 0x000fe400078e0a00 */
[----:B------:R-:W-:Y:S02]  /*5da0*/  IMAD R2, R0, R22, R2 ;  /* 0x0000001600027224 */ /* 0x000fe400078e0202 */
[----:B------:R-:W-:Y:S01]  /*5db0*/  @!P1 IMAD.IADD R18, R18, 0x1, -R0 ;  /* 0x0000000112129824 */ /* 0x000fe200078e0a00 */
[----:B------:R-:W-:Y:S01]  /*5dc0*/  ISETP.GE.AND P1, PT, R11, RZ, PT ;  /* 0x000000ff0b00720c */ /* 0x000fe20003f26270 */
[C---:B------:R-:W-:Y:S02]  /*5dd0*/  IMAD R6, R0.reuse, R21, R20 ;  /* 0x0000001500067224 */ /* 0x040fe400078e0214 */
[----:B------:R-:W-:Y:S01]  /*5de0*/  @!P2 IMAD.MOV R17, RZ, RZ, -R17 ;  /* 0x000000ffff11a224 */ /* 0x000fe200078e0a11 */
[C---:B------:R-:W-:Y:S01]  /*5df0*/  ISETP.GT.U32.AND P2, PT, R0.reuse, R2, PT ;  /* 0x000000020000720c */ /* 0x040fe20003f44070 */
[--C-:B------:R-:W-:Y:S01]  /*5e00*/  @!P5 IMAD.IADD R19, R19, 0x1, -R0.reuse ;  /* 0x000000011313d824 */ /* 0x100fe200078e0a00 */
[----:B------:R-:W-:Y:S01]  /*5e10*/  ISETP.GT.U32.AND P5, PT, R0, R18, PT ;  /* 0x000000120000720c */ /* 0x000fe20003fa4070 */
[----:B------:R-:W-:Y:S01]  /*5e20*/  @!P4 IMAD.IADD R16, R16, 0x1, -R0 ;  /* 0x000000011010c824 */ /* 0x000fe200078e0a00 */
[----:B------:R-:W-:Y:S01]  /*5e30*/  ISETP.GT.U32.AND P0, PT, R0, R6, PT ;  /* 0x000000060000720c */ /* 0x000fe20003f04070 */
[C---:B------:R-:W-:Y:S01]  /*5e40*/  VIADD R9, R7.reuse, 0x26 ;  /* 0x0000002607097836 */ /* 0x040fe20000000000 */
[----:B------:R-:W-:Y:S01]  /*5e50*/  ISETP.GE.AND P4, PT, R10, RZ, PT ;  /* 0x000000ff0a00720c */ /* 0x000fe20003f86270 */
[----:B------:R-:W-:-:S02]  /*5e60*/  VIADD R10, R7, 0x28 ;  /* 0x00000028070a7836 */ /* 0x000fc40000000000 */
[----:B------:R-:W-:Y:S01]  /*5e70*/  @!P6 IMAD.MOV R16, RZ, RZ, -R16 ;  /* 0x000000ffff10e224 */ /* 0x000fe200078e0a10 */
[----:B------:R-:W-:Y:S01]  /*5e80*/  IABS R20, R9 ;  /* 0x0000000900147213 */ /* 0x000fe20000000000 */
[----:B------:R-:W-:Y:S01]  /*5e90*/  @!P3 IMAD.MOV R15, RZ, RZ, -R15 ;  /* 0x000000ffff0fb224 */ /* 0x000fe200078e0a0f */
[----:B------:R-:W-:Y:S01]  /*5ea0*/  IABS R11, R10 ;  /* 0x0000000a000b7213 */ /* 0x000fe20000000000 */
[--C-:B------:R-:W-:Y:S01]  /*5eb0*/  @!P2 IMAD.IADD R2, R2, 0x1, -R0.reuse ;  /* 0x000000010202a824 */ /* 0x100fe200078e0a00 */
[----:B------:R-:W-:Y:S01]  /*5ec0*/  ISETP.GE.AND P6, PT, R4, RZ, PT ;  /* 0x000000ff0400720c */ /* 0x000fe20003fc6270 */
[----:B------:R-:W-:Y:S01]  /*5ed0*/  @!P5 IMAD.IADD R18, R18, 0x1, -R0 ;  /* 0x000000011212d824 */ /* 0x000fe200078e0a00 */
[----:B------:R-:W-:Y:S01]  /*5ee0*/  ISETP.GE.AND P5, PT, R5, RZ, PT ;  /* 0x000000ff0500720c */ /* 0x000fe20003fa6270 */
[----:B------:R-:W-:Y:S01]  /*5ef0*/  IMAD.HI.U32 R4, R8, R11, RZ ;  /* 0x0000000b08047227 */ /* 0x000fe200078e00ff */
[----:B------:R-:W-:Y:S01]  /*5f00*/  @!P0 IADD3 R6, R6, -R0, RZ ;  /* 0x8000000006068210 */ /* 0x000fe20007ffe0ff */
[----:B------:R-:W-:Y:S01]  /*5f10*/  STL [R1+0x6d0], R15 ;  /* 0x0006d00f01007387 */ /* 0x000fe20000100800 */
[C---:B------:R-:W-:Y:S01]  /*5f20*/  ISETP.GT.U32.AND P2, PT, R0.reuse, R2, PT ;  /* 0x000000020000720c */ /* 0x040fe20003f44070 */
[----:B------:R-:W-:Y:S01]  /*5f30*/  @!P4 IMAD.MOV R18, RZ, RZ, -R18 ;  /* 0x000000ffff12c224 */ /* 0x000fe200078e0a12 */
[----:B------:R-:W-:Y:S01]  /*5f40*/  ISETP.GT.U32.AND P4, PT, R0, R6, PT ;  /* 0x000000060000720c */ /* 0x000fe20003f84070 */
[----:B------:R-:W-:Y:S01]  /*5f50*/  IMAD.HI.U32 R5, R8, R20, RZ ;  /* 0x0000001408057227 */ /* 0x000fe200078e00ff */
[----:B------:R-:W-:Y:S01]  /*5f60*/  ISETP.GE.AND P0, PT, R9, RZ, PT ;  /* 0x000000ff0900720c */ /* 0x000fe20003f06270 */
[----:B------:R-:W-:Y:S01]  /*5f70*/  STL [R1+0x6d4], R16 ;  /* 0x0006d41001007387 */ /* 0x000fe20000100800 */
[----:B------:R-:W-:Y:S01]  /*5f80*/  ISETP.GT.U32.AND P3, PT, R0, R19, PT ;  /* 0x000000130000720c */ /* 0x000fe20003f64070 */
[----:B------:R-:W-:-:S02]  /*5f90*/  IMAD.MOV R4, RZ, RZ, -R4 ;  /* 0x000000ffff047224 */ /* 0x000fc400078e0a04 */
[----:B------:R-:W-:Y:S01]  /*5fa0*/  IMAD.MOV R9, RZ, RZ, -R5 ;  /* 0x000000ffff097224 */ /* 0x000fe200078e0a05 */
[----:B------:R-:W-:Y:S01]  /*5fb0*/  STL [R1+0x6d8], R17 ;  /* 0x0006d81101007387 */ /* 0x000fe20000100800 */
[----:B------:R-:W-:Y:S02]  /*5fc0*/  IMAD R5, R0, R4, R11 ;  /* 0x0000000400057224 */ /* 0x000fe400078e020b */
[--C-:B------:R-:W-:Y:S01]  /*5fd0*/  @!P2 IMAD.IADD R2, R2, 0x1, -R0.reuse ;  /* 0x000000010202a824 */ /* 0x100fe200078e0a00 */
[----:B------:R-:W-:Y:S01]  /*5fe0*/  STL [R1+0x6dc], R18 ;  /* 0x0006dc1201007387 */ /* 0x000fe20000100800 */
[----:B------:R-:W-:Y:S01]  /*5ff0*/  @!P4 IMAD.IADD R6, R6, 0x1, -R0 ;  /* 0x000000010606c824 */ /* 0x000fe200078e0a00 */
[C---:B------:R-:W-:Y:S01]  /*6000*/  ISETP.GT.U32.AND P4, PT, R0.reuse, R5, PT ;  /* 0x000000050000720c */ /* 0x040fe20003f84070 */
[----:B------:R-:W-:Y:S02]  /*6010*/  IMAD R20, R0, R9, R20 ;  /* 0x0000000900147224 */ /* 0x000fe400078e0214 */
[----:B0-----:R-:W-:Y:S01]  /*6020*/  IMAD.MOV.U32 R3, RZ, RZ, R2 ;  /* 0x000000ffff037224 */ /* 0x001fe200078e0002 */
[----:B------:R-:W-:Y:S01]  /*6030*/  MOV R12, R6 ;  /* 0x00000006000c7202 */ /* 0x000fe20000000f00 */
[----:B------:R-:W-:Y:S01]  /*6040*/  @!P3 IMAD.IADD R19, R19, 0x1, -R0 ;  /* 0x000000011313b824 */ /* 0x000fe200078e0a00 */
[----:B------:R-:W-:Y:S01]  /*6050*/  ISETP.GE.AND P3, PT, R10, RZ, PT ;  /* 0x000000ff0a00720c */ /* 0x000fe20003f66270 */
[----:B------:R-:W-:Y:S01]  /*6060*/  @!P5 IMAD.MOV R3, RZ, RZ, -R3 ;  /* 0x000000ffff03d224 */ /* 0x000fe200078e0a03 */
[----:B------:R-:W-:Y:S01]  /*6070*/  ISETP.GT.U32.AND P5, PT, R0, R20, PT ;  /* 0x000000140000720c */ /* 0x000fe20003fa4070 */
[----:B------:R-:W-:-:S02]  /*6080*/  VIADD R21, R7, 0x24 ;  /* 0x0000002407157836 */ /* 0x000fc40000000000 */
[----:B------:R-:W-:Y:S02]  /*6090*/  VIADD R4, R7, 0x20 ;  /* 0x0000002007047836 */ /* 0x000fe40000000000 */
[----:B------:R-:W-:Y:S02]  /*60a0*/  @!P4 IMAD.IADD R5, R5, 0x1, -R0 ;  /* 0x000000010505c824 */ /* 0x000fe400078e0a00 */
[----:B------:R-:W-:Y:S01]  /*60b0*/  @!P1 IMAD.MOV R19, RZ, RZ, -R19 ;  /* 0x000000ffff139224 */ /* 0x000fe200078e0a13 */
[----:B------:R-:W-:Y:S01]  /*60c0*/  ISETP.GE.AND P1, PT, R21, RZ, PT ;  /* 0x000000ff1500720c */ /* 0x000fe20003f26270 */
[----:B------:R-:W-:Y:S01]  /*60d0*/  @!P6 IMAD.MOV R12, RZ, RZ, -R12 ;  /* 0x000000ffff0ce224 */ /* 0x000fe200078e0a0c */
[----:B------:R-:W-:Y:S01]  /*60e0*/  ISETP.GE.AND P6, PT, R4, RZ, PT ;  /* 0x000000ff0400720c */ /* 0x000fe20003fc6270 */
[C---:B------:R-:W-:Y:S01]  /*60f0*/  VIADD R9, R7.reuse, 0x22 ;  /* 0x0000002207097836 */ /* 0x040fe20000000000 */
[----:B------:R-:W-:Y:S01]  /*6100*/  ISETP.GT.U32.AND P4, PT, R0, R5, PT ;  /* 0x000000050000720c */ /* 0x000fe20003f84070 */
[----:B------:R-:W-:Y:S01]  /*6110*/  @!P5 IMAD.IADD R20, R20, 0x1, -R0 ;  /* 0x000000011414d824 */ /* 0x000fe200078e0a00 */
[----:B------:R-:W-:Y:S01]  /*6120*/  IABS R21, R21 ;  /* 0x0000001500157213 */ /* 0x000fe20000000000 */
[----:B------:R-:W-:Y:S01]  /*6130*/  STL [R1+0x6e0], R19 ;  /* 0x0006e01301007387 */ /* 0x000fe20000100800 */
[----:B------:R-:W-:Y:S01]  /*6140*/  IABS R4, R4 ;  /* 0x0000000400047213 */ /* 0x000fe20000000000 */
[----:B------:R-:W-:Y:S01]  /*6150*/  VIADD R10, R7, 0x1e ;  /* 0x0000001e070a7836 */ /* 0x000fe20000000000 */
[----:B------:R-:W-:Y:S01]  /*6160*/  IABS R22, R9 ;  /* 0x0000000900167213 */ /* 0x000fe20000000000 */
[----:B------:R-:W-:Y:S01]  /*6170*/  IMAD.HI.U32 R6, R8, R21, RZ ;  /* 0x0000001508067227 */ /* 0x000fe200078e00ff */
[----:B------:R-:W-:Y:S01]  /*6180*/  ISETP.GT.U32.AND P5, PT, R0, R20, PT ;  /* 0x000000140000720c */ /* 0x000fe20003fa4070 */
[----:B------:R-:W-:Y:S01]  /*6190*/  STL [R1+0x30], R12 ;  /* 0x0000300c01007387 */ /* 0x000fe20000100800 */
[----:B------:R-:W-:Y:S01]  /*61a0*/  IABS R24, R10 ;  /* 0x0000000a00187213 */ /* 0x000fe20000000000 */
[C---:B------:R-:W-:Y:S01]  /*61b0*/  IMAD.HI.U32 R23, R8.reuse, R4, RZ ;  /* 0x0000000408177227 */ /* 0x040fe200078e00ff */
[----:B------:R-:W-:Y:S01]  /*61c0*/  ISETP.GE.AND P2, PT, R9, RZ, PT ;  /* 0x000000ff0900720c */ /* 0x000fe20003f46270 */
[----:B------:R0:W-:Y:S02]  /*61d0*/  STL [R1+0x38], R3 ;  /* 0x0000380301007387 */ /* 0x0001e40000100800 */
[----:B------:R-:W-:-:S04]  /*61e0*/  IMAD.HI.U32 R2, R8, R22, RZ ;  /* 0x0000001608027227 */ /* 0x000fc800078e00ff */
[----:B------:R-:W-:Y:S02]  /*61f0*/  IMAD.MOV R6, RZ, RZ, -R6 ;  /* 0x000000ffff067224 */ /* 0x000fe400078e0a06 */
[----:B------:R-:W-:Y:S02]  /*6200*/  IMAD.MOV R23, RZ, RZ, -R23 ;  /* 0x000000ffff177224 */ /* 0x000fe400078e0a17 */
[----:B------:R-:W-:Y:S02]  /*6210*/  @!P4 IMAD.IADD R5, R5, 0x1, -R0 ;  /* 0x000000010505c824 */ /* 0x000fe400078e0a00 */
[----:B------:R-:W-:Y:S02]  /*6220*/  IMAD.MOV R2, RZ, RZ, -R2 ;  /* 0x000000ffff027224 */ /* 0x000fe400078e0a02 */
[C---:B------:R-:W-:Y:S02]  /*6230*/  IMAD R21, R0.reuse, R6, R21 ;  /* 0x0000000600157224 */ /* 0x040fe400078e0215 */
[----:B------:R-:W-:-:S02]  /*6240*/  IMAD R23, R0, R23, R4 ;  /* 0x0000001700177224 */ /* 0x000fc400078e0204 */
[----:B0-----:R-:W-:Y:S01]  /*6250*/  IMAD.MOV.U32 R3, RZ, RZ, R5 ;  /* 0x000000ffff037224 */ /* 0x001fe200078e0005 */
[C---:B------:R-:W-:Y:S01]  /*6260*/  ISETP.GT.U32.AND P4, PT, R0.reuse, R21, PT ;  /* 0x000000150000720c */ /* 0x040fe20003f84070 */
[----:B------:R-:W-:Y:S02]  /*6270*/  IMAD R22, R0, R2, R22 ;  /* 0x0000000200167224 */ /* 0x000fe400078e0216 */
[----:B------:R-:W-:Y:S01]  /*6280*/  @!P5 IMAD.IADD R20, R20, 0x1, -R0 ;  /* 0x000000011414d824 */ /* 0x000fe200078e0a00 */
[----:B------:R-:W-:Y:S01]  /*6290*/  ISETP.GT.U32.AND P5, PT, R0, R23, PT ;  /* 0x000000170000720c */ /* 0x000fe20003fa4070 */
[----:B------:R-:W-:Y:S01]  /*62a0*/  IMAD.HI.U32 R2, R8, R25, RZ ;  /* 0x0000001908027227 */ /* 0x000fe200078e00ff */
[----:B------:R-:W-:Y:S02]  /*62b0*/  @!P3 IADD3 R3, -R3, RZ, RZ ;  /* 0x000000ff0303b210 */ /* 0x000fe40007ffe1ff */
[----:B------:R-:W-:Y:S01]  /*62c0*/  ISETP.GT.U32.AND P3, PT, R0, R22, PT ;  /* 0x000000160000720c */ /* 0x000fe20003f64070 */
[----:B------:R-:W-:-:S02]  /*62d0*/  IMAD.MOV R2, RZ, RZ, -R2 ;  /* 0x000000ffff027224 */ /* 0x000fc400078e0a02 */
[----:B------:R-:W-:Y:S01]  /*62e0*/  VIADD R4, R7, 0x18 ;  /* 0x0000001807047836 */ /* 0x000fe20000000000 */
[----:B------:R-:W-:Y:S01]  /*62f0*/  STL [R1+0x34], R3 ;  /* 0x0000340301007387 */ /* 0x000fe20000100800 */
[--C-:B------:R-:W-:Y:S02]  /*6300*/  @!P4 IMAD.IADD R21, R21, 0x1, -R0.reuse ;  /* 0x000000011515c824 */ /* 0x100fe400078e0a00 */
[C---:B------:R-:W-:Y:S01]  /*6310*/  IMAD R25, R0.reuse, R2, R25 ;  /* 0x0000000200197224 */ /* 0x040fe200078e0219 */
[----:B------:R0:W-:Y:S01]  /*6320*/  STL [R1+0x8c], R4 ;  /* 0x00008c0401007387 */ /* 0x0001e20000100800 */
[--C-:B------:R-:W-:Y:S01]  /*6330*/  @!P5 IMAD.IADD R23, R23, 0x1, -R0.reuse ;  /* 0x000000011717d824 */ /* 0x100fe200078e0a00 */
[----:B------:R-:W-:Y:S01]  /*6340*/  ISETP.GT.U32.AND P4, PT, R0, R21, PT ;  /* 0x000000150000720c */ /* 0x000fe20003f84070 */
[----:B------:R-:W-:Y:S01]  /*6350*/  IMAD.HI.U32 R6, R8, R24, RZ ;  /* 0x0000001808067227 */ /* 0x000fe200078e00ff */
[----:B------:R-:W-:Y:S02]  /*6360*/  IABS R2, R4 ;  /* 0x0000000400027213 */ /* 0x000fe40000000000 */
[----:B------:R-:W-:Y:S01]  /*6370*/  ISETP.GT.U32.AND P5, PT, R0, R23, PT ;  /* 0x000000170000720c */ /* 0x000fe20003fa4070 */
[----:B------:R-:W-:-:S02]  /*6380*/  @!P3 IMAD.IADD R22, R22, 0x1, -R0 ;  /* 0x000000011616b824 */ /* 0x000fc400078e0a00 */
[----:B------:R-:W-:Y:S02]  /*6390*/  IMAD.MOV R6, RZ, RZ, -R6 ;  /* 0x000000ffff067224 */ /* 0x000fe400078e0a06 */
[----:B0-----:R-:W-:Y:S01]  /*63a0*/  IMAD.HI.U32 R4, R8, R26, RZ ;  /* 0x0000001a08047227 */ /* 0x001fe200078e00ff */
[----:B------:R-:W-:-:S03]  /*63b0*/  ISETP.GT.U32.AND P3, PT, R0, R22, PT ;  /* 0x000000160000720c */ /* 0x000fc60003f64070 */
[----:B------:R-:W-:Y:S02]  /*63c0*/  IMAD.MOV R4, RZ, RZ, -R4 ;  /* 0x000000ffff047224 */ /* 0x000fe400078e0a04 */
[C---:B------:R-:W-:Y:S02]  /*63d0*/  IMAD R24, R0.reuse, R6, R24 ;  /* 0x0000000600187224 */ /* 0x040fe400078e0218 */
[C---:B------:R-:W-:Y:S02]  /*63e0*/  IMAD R26, R0.reuse, R4, R26 ;  /* 0x00000004001a7224 */ /* 0x040fe400078e021a */
[--C-:B------:R-:W-:Y:S01]  /*63f0*/  @!P4 IMAD.IADD R21, R21, 0x1, -R0.reuse ;  /* 0x000000011515c824 */ /* 0x100fe200078e0a00 */
[C---:B------:R-:W-:Y:S01]  /*6400*/  ISETP.GT.U32.AND P4, PT, R0.reuse, R24, PT ;  /* 0x000000180000720c */ /* 0x040fe20003f84070 */
[--C-:B------:R-:W-:Y:S01]  /*6410*/  @!P5 IMAD.IADD R23, R23, 0x1, -R0.reuse ;  /* 0x000000011717d824 */ /* 0x100fe200078e0a00 */
[----:B------:R-:W-:Y:S01]  /*6420*/  ISETP.GT.U32.AND P5, PT, R0, R26, PT ;  /* 0x0000001a0000720c */ /* 0x000fe20003fa4070 */
[----:B------:R-:W-:Y:S01]  /*6430*/  @!P3 IMAD.IADD R22, R22, 0x1, -R0 ;  /* 0x000000011616b824 */ /* 0x000fe200078e0a00 */
[----:B------:R-:W-:Y:S01]  /*6440*/  ISETP.GT.U32.AND P3, PT, R0, R25, PT ;  /* 0x000000190000720c */ /* 0x000fe20003f64070 */
[----:B------:R-:W-:-:S02]  /*6450*/  VIADD R12, R7, 0x14 ;  /* 0x00000014070c7836 */ /* 0x000fc40000000000 */
[----:B------:R-:W-:Y:S02]  /*6460*/  VIADD R3, R7, 0x16 ;  /* 0x0000001607037836 */ /* 0x000fe40000000000 */
[----:B------:R-:W-:Y:S01]  /*6470*/  @!P0 IMAD.MOV R20, RZ, RZ, -R20 ;  /* 0x000000ffff148224 */ /* 0x000fe200078e0a14 */
[----:B------:R-:W-:Y:S01]  /*6480*/  IABS R29, R12 ;  /* 0x0000000c001d7213 */ /* 0x000fe20000000000 */
[----:B------:R-:W-:Y:S01]  /*6490*/  IMAD.HI.U32 R27, R8, R2, RZ ;  /* 0x00000002081b7227 */ /* 0x000fe200078e00ff */
[----:B------:R-:W-:Y:S01]  /*64a0*/  IABS R28, R3 ;  /* 0x00000003001c7213 */ /* 0x000fe20000000000 */
[----:B------:R0:W-:Y:S02]  /*64b0*/  STL [R1+0x80], R3 ;  /* 0x0000800301007387 */ /* 0x0001e40000100800 */
[--C-:B------:R-:W-:Y:S01]  /*64c0*/  @!P4 IMAD.IADD R24, R24, 0x1, -R0.reuse ;  /* 0x000000011818c824 */ /* 0x100fe200078e0a00 */
[----:B------:R-:W-:Y:S01]  /*64d0*/  ISETP.GE.AND P4, PT, R10, RZ, PT ;  /* 0x000000ff0a00720c */ /* 0x000fe20003f86270 */
[--C-:B------:R-:W-:Y:S01]  /*64e0*/  @!P5 IMAD.IADD R26, R26, 0x1, -R0.reuse ;  /* 0x000000011a1ad824 */ /* 0x100fe200078e0a00 */
[----:B------:R-:W-:Y:S01]  /*64f0*/  STL [R1+0x734], R12 ;  /* 0x0007340c01007387 */ /* 0x000fe20000100800 */
[----:B------:R-:W-:Y:S01]  /*6500*/  @!P3 IMAD.IADD R25, R25, 0x1, -R0 ;  /* 0x000000011919b824 */ /* 0x000fe200078e0a00 */
[----:B------:R-:W-:Y:S01]  /*6510*/  ISETP.GT.U32.AND P3, PT, R0, R24, PT ;  /* 0x000000180000720c */ /* 0x000fe20003f64070 */
[----:B------:R-:W-:Y:S01]  /*6520*/  IMAD.HI.U32 R5, R8, R29, RZ ;  /* 0x0000001d08057227 */ /* 0x000fe200078e00ff */
[C---:B------:R-:W-:Y:S01]  /*6530*/  ISETP.GT.U32.AND P0, PT, R0.reuse, R26, PT ;  /* 0x0000001a0000720c */ /* 0x040fe20003f04070 */
[----:B------:R-:W-:Y:S01]  /*6540*/  STL [R1+0x740], R23 ;  /* 0x0007401701007387 */ /* 0x000fe20000100800 */
[----:B------:R-:W-:Y:S01]  /*6550*/  ISETP.GT.U32.AND P5, PT, R0, R25, PT ;  /* 0x000000190000720c */ /* 0x000fe20003fa4070 */
[----:B------:R-:W-:-:S02]  /*6560*/  IMAD.HI.U32 R4, R8, R28, RZ ;  /* 0x0000001c08047227 */ /* 0x000fc400078e00ff */
[----:B------:R1:W-:Y:S02]  /*6570*/  STL [R1+0x6e4], R20 ;  /* 0x0006e41401007387 */ /* 0x0003e40000100800 */
[----:B------:R-:W-:Y:S01]  /*6580*/  IMAD.MOV R27, RZ, RZ, -R27 ;  /* 0x000000ffff1b7224 */ /* 0x000fe200078e0a1b */
[----:B------:R-:W-:Y:S01]  /*6590*/  IADD3 R4, -R4, RZ, RZ ;  /* 0x000000ff04047210 */ /* 0x000fe20007ffe1ff */
[----:B------:R-:W-:Y:S02]  /*65a0*/  IMAD.MOV R5, RZ, RZ, -R5 ;  /* 0x000000ffff057224 */ /* 0x000fe400078e0a05 */
[C---:B0-----:R-:W-:Y:S02]  /*65b0*/  VIADD R3, R7.reuse, 0x12 ;  /* 0x0000001207037836 */ /* 0x041fe40000000000 */
[----:B------:R-:W-:Y:S01]  /*65c0*/  IMAD R27, R0, R27, R2 ;  /* 0x0000001b001b7224 */ /* 0x000fe200078e0202 */
[----:B------:R-:W-:Y:S01]  /*65d0*/  @!P0 IADD3 R26, R26, -R0, RZ ;  /* 0x800000001a1a8210 */ /* 0x000fe20007ffe0ff */
[C---:B------:R-:W-:Y:S01]  /*65e0*/  IMAD R29, R0.reuse, R5, R29 ;  /* 0x00000005001d7224 */ /* 0x040fe200078e021d */
[----:B------:R-:W-:Y:S01]  /*65f0*/  IABS R2, R3 ;  /* 0x0000000300027213 */ /* 0x000fe20000000000 */
[C---:B-1----:R-:W-:Y:S01]  /*6600*/  VIADD R20, R7.reuse, 0x10 ;  /* 0x0000001007147836 */ /* 0x042fe20000000000 */
[----:B------:R0:W-:Y:S01]  /*6610*/  STL [R1+0x738], R3 ;  /* 0x0007380301007387 */ /* 0x0001e20000100800 */
[C---:B------:R-:W-:Y:S01]  /*6620*/  VIADD R18, R7.reuse, 0xc ;  /* 0x0000000c07127836 */ /* 0x040fe20000000000 */
[----:B------:R-:W-:Y:S01]  /*6630*/  ISETP.GT.U32.AND P0, PT, R0, R29, PT ;  /* 0x0000001d0000720c */ /* 0x000fe20003f04070 */
[----:B------:R-:W-:Y:S01]  /*6640*/  VIADD R19, R7, 0xe ;  /* 0x0000000e07137836 */ /* 0x000fe20000000000 */
[----:B------:R-:W-:Y:S01]  /*6650*/  STL [R1+0x73c], R20 ;  /* 0x00073c1401007387 */ /* 0x000fe20000100800 */
[----:B------:R-:W-:Y:S01]  /*6660*/  @!P3 IMAD.IADD R24, R24, 0x1, -R0 ;  /* 0x000000011818b824 */ /* 0x000fe200078e0a00 */
[C---:B------:R-:W-:Y:S01]  /*6670*/  ISETP.GT.U32.AND P3, PT, R0.reuse, R27, PT ;  /* 0x0000001b0000720c */ /* 0x040fe20003f64070 */
[----:B------:R-:W-:Y:S01]  /*6680*/  IMAD R28, R0, R4, R28 ;  /* 0x00000004001c7224 */ /* 0x000fe200078e021c */
[----:B------:R-:W-:Y:S01]  /*6690*/  IABS R4, R20 ;  /* 0x0000001400047213 */ /* 0x000fe20000000000 */
[----:B------:R-:W-:Y:S01]  /*66a0*/  IMAD.HI.U32 R6, R8, R2, RZ ;  /* 0x0000000208067227 */ /* 0x000fe200078e00ff */
[----:B------:R-:W-:Y:S01]  /*66b0*/  IABS R11, R18 ;  /* 0x00000012000b7213 */ /* 0x000fe20000000000 */
[----:B------:R1:W-:Y:S01]  /*66c0*/  STL [R1+0x744], R24 ;  /* 0x0007441801007387 */ /* 0x0003e20000100800 */
[----:B------:R-:W-:Y:S01]  /*66d0*/  IABS R5, R19 ;  /* 0x0000001300057213 */ /* 0x000fe20000000000 */
[----:B------:R-:W-:-:S02]  /*66e0*/  IMAD.MOV R6, RZ, RZ, -R6 ;  /* 0x000000ffff067224 */ /* 0x000fc400078e0a06 */
[----:B------:R-:W-:-:S04]  /*66f0*/  IMAD.HI.U32 R10, R8, R4, RZ ;  /* 0x00000004080a7227 */ /* 0x000fc800078e00ff */
[----:B------:R-:W-:-:S04]  /*6700*/  IMAD.HI.U32 R9, R8, R11, RZ ;  /* 0x0000000b08097227 */ /* 0x000fc800078e00ff */
[----:B------:R-:W-:-:S04]  /*6710*/  IMAD.HI.U32 R12, R8, R5, RZ ;  /* 0x00000005080c7227 */ /* 0x000fc800078e00ff */
[----:B------:R-:W-:Y:S02]  /*6720*/  IMAD R2, R0, R6, R2 ;  /* 0x0000000600027224 */ /* 0x000fe400078e0202 */
[----:B------:R-:W-:Y:S02]  /*6730*/  IMAD.MOV R6, RZ, RZ, -R10 ;  /* 0x000000ffff067224 */ /* 0x000fe400078e0a0a */
[C---:B------:R-:W-:Y:S02]  /*6740*/  VIADD R17, R7.reuse, 0xa ;  /* 0x0000000a07117836 */ /* 0x040fe40000000000 */
[----:B------:R-:W-:Y:S02]  /*6750*/  IMAD.MOV R9, RZ, RZ, -R9 ;  /* 0x000000ffff097224 */ /* 0x000fe400078e0a09 */
[----:B------:R-:W-:Y:S02]  /*6760*/  VIADD R16, R7, 0x8 ;  /* 0x0000000807107836 */ /* 0x000fe40000000000 */
[----:B------:R-:W-:Y:S01]  /*6770*/  @!P3 IMAD.IADD R27, R27, 0x1, -R0 ;  /* 0x000000011b1bb824 */ /* 0x000fe200078e0a00 */
[----:B------:R-:W-:Y:S01]  /*6780*/  ISETP.GE.AND P3, PT, R14, RZ, PT ;  /* 0x000000ff0e00720c */ /* 0x000fe20003f66270 */
[----:B------:R-:W-:-:S02]  /*6790*/  IMAD.MOV R10, RZ, RZ, -R12 ;  /* 0x000000ffff0a7224 */ /* 0x000fc400078e0a0c */
[----:B------:R-:W-:Y:S01]  /*67a0*/  @!P0 IMAD.IADD R29, R29, 0x1, -R0 ;  /* 0x000000011d1d8824 */ /* 0x000fe200078e0a00 */
[----:B------:R-:W-:Y:S01]  /*67b0*/  ISETP.GE.AND P0, PT, R13, RZ, PT ;  /* 0x000000ff0d00720c */ /* 0x000fe20003f06270 */
[C---:B------:R-:W-:Y:S02]  /*67c0*/  VIADD R15, R7.reuse, 0x6 ;  /* 0x00000006070f7836 */ /* 0x040fe40000000000 */
[C---:B------:R-:W-:Y:S02]  /*67d0*/  IMAD R4, R0.reuse, R6, R4 ;  /* 0x0000000600047224 */ /* 0x040fe400078e0204 */
[C---:B------:R-:W-:Y:S02]  /*67e0*/  VIADD R13, R7.reuse, 0x4 ;  /* 0x00000004070d7836 */ /* 0x040fe40000000000 */
[----:B------:R-:W-:Y:S01]  /*67f0*/  VIADD R14, R7, 0x2 ;  /* 0x00000002070e7836 */ /* 0x000fe20000000000 */
[----:B------:R-:W-:Y:S01]  /*6800*/  IABS R7, R17 ;  /* 0x0000001100077213 */ /* 0x000fe20000000000 */
[C---:B------:R-:W-:Y:S01]  /*6810*/  IMAD R6, R0.reuse, R9, R11 ;  /* 0x0000000900067224 */ /* 0x040fe200078e020b */
[----:B------:R-:W-:Y:S01]  /*6820*/  IABS R9, R16 ;  /* 0x0000001000097213 */ /* 0x000fe20000000000 */
[----:B------:R-:W-:Y:S01]  /*6830*/  IMAD R5, R0, R10, R5 ;  /* 0x0000000a00057224 */ /* 0x000fe200078e0205 */
[----:B------:R-:W-:Y:S01]  /*6840*/  IABS R10, R15 ;  /* 0x0000000f000a7213 */ /* 0x000fe20000000000 */
[----:B0-----:R-:W-:Y:S01]  /*6850*/  IMAD.HI.U32 R3, R8, R7, RZ ;  /* 0x0000000708037227 */ /* 0x001fe200078e00ff */
[----:B------:R-:W-:-:S02]  /*6860*/  IABS R11, R13 ;  /* 0x0000000d000b7213 */ /* 0x000fc40000000000 */
[----:B------:R-:W-:Y:S01]  /*6870*/  IABS R12, R14 ;  /* 0x0000000e000c7213 */ /* 0x000fe20000000000 */
[----:B-1----:R-:W-:-:S04]  /*6880*/  IMAD.HI.U32 R24, R8, R9, RZ ;  /* 0x0000000908187227 */ /* 0x002fc800078e00ff */
[----:B------:R-:W-:-:S04]  /*6890*/  IMAD.HI.U32 R23, R8, R10, RZ ;  /* 0x0000000a08177227 */ /* 0x000fc800078e00ff */
[----:B------:R-:W-:Y:S02]  /*68a0*/  IMAD.MOV R3, RZ, RZ, -R3 ;  /* 0x000000ffff037224 */ /* 0x000fe400078e0a03 */
[----:B------:R-:W-:Y:S02]  /*68b0*/  IMAD.MOV R24, RZ, RZ, -R24 ;  /* 0x000000ffff187224 */ /* 0x000fe400078e0a18 */
[----:B------:R-:W-:Y:S02]  /*68c0*/  IMAD.MOV R23, RZ, RZ, -R23 ;  /* 0x000000ffff177224 */ /* 0x000fe400078e0a17 */
[----:B------:R-:W-:Y:S02]  /*68d0*/  IMAD R7, R0, R3, R7 ;  /* 0x0000000300077224 */ /* 0x000fe400078e0207 */
[----:B------:R-:W-:-:S04]  /*68e0*/  IMAD.HI.U32 R20, R8, R11, RZ ;  /* 0x0000000b08147227 */ /* 0x000fc800078e00ff */
[----:B------:R-:W-:-:S04]  /*68f0*/  IMAD.HI.U32 R3, R8, R12, RZ ;  /* 0x0000000c08037227 */ /* 0x000fc800078e00ff */
[C---:B------:R-:W-:Y:S02]  /*6900*/  IMAD R8, R0.reuse, R24, R9 ;  /* 0x0000001800087224 */ /* 0x040fe400078e0209 */
[----:B------:R-:W2:Y:S01]  /*6910*/  LDL.LU R24, [R1+0x744] ;  /* 0x0007440001187983 */ /* 0x000ea20000300800 */
[C---:B------:R-:W-:Y:S02]  /*6920*/  IMAD R9, R0.reuse, R23, R10 ;  /* 0x0000001700097224 */ /* 0x040fe400078e020a */
[----:B------:R-:W-:Y:S01]  /*6930*/  IMAD.MOV R20, RZ, RZ, -R20 ;  /* 0x000000ffff147224 */ /* 0x000fe200078e0a14 */
[----:B------:R-:W3:Y:S01]  /*6940*/  LDL.LU R23, [R1+0x740] ;  /* 0x0007400001177983 */ /* 0x000ee20000300800 */
[----:B------:R-:W-:Y:S02]  /*6950*/  @!P1 IMAD.MOV R21, RZ, RZ, -R21 ;  /* 0x000000ffff159224 */ /* 0x000fe400078e0a15 */
[----:B------:R-:W-:Y:S01]  /*6960*/  @!P5 IMAD.IADD R25, R25, 0x1, -R0 ;  /* 0x000000011919d824 */ /* 0x000fe200078e0a00 */
[C---:B------:R-:W-:Y:S01]  /*6970*/  ISETP.GT.U32.AND P5, PT, R0.reuse, R28, PT ;  /* 0x0000001c0000720c */ /* 0x040fe20003fa4070 */
[----:B------:R-:W-:-:S02]  /*6980*/  IMAD R10, R0, R20, R11 ;  /* 0x00000014000a7224 */ /* 0x000fc400078e020b */
[----:B------:R-:W-:Y:S01]  /*6990*/  @!P2 IMAD.MOV R22, RZ, RZ, -R22 ;  /* 0x000000ffff16a224 */ /* 0x000fe200078e0a16 */
[----:B------:R-:W4:Y:S01]  /*69a0*/  LDL.LU R20, [R1+0x73c] ;  /* 0x00073c0001147983 */ /* 0x000f220000300800 */
[----:B------:R-:W-:-:S03]  /*69b0*/  IMAD.MOV R11, RZ, RZ, -R3 ;  /* 0x000000ffff0b7224 */ /* 0x000fc600078e0a03 */
[----:B------:R-:W5:Y:S01]  /*69c0*/  LDL.LU R3, [R1+0x738] ;  /* 0x0007380001037983 */ /* 0x000f620000300800 */
[----:B------:R-:W-:-:S03]  /*69d0*/  @!P3 IMAD.MOV R25, RZ, RZ, -R25 ;  /* 0x000000ffff19b224 */ /* 0x000fc600078e0a19 */
[----:B------:R0:W-:Y:S01]  /*69e0*/  STL [R1+0x6e8], R21 ;  /* 0x0006e81501007387 */ /* 0x0001e20000100800 */
[----:B------:R-:W-:Y:S02]  /*69f0*/  IMAD R11, R0, R11, R12 ;  /* 0x0000000b000b7224 */ /* 0x000fe400078e020c */
[----:B------:R-:W-:Y:S01]  /*6a00*/  @!P5 IMAD.IADD R28, R28, 0x1, -R0 ;  /* 0x000000011c1cd824 */ /* 0x000fe200078e0a00 */
[----:B------:R-:W-:Y:S01]  /*6a10*/  ISETP.GT.U32.AND P5, PT, R0, R2, PT ;  /* 0x000000020000720c */ /* 0x000fe20003fa4070 */
[----:B0-----:R-:W4:Y:S04]  /*6a20*/  LDL.LU R21, [R1+0x80] ;  /* 0x0000800001157983 */ /* 0x001f280000300800 */
[----:B------:R0:W-:Y:S08]  /*6a30*/  STL [R1+0x6f4], R22 ;  /* 0x0006f41601007387 */ /* 0x0001f00000100800 */
[----:B------:R-:W-:-:S02]  /*6a40*/  @!P5 IADD3 R2, R2, -R0, RZ ;  /* 0x800000000202d210 */ /* 0x000fc40007ffe0ff */
[----:B------:R-:W-:Y:S01]  /*6a50*/  ISETP.GT.U32.AND P5, PT, R0, R4, PT ;  /* 0x000000040000720c */ /* 0x000fe20003fa4070 */
[----:B0-----:R-:W5:-:S12]  /*6a60*/  LDL.LU R22, [R1+0x8c] ;  /* 0x00008c0001167983 */ /* 0x001f580000300800 */
[----:B------:R-:W-:Y:S01]  /*6a70*/  @!P5 IMAD.IADD R4, R4, 0x1, -R0 ;  /* 0x000000010404d824 */ /* 0x000fe200078e0a00 */
[----:B------:R-:W-:Y:S01]  /*6a80*/  ISETP.GT.U32.AND P5, PT, R0, R5, PT ;  /* 0x000000050000720c */ /* 0x000fe20003fa4070 */
[----:B--2---:R-:W-:Y:S02]  /*6a90*/  @!P4 IMAD.MOV R24, RZ, RZ, -R24 ;  /* 0x000000ffff18c224 */ /* 0x004fe400078e0a18 */
[----:B---3--:R-:W-:-:S05]  /*6aa0*/  @!P6 IMAD.MOV R23, RZ, RZ, -R23 ;  /* 0x000000ffff17e224 */ /* 0x008fca00078e0a17 */
[----:B------:R-:W-:Y:S04]  /*6ab0*/  STL [R1+0x6f8], R23 ;  /* 0x0006f81701007387 */ /* 0x000fe80000100800 */
[----:B------:R-:W-:Y:S04]  /*6ac0*/  STL [R1+0x6fc], R24 ;  /* 0x0006fc1801007387 */ /* 0x000fe80000100800 */
[----:B------:R-:W-:Y:S04]  /*6ad0*/  STL [R1+0x700], R25 ;  /* 0x0007001901007387 */ /* 0x000fe80000100800 */
[----:B------:R-:W2:Y:S01]  /*6ae0*/  LDL.LU R12, [R1+0x734] ;  /* 0x00073400010c7983 */ /* 0x000ea20000300800 */
[C---:B------:R-:W-:Y:S01]  /*6af0*/  ISETP.GT.U32.AND P1, PT, R0.reuse, R27, PT ;  /* 0x0000001b0000720c */ /* 0x040fe20003f24070 */
[----:B------:R-:W-:Y:S01]  /*6b00*/  @!P5 IMAD.IADD R5, R5, 0x1, -R0 ;  /* 0x000000010505d824 */ /* 0x000fe200078e0a00 */
[----:B------:R-:W-:-:S02]  /*6b10*/  ISETP.GT.U32.AND P2, PT, R0, R28, PT ;  /* 0x0000001c0000720c */ /* 0x000fc40003f44070 */
[C---:B------:R-:W-:Y:S02]  /*6b20*/  ISETP.GT.U32.AND P5, PT, R0.reuse, R29, PT ;  /* 0x0000001d0000720c */ /* 0x040fe40003fa4070 */
[C---:B------:R-:W-:Y:S02]  /*6b30*/  ISETP.GT.U32.AND P4, PT, R0.reuse, R2, PT ;  /* 0x000000020000720c */ /* 0x040fe40003f84070 */
[----:B------:R-:W-:Y:S02]  /*6b40*/  ISETP.GT.U32.AND P3, PT, R0, R5, PT ;  /* 0x000000050000720c */ /* 0x000fe40003f64070 */
[----:B------:R-:W-:Y:S02]  /*6b50*/  @!P0 IADD3 R26, -R26, RZ, RZ ;  /* 0x000000ff1a1a8210 */ /* 0x000fe40007ffe1ff */
[C---:B------:R-:W-:Y:S01]  /*6b60*/  ISETP.GT.U32.AND P0, PT, R0.reuse, R6, PT ;  /* 0x000000060000720c */ /* 0x040fe20003f04070 */
[--C-:B------:R-:W-:Y:S01]  /*6b70*/  @!P1 IMAD.IADD R27, R27, 0x1, -R0.reuse ;  /* 0x000000011b1b9824 */ /* 0x100fe200078e0a00 */
[----:B------:R-:W-:Y:S01]  /*6b80*/  ISETP.GT.U32.AND P1, PT, R0, R7, PT ;  /* 0x000000070000720c */ /* 0x000fe20003f24070 */
[--C-:B------:R-:W-:Y:S01]  /*6b90*/  @!P2 IMAD.IADD R28, R28, 0x1, -R0.reuse ;  /* 0x000000011c1ca824 */ /* 0x100fe200078e0a00 */
[C---:B------:R-:W-:Y:S01]  /*6ba0*/  ISETP.GT.U32.AND P2, PT, R0.reuse, R8, PT ;  /* 0x000000080000720c */ /* 0x040fe20003f44070 */
[--C-:B------:R-:W-:Y:S01]  /*6bb0*/  @!P5 IMAD.IADD R29, R29, 0x1, -R0.reuse ;  /* 0x000000011d1dd824 */ /* 0x100fe200078e0a00 */
[----:B------:R-:W-:Y:S01]  /*6bc0*/  ISETP.GT.U32.AND P5, PT, R0, R9, PT ;  /* 0x000000090000720c */ /* 0x000fe20003fa4070 */
[--C-:B------:R-:W-:Y:S01]  /*6bd0*/  @!P4 IMAD.IADD R2, R2, 0x1, -R0.reuse ;  /* 0x000000010202c824 */ /* 0x100fe200078e0a00 */
[C---:B------:R-:W-:Y:S01]  /*6be0*/  ISETP.GT.U32.AND P4, PT, R0.reuse, R10, PT ;  /* 0x0000000a0000720c */ /* 0x040fe20003f84070 */
[----:B------:R-:W-:Y:S01]  /*6bf0*/  @!P3 IMAD.IADD R5, R5, 0x1, -R0 ;  /* 0x000000010505b824 */ /* 0x000fe200078e0a00 */
[----:B------:R-:W-:-:S02]  /*6c00*/  ISETP.GT.U32.AND P6, PT, R0, R4, PT ;  /* 0x000000040000720c */ /* 0x000fc40003fc4070 */
[----:B-----5:R-:W-:Y:S01]  /*6c10*/  ISETP.GE.AND P3, PT, R22, RZ, PT ;  /* 0x000000ff1600720c */ /* 0x020fe20003f66270 */
[--C-:B------:R-:W-:Y:S01]  /*6c20*/  @!P0 IMAD.IADD R6, R6, 0x1, -R0.reuse ;  /* 0x0000000106068824 */ /* 0x100fe200078e0a00 */
[----:B----4-:R-:W-:Y:S01]  /*6c30*/  ISETP.GE.AND P0, PT, R21, RZ, PT ;  /* 0x000000ff1500720c */ /* 0x010fe20003f06270 */
[--C-:B------:R-:W-:Y:S02]  /*6c40*/  @!P1 IMAD.IADD R7, R7, 0x1, -R0.reuse ;  /* 0x0000000107079824 */ /* 0x100fe400078e0a00 */
[--C-:B------:R-:W-:Y:S01]  /*6c50*/  @!P2 IMAD.IADD R8, R8, 0x1, -R0.reuse ;  /* 0x000000010808a824 */ /* 0x100fe200078e0a00 */
[----:B------:R-:W-:Y:S01]  /*6c60*/  ISETP.GE.AND P2, PT, R3, RZ, PT ;  /* 0x000000ff0300720c */ /* 0x000fe20003f46270 */
[--C-:B------:R-:W-:Y:S01]  /*6c70*/  @!P5 IMAD.IADD R9, R9, 0x1, -R0.reuse ;  /* 0x000000010909d824 */ /* 0x100fe200078e0a00 */
[----:B------:R-:W-:Y:S01]  /*6c80*/  ISETP.GE.AND P5, PT, R20, RZ, PT ;  /* 0x000000ff1400720c */ /* 0x000fe20003fa6270 */
[--C-:B------:R-:W-:Y:S01]  /*6c90*/  @!P4 IMAD.IADD R10, R10, 0x1, -R0.reuse ;  /* 0x000000010a0ac824 */ /* 0x100fe200078e0a00 */
[----:B------:R-:W-:Y:S01]  /*6ca0*/  ISETP.GE.AND P4, PT, R19, RZ, PT ;  /* 0x000000ff1300720c */ /* 0x000fe20003f86270 */
[----:B------:R-:W-:-:S02]  /*6cb0*/  @!P6 IMAD.IADD R4, R4, 0x1, -R0 ;  /* 0x000000010404e824 */ /* 0x000fc400078e0a00 */
[----:B------:R-:W-:Y:S01]  /*6cc0*/  @!P3 IADD3 R27, -R27, RZ, RZ ;  /* 0x000000ff1b1bb210 */ /* 0x000fe20007ffe1ff */
[----:B------:R-:W-:Y:S01]  /*6cd0*/  STL [R1+0x704], R26 ;  /* 0x0007041a01007387 */ /* 0x000fe20000100800 */
[----:B------:R-:W-:-:S04]  /*6ce0*/  @!P0 IMAD.MOV R28, RZ, RZ, -R28 ;  /* 0x000000ffff1c8224 */ /* 0x000fc800078e0a1c */
[----:B------:R-:W-:Y:S01]  /*6cf0*/  @!P2 IMAD.MOV R2, RZ, RZ, -R2 ;  /* 0x000000ffff02a224 */ /* 0x000fe200078e0a02 */
[----:B------:R-:W-:Y:S01]  /*6d00*/  ISETP.GT.U32.AND P2, PT, R0, R9, PT ;  /* 0x000000090000720c */ /* 0x000fe20003f44070 */
[----:B------:R-:W-:Y:S02]  /*6d10*/  @!P5 IMAD.MOV R4, RZ, RZ, -R4 ;  /* 0x000000ffff04d224 */ /* 0x000fe400078e0a04 */
[----:B------:R-:W-:-:S10]  /*6d20*/  @!P4 IMAD.MOV R5, RZ, RZ, -R5 ;  /* 0x000000ffff05c224 */ /* 0x000fd400078e0a05 */
[----:B------:R-:W-:Y:S01]  /*6d30*/  @!P2 IMAD.IADD R9, R9, 0x1, -R0 ;  /* 0x000000010909a824 */ /* 0x000fe200078e0a00 */
[----:B------:R-:W-:Y:S02]  /*6d40*/  ISETP.GE.AND P2, PT, R13, RZ, PT ;  /* 0x000000ff0d00720c */ /* 0x000fe40003f46270 */
[----:B--2---:R-:W-:Y:S02]  /*6d50*/  ISETP.GE.AND P1, PT, R12, RZ, PT ;  /* 0x000000ff0c00720c */ /* 0x004fe40003f26270 */
[----:B------:R-:W2:Y:S04]  /*6d60*/  LDL.LU R12, [R1+0x730] ;  /* 0x00073000010c7983 */ /* 0x000ea80000300800 */
[----:B------:R-:W3:Y:S04]  /*6d70*/  LDL.LU R3, [R1+0x72c] ;  /* 0x00072c0001037983 */ /* 0x000ee80000300800 */
[----:B------:R-:W-:Y:S03]  /*6d80*/  STL [R1+0x708], R27 ;  /* 0x0007081b01007387 */ /* 0x000fe60000100800 */
[----:B------:R-:W-:Y:S01]  /*6d90*/  @!P1 IMAD.MOV R29, RZ, RZ, -R29 ;  /* 0x000000ffff1d9224 */ /* 0x000fe200078e0a1d */
[----:B------:R-:W-:Y:S04]  /*6da0*/  STL [R1+0x70c], R28 ;  /* 0x00070c1c01007387 */ /* 0x000fe80000100800 */
[----:B------:R-:W-:Y:S04]  /*6db0*/  STL [R1+0x710], R29 ;  /* 0x0007101d01007387 */ /* 0x000fe80000100800 */
[----:B------:R2:W-:Y:S04]  /*6dc0*/  STL [R1+0x714], R2 ;  /* 0x0007140201007387 */ /* 0x0005e80000100800 */
[----:B------:R0:W-:Y:S04]  /*6dd0*/  STL [R1+0x718], R4 ;  /* 0x0007180401007387 */ /* 0x0001e80000100800 */
[----:B------:R-:W-:Y:S04]  /*6de0*/  STL [R1+0x71c], R5 ;  /* 0x00071c0501007387 */ /* 0x000fe80000100800 */
[----:B------:R-:W4:Y:S04]  /*6df0*/  LDL.LU R22, [R1+0x28] ;  /* 0x0000280001167983 */ /* 0x000f280000300800 */
[----:B------:R-:W0:Y:S04]  /*6e00*/  LDL.LU R21, [R1+0x14] ;  /* 0x0000140001157983 */ /* 0x000e280000300800 */
[----:B------:R-:W5:Y:S04]  /*6e10*/  LDL.LU R20, [R1+0x10] ;  /* 0x0000100001147983 */ /* 0x000f680000300800 */
[----:B------:R-:W5:Y:S01]  /*6e20*/  LDL.LU R13, [R1+0xc] ;  /* 0x00000c00010d7983 */ /* 0x000f620000300800 */
[----:B------:R-:W-:-:S02]  /*6e30*/  ISETP.GT.U32.AND P1, PT, R0, R8, PT ;  /* 0x000000080000720c */ /* 0x000fc40003f24070 */
[----:B------:R-:W-:-:S11]  /*6e40*/  ISETP.GT.U32.AND P6, PT, R0, R11, PT ;  /* 0x0000000b0000720c */ /* 0x000fd60003fc4070 */
[--C-:B------:R-:W-:Y:S01]  /*6e50*/  @!P1 IMAD.IADD R8, R8, 0x1, -R0.reuse ;  /* 0x0000000108089824 */ /* 0x100fe200078e0a00 */
[----:B------:R-:W-:Y:S02]  /*6e60*/  ISETP.GE.AND P1, PT, R15, RZ, PT ;  /* 0x000000ff0f00720c */ /* 0x000fe40003f26270 */
[----:B------:R-:W5:Y:S04]  /*6e70*/  LDL.LU R15, [R1+0x1d4] ;  /* 0x0001d400010f7983 */ /* 0x000f680000300800 */
[----:B------:R-:W5:Y:S01]  /*6e80*/  LDL.LU R19, [R1+0x8] ;  /* 0x0000080001137983 */ /* 0x000f620000300800 */
[C---:B------:R-:W-:Y:S02]  /*6e90*/  ISETP.GT.U32.AND P3, PT, R0.reuse, R6, PT ;  /* 0x000000060000720c */ /* 0x040fe40003f64070 */
[C---:B------:R-:W-:Y:S01]  /*6ea0*/  ISETP.GT.U32.AND P0, PT, R0.reuse, R7, PT ;  /* 0x000000070000720c */ /* 0x040fe20003f04070 */
[----:B------:R-:W-:Y:S01]  /*6eb0*/  @!P6 IMAD.IADD R11, R11, 0x1, -R0 ;  /* 0x000000010b0be824 */ /* 0x000fe200078e0a00 */
[----:B------:R-:W-:-:S04]  /*6ec0*/  ISETP.GT.U32.AND P6, PT, R0, R10, PT ;  /* 0x0000000a0000720c */ /* 0x000fc80003fc4070 */
[----:B------:R-:W-:Y:S02]  /*6ed0*/  ISETP.GT.U32.AND P5, PT, R0, R11, PT ;  /* 0x0000000b0000720c */ /* 0x000fe40003fa4070 */
[----:B------:R-:W-:Y:S02]  /*6ee0*/  ISETP.GE.AND P4, PT, R18, RZ, PT ;  /* 0x000000ff1200720c */ /* 0x000fe40003f86270 */
[----:B------:R-:W5:Y:S01]  /*6ef0*/  LDL.LU R18, [R1+0x4] ;  /* 0x0000040001127983 */ /* 0x000f620000300800 */
[--C-:B------:R-:W-:Y:S01]  /*6f00*/  @!P3 IMAD.IADD R6, R6, 0x1, -R0.reuse ;  /* 0x000000010606b824 */ /* 0x100fe200078e0a00 */
[----:B------:R-:W-:Y:S01]  /*6f10*/  ISETP.GE.AND P3, PT, R17, RZ, PT ;  /* 0x000000ff1100720c */ /* 0x000fe20003f66270 */
[--C-:B------:R-:W-:Y:S01]  /*6f20*/  @!P0 IMAD.IADD R7, R7, 0x1, -R0.reuse ;  /* 0x0000000107078824 */ /* 0x100fe200078e0a00 */
[----:B------:R-:W-:Y:S01]  /*6f30*/  ISETP.GE.AND P0, PT, R16, RZ, PT ;  /* 0x000000ff1000720c */ /* 0x000fe20003f06270 */
[----:B------:R-:W5:Y:S01]  /*6f40*/  LDL.LU R17, [R1+0x1d0] ;  /* 0x0001d00001117983 */ /* 0x000f620000300800 */
[----:B------:R-:W-:-:S03]  /*6f50*/  @!P6 IMAD.IADD R10, R10, 0x1, -R0 ;  /* 0x000000010a0ae824 */ /* 0x000fc600078e0a00 */
[----:B------:R-:W5:Y:S01]  /*6f60*/  LDL.LU R16, [R1+0x70] ;  /* 0x0000700001107983 */ /* 0x000f620000300800 */
[----:B------:R-:W-:Y:S01]  /*6f70*/  ISETP.GE.AND P6, PT, R14, RZ, PT ;  /* 0x000000ff0e00720c */ /* 0x000fe20003fc6270 */
[----:B------:R-:W-:Y:S02]  /*6f80*/  @!P5 IMAD.IADD R11, R11, 0x1, -R0 ;  /* 0x000000010b0bd824 */ /* 0x000fe400078e0a00 */
[----:B------:R-:W5:Y:S01]  /*6f90*/  LDL.LU R14, [R1+0x74] ;  /* 0x00007400010e7983 */ /* 0x000f620000300800 */
[----:B------:R-:W-:Y:S01]  /*6fa0*/  @!P4 IMAD.MOV R6, RZ, RZ, -R6 ;  /* 0x000000ffff06c224 */ /* 0x000fe200078e0a06 */
[----:B------:R-:W-:Y:S02]  /*6fb0*/  @!P3 IADD3 R7, -R7, RZ, RZ ;  /* 0x000000ff0707b210 */ /* 0x000fe40007ffe1ff */
[----:B------:R-:W-:Y:S02]  /*6fc0*/  @!P0 IMAD.MOV R8, RZ, RZ, -R8 ;  /* 0x000000ffff088224 */ /* 0x000fe400078e0a08 */
[----:B------:R-:W-:Y:S04]  /*6fd0*/  STL [R1+0x720], R6 ;  /* 0x0007200601007387 */ /* 0x000fe80000100800 */
[----:B------:R-:W-:Y:S04]  /*6fe0*/  STL [R1+0x724], R7 ;  /* 0x0007240701007387 */ /* 0x000fe80000100800 */
[----:B------:R-:W-:Y:S01]  /*6ff0*/  STL [R1+0x728], R8 ;  /* 0x0007280801007387 */ /* 0x000fe20000100800 */
[----:B---3--:R-:W-:-:S02]  /*7000*/  ISETP.NE.AND P5, PT, R3, RZ, PT ;  /* 0x000000ff0300720c */ /* 0x008fc40003fa5270 */
[----:B------:R-:W-:-:S04]  /*7010*/  LOP3.LUT R3, RZ, R3, RZ, 0x33, !PT ;  /* 0x00000003ff037212 */ /* 0x000fc800078e33ff */
[----:B--2---:R-:W-:-:S05]  /*7020*/  SEL R2, R3, R12, !P5 ;  /* 0x0000000c03027207 */ /* 0x004fca0006800000 */
[----:B------:R5:W-:Y:S01]  /*7030*/  STL [R1+0x18], R2 ;  /* 0x0000180201007387 */ /* 0x000be20000100800 */
[C---:B----4-:R-:W-:Y:S02]  /*7040*/  SEL R0, R3.reuse, R22, !P5 ;  /* 0x0000001603007207 */ /* 0x050fe40006800000 */
[----:B0-----:R-:W-:-:S03]  /*7050*/  SEL R4, R3, R21, !P5 ;  /* 0x0000001503047207 */ /* 0x001fc60006800000 */
[----:B------:R0:W-:Y:S01]  /*7060*/  STL [R1+0x24], R0 ;  /* 0x0000240001007387 */ /* 0x0001e20000100800 */
[----:B-----5:R-:W-:-:S03]  /*7070*/  SEL R2, R3, R20, !P5 ;  /* 0x0000001403027207 */ /* 0x020fc60006800000 */
[----:B------:R-:W-:Y:S04]  /*7080*/  STL [R1+0x20], R4 ;  /* 0x0000200401007387 */ /* 0x000fe80000100800 */
[----:B------:R-:W2:Y:S01]  /*7090*/  LDL.LU R12, [R1+0x94] ;  /* 0x00009400010c7983 */ /* 0x000ea20000300800 */
[----:B0-----:R-:W-:-:S03]  /*70a0*/  SEL R0, R3, R13, !P5 ;  /* 0x0000000d03007207 */ /* 0x001fc60006800000 */
[----:B------:R-:W-:Y:S04]  /*70b0*/  STL [R1+0x1c], R2 ;  /* 0x00001c0201007387 */ /* 0x000fe80000100800 */
[----:B------:R-:W3:Y:S04]  /*70c0*/  LDL.LU R8, [R1+0x98] ;  /* 0x0000980001087983 */ /* 0x000ee80000300800 */
[----:B------:R0:W-:Y:S04]  /*70d0*/  STL [R1+0x14], R0 ;  /* 0x0000140001007387 */ /* 0x0001e80000100800 */
[----:B------:R-:W4:Y:S04]  /*70e0*/  LDL.LU R7, [R1+0x9c] ;  /* 0x00009c0001077983 */ /* 0x000f280000300800 */
[----:B------:R-:W5:Y:S04]  /*70f0*/  LDL.LU R6, [R1+0xa8] ;  /* 0x0000a80001067983 */ /* 0x000f680000300800 */
[----:B------:R-:W5:Y:S01]  /*7100*/  LDL.LU R13, [R1+0x1a0] ;  /* 0x0001a000010d7983 */ /* 0x000f620000300800 */
[----:B0-----:R-:W-:-:S02]  /*7110*/  SEL R0, R3, R15, !P5 ;  /* 0x0000000f03007207 */ /* 0x001fc40006800000 */
[C---:B------:R-:W-:Y:S01]  /*7120*/  SEL R2, R3.reuse, R19, !P5 ;  /* 0x0000001303027207 */ /* 0x040fe20006800000 */
[----:B------:R-:W5:Y:S04]  /*7130*/  LDL.LU R15, [R1+0x1cc] ;  /* 0x0001cc00010f7983 */ /* 0x000f680000300800 */
[----:B------:R0:W-:Y:S04]  /*7140*/  STL [R1+0x2c], R0 ;  /* 0x00002c0001007387 */ /* 0x0001e80000100800 */
[----:B0-----:R-:W5:Y:S04]  /*7150*/  LDL.LU R0, [R1+0x1c8] ;  /* 0x0001c80001007983 */ /* 0x001f680000300800 */
[----:B------:R-:W5:Y:S04]  /*7160*/  LDL.LU R5, [R1+0x1c4] ;  /* 0x0001c40001057983 */ /* 0x000f680000300800 */
[----:B------:R0:W-:Y:S04]  /*7170*/  STL [R1+0x8], R2 ;  /* 0x0000080201007387 */ /* 0x0001e80000100800 */
[----:B------:R-:W5:Y:S04]  /*7180*/  LDL.LU R4, [R1+0xac] ;  /* 0x0000ac0001047983 */ /* 0x000f680000300800 */
[----:B0-----:R-:W5:Y:S04]  /*7190*/  LDL.LU R2, [R1+0xb4] ;  /* 0x0000b40001027983 */ /* 0x001f680000300800 */
[----:B------:R-:W5:Y:S04]  /*71a0*/  LDL.LU R29, [R1+0xb8] ;  /* 0x0000b800011d7983 */ /* 0x000f680000300800 */
[----:B------:R-:W5:Y:S04]  /*71b0*/  LDL.LU R28, [R1+0xc0] ;  /* 0x0000c000011c7983 */ /* 0x000f680000300800 */
[----:B------:R-:W5:Y:S04]  /*71c0*/  LDL.LU R27, [R1+0xd4] ;  /* 0x0000d400011b7983 */ /* 0x000f680000300800 */
[----:B------:R-:W5:Y:S04]  /*71d0*/  LDL.LU R26, [R1+0xd8] ;  /* 0x0000d800011a7983 */ /* 0x000f680000300800 */
[----:B------:R-:W5:Y:S01]  /*71e0*/  LDL.LU R22, [R1+0xdc] ;  /* 0x0000dc0001167983 */ /* 0x000f620000300800 */
[----:B------:R-:W-:-:S03]  /*71f0*/  SEL R18, R3, R18, !P5 ;  /* 0x0000001203127207 */ /* 0x000fc60006800000 */
[----:B------:R-:W5:Y:S01]  /*7200*/  LDL.LU R21, [R1+0xe0] ;  /* 0x0000e00001157983 */ /* 0x000f620000300800 */
[----:B------:R-:W-:-:S03]  /*7210*/  SEL R17, R3, R17, !P5 ;  /* 0x0000001103117207 */ /* 0x000fc60006800000 */
[----:B------:R-:W5:Y:S01]  /*7220*/  LDL.LU R20, [R1+0xe4] ;  /* 0x0000e40001147983 */ /* 0x000f620000300800 */
[----:B------:R-:W-:-:S03]  /*7230*/  SEL R16, R3, R16, !P5 ;  /* 0x0000001003107207 */ /* 0x000fc60006800000 */
[----:B------:R-:W5:Y:S01]  /*7240*/  LDL.LU R19, [R1+0xe8] ;  /* 0x0000e80001137983 */ /* 0x000f620000300800 */
[----:B------:R-:W-:-:S03]  /*7250*/  SEL R14, R3, R14, !P5 ;  /* 0x0000000e030e7207 */ /* 0x000fc60006800000 */
[----:B------:R0:W-:Y:S04]  /*7260*/  STL [R1+0x28], R18 ;  /* 0x0000281201007387 */ /* 0x0001e80000100800 */
[----:B------:R1:W-:Y:S04]  /*7270*/  STL [R1+0x40], R17 ;  /* 0x0000401101007387 */ /* 0x0003e80000100800 */
[----:B------:R-:W5:Y:S04]  /*7280*/  LDL.LU R25, [R1+0xf0] ;  /* 0x0000f00001197983 */ /* 0x000f680000300800 */
[----:B------:R1:W-:Y:S04]  /*7290*/  STL [R1+0x6c], R16 ;  /* 0x00006c1001007387 */ /* 0x0003e80000100800 */
[----:B------:R-:W5:Y:S04]  /*72a0*/  LDL.LU R24, [R1+0xf4] ;  /* 0x0000f40001187983 */ /* 0x000f680000300800 */
[----:B------:R1:W-:Y:S04]  /*72b0*/  STL [R1+0x70], R14 ;  /* 0x0000700e01007387 */ /* 0x0003e80000100800 */
[----:B------:R-:W5:Y:S04]  /*72c0*/  LDL.LU R23, [R1+0xfc] ;  /* 0x0000fc0001177983 */ /* 0x000f680000300800 */
[----:B0-----:R-:W5:Y:S04]  /*72d0*/  LDL.LU R18, [R1+0x104] ;  /* 0x0001040001127983 */ /* 0x001f680000300800 */
[----:B-1----:R-:W5:Y:S04]  /*72e0*/  LDL.LU R17, [R1+0x108] ;  /* 0x0001080001117983 */ /* 0x002f680000300800 */
[----:B------:R-:W5:Y:S04]  /*72f0*/  LDL.LU R16, [R1+0x114] ;  /* 0x0001140001107983 */ /* 0x000f680000300800 */
[----:B------:R-:W5:Y:S01]  /*7300*/  LDL.LU R14, [R1+0x11c] ;  /* 0x00011c00010e7983 */ /* 0x000f620000300800 */
[----:B--2---:R-:W-:-:S05]  /*7310*/  SEL R12, R3, R12, !P5 ;  /* 0x0000000c030c7207 */ /* 0x004fca0006800000 */
[----:B------:R3:W-:Y:S02]  /*7320*/  STL [R1+0x74], R12 ;  /* 0x0000740c01007387 */ /* 0x0007e40000100800 */
[C---:B---3--:R-:W-:Y:S02]  /*7330*/  SEL R12, R3.reuse, R8, !P5 ;  /* 0x00000008030c7207 */ /* 0x048fe40006800000 */
[C---:B----4-:R-:W-:Y:S02]  /*7340*/  SEL R8, R3.reuse, R7, !P5 ;  /* 0x0000000703087207 */ /* 0x050fe40006800000 */
[C---:B-----5:R-:W-:Y:S01]  /*7350*/  SEL R7, R3.reuse, R6, !P5 ;  /* 0x0000000603077207 */ /* 0x060fe20006800000 */
[----:B------:R-:W-:Y:S01]  /*7360*/  STL [R1+0x78], R12 ;  /* 0x0000780c01007387 */ /* 0x000fe20000100800 */
[----:B------:R-:W-:-:S03]  /*7370*/  SEL R6, R3, R13, !P5 ;  /* 0x0000000d03067207 */ /* 0x000fc60006800000 */
[----:B------:R-:W-:Y:S04]  /*7380*/  STL [R1+0x80], R8 ;  /* 0x0000800801007387 */ /* 0x000fe80000100800 */
[----:B------:R-:W2:Y:S04]  /*7390*/  LDL.LU R13, [R1+0x124] ;  /* 0x00012400010d7983 */ /* 0x000ea80000300800 */
[----:B------:R0:W-:Y:S04]  /*73a0*/  STL [R1+0x8c], R7 ;  /* 0x00008c0701007387 */ /* 0x0001e80000100800 */
[----:B------:R1:W-:Y:S01]  /*73b0*/  STL [R1+0x94], R6 ;  /* 0x0000940601007387 */ /* 0x0003e20000100800 */
[----:B0-----:R-:W-:-:S03]  /*73c0*/  SEL R7, R3, R15, !P5 ;  /* 0x0000000f03077207 */ /* 0x001fc60006800000 */
[----:B------:R-:W3:Y:S01]  /*73d0*/  LDL.LU R15, [R1+0x15c] ;  /* 0x00015c00010f7983 */ /* 0x000ee20000300800 */
[C---:B------:R-:W-:Y:S02]  /*73e0*/  SEL R5, R3.reuse, R5, !P5 ;  /* 0x0000000503057207 */ /* 0x040fe40006800000 */
[C---:B-1----:R-:W-:Y:S01]  /*73f0*/  SEL R6, R3.reuse, R0, !P5 ;  /* 0x0000000003067207 */ /* 0x042fe20006800000 */
[----:B------:R-:W-:Y:S01]  /*7400*/  STL [R1+0x98], R7 ;  /* 0x0000980701007387 */ /* 0x000fe20000100800 */
[----:B------:R-:W-:-:S03]  /*7410*/  SEL R0, R3, R4, !P5 ;  /* 0x0000000403007207 */ /* 0x000fc60006800000 */
[----:B------:R-:W-:Y:S01]  /*7420*/  STL [R1+0x9c], R6 ;  /* 0x00009c0601007387 */ /* 0x000fe20000100800 */
[----:B------:R-:W-:-:S03]  /*7430*/  SEL R4, R3, R2, !P5 ;  /* 0x0000000203047207 */ /* 0x000fc60006800000 */
[----:B------:R-:W-:Y:S01]  /*7440*/  STL [R1+0xa8], R5 ;  /* 0x0000a80501007387 */ /* 0x000fe20000100800 */
[----:B------:R-:W-:-:S03]  /*7450*/  SEL R2, R3, R29, !P5 ;  /* 0x0000001d03027207 */ /* 0x000fc60006800000 */
[----:B------:R0:W-:Y:S04]  /*7460*/  STL [R1+0xac], R0 ;  /* 0x0000ac0001007387 */ /* 0x0001e80000100800 */
[----:B------:R1:W-:Y:S01]  /*7470*/  STL [R1+0xb4], R4 ;  /* 0x0000b40401007387 */ /* 0x0003e20000100800 */
[----:B0-----:R-:W-:-:S03]  /*7480*/  SEL R0, R3, R28, !P5 ;  /* 0x0000001c03007207 */ /* 0x001fc60006800000 */
[----:B------:R0:W-:Y:S01]  /*7490*/  STL [R1+0xb8], R2 ;  /* 0x0000b80201007387 */ /* 0x0001e20000100800 */
[----:B-1----:R-:W-:-:S03]  /*74a0*/  SEL R4, R3, R27, !P5 ;  /* 0x0000001b03047207 */ /* 0x002fc60006800000 */
        /* <DEDUP_REMOVED lines=8> */
[----:B------:R1:W-:Y:S04]  /*7530*/  STL [R1+0xe0], R4 ;  /* 0x0000e00401007387 */ /* 0x0003e80000100800 */
[----:B------:R-:W4:Y:S01]  /*7540*/  LDL.LU R22, [R1+0x160] ;  /* 0x0001600001167983 */ /* 0x000f220000300800 */
[----:B0-----:R-:W-:-:S03]  /*7550*/  SEL R0, R3, R19, !P5 ;  /* 0x0000001303007207 */ /* 0x001fc60006800000 */
[----:B------:R0:W-:Y:S04]  /*7560*/  STL [R1+0xe4], R2 ;  /* 0x0000e40201007387 */ /* 0x0001e80000100800 */
[----:B------:R-:W5:Y:S01]  /*7570*/  LDL.LU R21, [R1+0x168] ;  /* 0x0001680001157983 */ /* 0x000f620000300800 */
[----:B-1----:R-:W-:-:S03]  /*7580*/  SEL R4, R3, R24, !P5 ;  /* 0x0000001803047207 */ /* 0x002fc60006800000 */
[----:B------:R1:W-:Y:S04]  /*7590*/  STL [R1+0xe8], R0 ;  /* 0x0000e80001007387 */ /* 0x0003e80000100800 */
[----:B------:R-:W5:Y:S01]  /*75a0*/  LDL.LU R20, [R1+0x170] ;  /* 0x0001700001147983 */ /* 0x000f620000300800 */
[----:B0-----:R-:W-:-:S03]  /*75b0*/  SEL R2, R3, R23, !P5 ;  /* 0x0000001703027207 */ /* 0x001fc60006800000 */
[----:B------:R-:W5:Y:S01]  /*75c0*/  LDL.LU R19, [R1+0x174] ;  /* 0x0001740001137983 */ /* 0x000f620000300800 */
[----:B-1----:R-:W-:-:S05]  /*75d0*/  SEL R0, R3, R25, !P5 ;  /* 0x0000001903007207 */ /* 0x002fca0006800000 */
[----:B------:R0:W-:Y:S04]  /*75e0*/  STL [R1+0xf0], R0 ;  /* 0x0000f00001007387 */ /* 0x0001e80000100800 */
[----:B------:R1:W-:Y:S01]  /*75f0*/  STL [R1+0xf4], R4 ;  /* 0x0000f40401007387 */ /* 0x0003e20000100800 */
[----:B0-----:R-:W-:-:S03]  /*7600*/  SEL R0, R3, R18, !P5 ;  /* 0x0000001203007207 */ /* 0x001fc60006800000 */
[----:B------:R0:W-:Y:S01]  /*7610*/  STL [R1+0xfc], R2 ;  /* 0x0000fc0201007387 */ /* 0x0001e20000100800 */
[----:B-1----:R-:W-:-:S03]  /*7620*/  SEL R4, R3, R17, !P5 ;  /* 0x0000001103047207 */ /* 0x002fc60006800000 */
[----:B------:R1:W-:Y:S04]  /*7630*/  STL [R1+0x104], R0 ;  /* 0x0001040001007387 */ /* 0x0003e80000100800 */
[----:B------:R-:W-:Y:S01]  /*7640*/  STL [R1+0x108], R4 ;  /* 0x0001080401007387 */ /* 0x000fe20000100800 */
[----:B0-----:R-:W-:-:S03]  /*7650*/  SEL R2, R3, R16, !P5 ;  /* 0x0000001003027207 */ /* 0x001fc60006800000 */
[----:B------:R-:W5:Y:S01]  /*7660*/  LDL.LU R12, [R1+0x178] ;  /* 0x00017800010c7983 */ /* 0x000f620000300800 */
[----:B-1----:R-:W-:-:S03]  /*7670*/  SEL R0, R3, R14, !P5 ;  /* 0x0000000e03007207 */ /* 0x002fc60006800000 */
[----:B------:R-:W-:Y:S04]  /*7680*/  STL [R1+0x114], R2 ;  /* 0x0001140201007387 */ /* 0x000fe80000100800 */
[----:B------:R-:W5:Y:S04]  /*7690*/  LDL.LU R8, [R1+0x17c] ;  /* 0x00017c0001087983 */ /* 0x000f680000300800 */
[----:B------:R2:W-:Y:S04]  /*76a0*/  STL [R1+0x11c], R0 ;  /* 0x00011c0001007387 */ /* 0x0005e80000100800 */
[----:B------:R-:W5:Y:S04]  /*76b0*/  LDL.LU R7, [R1+0x184] ;  /* 0x0001840001077983 */ /* 0x000f680000300800 */
[----:B------:R-:W5:Y:S04]  /*76c0*/  LDL.LU R6, [R1+0x18c] ;  /* 0x00018c0001067983 */ /* 0x000f680000300800 */
[----:B------:R-:W5:Y:S01]  /*76d0*/  LDL.LU R14, [R1+0x190] ;  /* 0x00019000010e7983 */ /* 0x000f620000300800 */
[----:B--2---:R-:W-:-:S03]  /*76e0*/  SEL R0, R3, R13, !P5 ;  /* 0x0000000d03007207 */ /* 0x004fc60006800000 */
[----:B------:R-:W2:Y:S04]  /*76f0*/  LDL.LU R13, [R1+0x194] ;  /* 0x00019400010d7983 */ /* 0x000ea80000300800 */
[----:B------:R0:W-:Y:S01]  /*7700*/  STL [R1+0x124], R0 ;  /* 0x0001240001007387 */ /* 0x0001e20000100800 */
[----:B---3--:R-:W-:-:S03]  /*7710*/  SEL R2, R3, R15, !P5 ;  /* 0x0000000f03027207 */ /* 0x008fc60006800000 */
[----:B0-----:R-:W3:Y:S04]  /*7720*/  LDL.LU R0, [R1+0x19c] ;  /* 0x00019c0001007983 */ /* 0x001ee80000300800 */
[----:B------:R-:W3:Y:S04]  /*7730*/  LDL.LU R5, [R1+0x154] ;  /* 0x0001540001057983 */ /* 0x000ee80000300800 */
[----:B------:R0:W-:Y:S04]  /*7740*/  STL [R1+0x15c], R2 ;  /* 0x00015c0201007387 */ /* 0x0001e80000100800 */
[----:B------:R-:W3:Y:S04]  /*7750*/  LDL.LU R4, [R1+0x1a4] ;  /* 0x0001a40001047983 */ /* 0x000ee80000300800 */
[----:B0-----:R-:W3:Y:S04]  /*7760*/  LDL.LU R2, [R1+0x1c0] ;  /* 0x0001c00001027983 */ /* 0x001ee80000300800 */
[----:B------:R-:W3:Y:S04]  /*7770*/  LDL.LU R29, [R1+0x188] ;  /* 0x00018800011d7983 */ /* 0x000ee80000300800 */
[----:B------:R-:W3:Y:S04]  /*7780*/  LDL.LU R28, [R1+0x1bc] ;  /* 0x0001bc00011c7983 */ /* 0x000ee80000300800 */
[----:B------:R-:W3:Y:S04]  /*7790*/  LDL.LU R27, [R1+0x1a8] ;  /* 0x0001a800011b7983 */ /* 0x000ee80000300800 */
[----:B------:R-:W3:Y:S04]  /*77a0*/  LDL.LU R26, [R1+0x1b8] ;  /* 0x0001b800011a7983 */ /* 0x000ee80000300800 */
[----:B------:R-:W3:Y:S04]  /*77b0*/  LDL.LU R18, [R1+0x1ac] ;  /* 0x0001ac0001127983 */ /* 0x000ee80000300800 */
[----:B------:R-:W3:Y:S04]  /*77c0*/  LDL.LU R17, [R1+0x1b4] ;  /* 0x0001b40001117983 */ /* 0x000ee80000300800 */
[----:B------:R-:W3:Y:S04]  /*77d0*/  LDL.LU R16, [R1+0x1b0] ;  /* 0x0001b00001107983 */ /* 0x000ee80000300800 */
[----:B------:R-:W3:Y:S01]  /*77e0*/  LDL.LU R15, [R1+0x198] ;  /* 0x00019800010f7983 */ /* 0x000ee20000300800 */
[----:B----4-:R-:W-:-:S02]  /*77f0*/  SEL R22, R3, R22, !P5 ;  /* 0x0000001603167207 */ /* 0x010fc40006800000 */
[----:B-----5:R-:W-:-:S03]  /*7800*/  SEL R21, R3, R21, !P5 ;  /* 0x0000001503157207 */ /* 0x020fc60006800000 */
[----:B------:R0:W-:Y:S04]  /*7810*/  STL [R1+0x160], R22 ;  /* 0x0001601601007387 */ /* 0x0001e80000100800 */
[----:B------:R1:W-:Y:S01]  /*7820*/  STL [R1+0x168], R21 ;  /* 0x0001681501007387 */ /* 0x0003e20000100800 */
[----:B------:R-:W-:-:S03]  /*7830*/  SEL R20, R3, R20, !P5 ;  /* 0x0000001403147207 */ /* 0x000fc60006800000 */
[----:B------:R-:W4:Y:S01]  /*7840*/  LDL.LU R25, [R1+0x158] ;  /* 0x0001580001197983 */ /* 0x000f220000300800 */
[----:B------:R-:W-:-:S03]  /*7850*/  SEL R19, R3, R19, !P5 ;  /* 0x0000001303137207 */ /* 0x000fc60006800000 */
[----:B------:R5:W-:Y:S04]  /*7860*/  STL [R1+0x170], R20 ;  /* 0x0001701401007387 */ /* 0x000be80000100800 */
[----:B------:R-:W4:Y:S04]  /*7870*/  LDL.LU R24, [R1+0x150] ;  /* 0x0001500001187983 */ /* 0x000f280000300800 */
[----:B------:R5:W-:Y:S04]  /*7880*/  STL [R1+0x174], R19 ;  /* 0x0001741301007387 */ /* 0x000be80000100800 */
[----:B------:R-:W4:Y:S04]  /*7890*/  LDL.LU R23, [R1+0x14c] ;  /* 0x00014c0001177983 */ /* 0x000f280000300800 */
[----:B0-----:R-:W4:Y:S04]  /*78a0*/  LDL.LU R22, [R1+0x148] ;  /* 0x0001480001167983 */ /* 0x001f280000300800 */
[----:B-1----:R-:W4:Y:S04]  /*78b0*/  LDL.LU R21, [R1+0x120] ;  /* 0x0001200001157983 */ /* 0x002f280000300800 */
[----:B-----5:R-:W5:Y:S04]  /*78c0*/  LDL.LU R20, [R1+0x118] ;  /* 0x0001180001147983 */ /* 0x020f680000300800 */
[----:B------:R-:W5:Y:S01]  /*78d0*/  LDL.LU R19, [R1+0x110] ;  /* 0x0001100001137983 */ /* 0x000f620000300800 */
[----:B------:R-:W-:-:S05]  /*78e0*/  SEL R12, R3, R12, !P5 ;  /* 0x0000000c030c7207 */ /* 0x000fca0006800000 */
[----:B------:R0:W-:Y:S02]  /*78f0*/  STL [R1+0x178], R12 ;  /* 0x0001780c01007387 */ /* 0x0001e40000100800 */
[C---:B0-----:R-:W-:Y:S02]  /*7900*/  SEL R12, R3.reuse, R8, !P5 ;  /* 0x00000008030c7207 */ /* 0x041fe40006800000 */
[C---:B------:R-:W-:Y:S02]  /*7910*/  SEL R8, R3.reuse, R7, !P5 ;  /* 0x0000000703087207 */ /* 0x040fe40006800000 */
[C---:B------:R-:W-:Y:S01]  /*7920*/  SEL R7, R3.reuse, R6, !P5 ;  /* 0x0000000603077207 */ /* 0x040fe20006800000 */
[----:B------:R-:W-:Y:S01]  /*7930*/  STL [R1+0x17c], R12 ;  /* 0x00017c0c01007387 */ /* 0x000fe20000100800 */
[----:B------:R-:W-:-:S03]  /*7940*/  SEL R6, R3, R14, !P5 ;  /* 0x0000000e03067207 */ /* 0x000fc60006800000 */
[----:B------:R-:W-:Y:S04]  /*7950*/  STL [R1+0x184], R8 ;  /* 0x0001840801007387 */ /* 0x000fe80000100800 */
[----:B------:R-:W5:Y:S04]  /*7960*/  LDL.LU R14, [R1+0x144] ;  /* 0x00014400010e7983 */ /* 0x000f680000300800 */
[----:B------:R2:W-:Y:S04]  /*7970*/  STL [R1+0x18c], R7 ;  /* 0x00018c0701007387 */ /* 0x0005e80000100800 */
[----:B------:R3:W-:Y:S01]  /*7980*/  STL [R1+0x190], R6 ;  /* 0x0001900601007387 */ /* 0x0007e20000100800 */
[----:B--2---:R-:W-:-:S03]  /*7990*/  SEL R7, R3, R13, !P5 ;  /* 0x0000000d03077207 */ /* 0x004fc60006800000 */
[----:B------:R-:W2:Y:S04]  /*79a0*/  LDL.LU R13, [R1+0x128] ;  /* 0x00012800010d7983 */ /* 0x000ea80000300800 */
[----:B------:R-:W-:Y:S01]  /*79b0*/  STL [R1+0x194], R7 ;  /* 0x0001940701007387 */ /* 0x000fe20000100800 */
[C---:B---3--:R-:W-:Y:S02]  /*79c0*/  SEL R6, R3.reuse, R0, !P5 ;  /* 0x0000000003067207 */ /* 0x048fe40006800000 */
[----:B------:R-:W-:-:S03]  /*79d0*/  SEL R5, R3, R5, !P5 ;  /* 0x0000000503057207 */ /* 0x000fc60006800000 */
[----:B------:R-:W-:Y:S01]  /*79e0*/  STL [R1+0x19c], R6 ;  /* 0x00019c0601007387 */ /* 0x000fe20000100800 */
[----:B------:R-:W-:-:S03]  /*79f0*/  SEL R0, R3, R4, !P5 ;  /* 0x0000000403007207 */ /* 0x000fc60006800000 */
[----:B------:R-:W-:Y:S01]  /*7a00*/  STL [R1+0x1a0], R5 ;  /* 0x0001a00501007387 */ /* 0x000fe20000100800 */
[----:B------:R-:W-:-:S03]  /*7a10*/  SEL R4, R3, R2, !P5 ;  /* 0x0000000203047207 */ /* 0x000fc60006800000 */
[----:B------:R0:W-:Y:S01]  /*7a20*/  STL [R1+0x1a4], R0 ;  /* 0x0001a40001007387 */ /* 0x0001e20000100800 */
[----:B------:R-:W-:-:S03]  /*7a30*/  SEL R2, R3, R29, !P5 ;  /* 0x0000001d03027207 */ /* 0x000fc60006800000 */
        /* <DEDUP_REMOVED lines=12> */
[----:B------:R-:W-:Y:S04]  /*7b00*/  STL [R1+0x1c0], R4 ;  /* 0x0001c00401007387 */ /* 0x000fe80000100800 */
[----:B------:R-:W3:Y:S01]  /*7b10*/  LDL.LU R18, [R1+0x140] ;  /* 0x0001400001127983 */ /* 0x000ee20000300800 */
[----:B0-----:R-:W-:-:S03]  /*7b20*/  SEL R0, R3, R15, !P5 ;  /* 0x0000000f03007207 */ /* 0x001fc60006800000 */
[----:B------:R-:W-:Y:S04]  /*7b30*/  STL [R1+0x1bc], R2 ;  /* 0x0001bc0201007387 */ /* 0x000fe80000100800 */
[----:B------:R-:W3:Y:S04]  /*7b40*/  LDL.LU R17, [R1+0x12c] ;  /* 0x00012c0001117983 */ /* 0x000ee80000300800 */
[----:B------:R4:W-:Y:S04]  /*7b50*/  STL [R1+0x1b8], R0 ;  /* 0x0001b80001007387 */ /* 0x0009e80000100800 */
[----:B------:R-:W3:Y:S04]  /*7b60*/  LDL.LU R16, [R1+0x134] ;  /* 0x0001340001107983 */ /* 0x000ee80000300800 */
[----:B------:R-:W3:Y:S01]  /*7b70*/  LDL.LU R15, [R1+0x138] ;  /* 0x00013800010f7983 */ /* 0x000ee20000300800 */
[----:B----4-:R-:W-:-:S02]  /*7b80*/  SEL R0, R3, R25, !P5 ;  /* 0x0000001903007207 */ /* 0x010fc40006800000 */
        /* <DEDUP_REMOVED lines=8> */
[----:B-----5:R-:W-:-:S03]  /*7c10*/  SEL R2, R3, R20, !P5 ;  /* 0x0000001403027207 */ /* 0x020fc60006800000 */
[----:B------:R-:W-:Y:S04]  /*7c20*/  STL [R1+0x198], R4 ;  /* 0x0001980401007387 */ /* 0x000fe80000100800 */
[----:B------:R-:W4:Y:S01]  /*7c30*/  LDL.LU R8, [R1+0x13c] ;  /* 0x00013c0001087983 */ /* 0x000f220000300800 */
[----:B0-----:R-:W-:-:S03]  /*7c40*/  SEL R0, R3, R19, !P5 ;  /* 0x0000001303007207 */ /* 0x001fc60006800000 */
[----:B------:R-:W-:Y:S04]  /*7c50*/  STL [R1+0x188], R2 ;  /* 0x0001880201007387 */ /* 0x000fe80000100800 */
[----:B------:R-:W5:Y:S04]  /*7c60*/  LDL.LU R7, [R1+0x180] ;  /* 0x0001800001077983 */ /* 0x000f680000300800 */
[----:B------:R0:W-:Y:S04]  /*7c70*/  STL [R1+0x158], R0 ;  /* 0x0001580001007387 */ /* 0x0001e80000100800 */
[----:B------:R-:W5:Y:S04]  /*7c80*/  LDL.LU R6, [R1+0x130] ;  /* 0x0001300001067983 */ /* 0x000f680000300800 */
[----:B------:R-:W5:Y:S04]  /*7c90*/  LDL.LU R5, [R1+0x16c] ;  /* 0x00016c0001057983 */ /* 0x000f680000300800 */
[----:B0-----:R-:W5:Y:S01]  /*7ca0*/  LDL.LU R0, [R1+0x164] ;  /* 0x0001640001007983 */ /* 0x001f620000300800 */
[----:B------:R-:W-:-:S03]  /*7cb0*/  SEL R2, R3, R14, !P5 ;  /* 0x0000000e03027207 */ /* 0x000fc60006800000 */
[----:B------:R-:W5:Y:S04]  /*7cc0*/  LDL.LU R12, [R1+0x10c] ;  /* 0x00010c00010c7983 */ /* 0x000f680000300800 */
[----:B------:R0:W-:Y:S04]  /*7cd0*/  STL [R1+0x154], R2 ;  /* 0x0001540201007387 */ /* 0x0001e80000100800 */
[----:B------:R-:W5:Y:S04]  /*7ce0*/  LDL.LU R4, [R1+0x100] ;  /* 0x0001000001047983 */ /* 0x000f680000300800 */
[----:B0-----:R-:W5:Y:S01]  /*7cf0*/  LDL.LU R2, [R1+0xf8] ;  /* 0x0000f80001027983 */ /* 0x001f620000300800 */
[----:B--2---:R-:W-:-:S05]  /*7d00*/  SEL R13, R3, R13, !P5 ;  /* 0x0000000d030d7207 */ /* 0x004fca0006800000 */
[----:B------:R0:W-:Y:S04]  /*7d10*/  STL [R1+0x150], R13 ;  /* 0x0001500d01007387 */ /* 0x0001e80000100800 */
[----:B------:R-:W2:Y:S04]  /*7d20*/  LDL.LU R29, [R1+0xec] ;  /* 0x0000ec00011d7983 */ /* 0x000ea80000300800 */
        /* <DEDUP_REMOVED lines=8> */
[----:B0-----:R-:W2:Y:S01]  /*7db0*/  LDL.LU R13, [R1] ;  /* 0x00000000010d7983 */ /* 0x001ea20000300800 */
[----:B---3--:R-:W-:-:S02]  /*7dc0*/  SEL R18, R3, R18, !P5 ;  /* 0x0000001203127207 */ /* 0x008fc40006800000 */
[----:B------:R-:W-:-:S03]  /*7dd0*/  SEL R17, R3, R17, !P5 ;  /* 0x0000001103117207 */ /* 0x000fc60006800000 */
[----:B------:R0:W-:Y:S04]  /*7de0*/  STL [R1+0x14c], R18 ;  /* 0x00014c1201007387 */ /* 0x0001e80000100800 */
[----:B------:R1:W-:Y:S01]  /*7df0*/  STL [R1+0x148], R17 ;  /* 0x0001481101007387 */ /* 0x0003e20000100800 */
[----:B------:R-:W-:-:S03]  /*7e00*/  SEL R16, R3, R16, !P5 ;  /* 0x0000001003107207 */ /* 0x000fc60006800000 */
[----:B------:R-:W3:Y:S01]  /*7e10*/  LDL.LU R21, [R1+0x58] ;  /* 0x0000580001157983 */ /* 0x000ee20000300800 */
[----:B------:R-:W-:-:S03]  /*7e20*/  SEL R15, R3, R15, !P5 ;  /* 0x0000000f030f7207 */ /* 0x000fc60006800000 */
[----:B------:R1:W-:Y:S04]  /*7e30*/  STL [R1+0x144], R16 ;  /* 0x0001441001007387 */ /* 0x0003e80000100800 */
[----:B------:R-:W3:Y:S04]  /*7e40*/  LDL.LU R20, [R1+0x5c] ;  /* 0x00005c0001147983 */ /* 0x000ee80000300800 */
[----:B------:R1:W-:Y:S04]  /*7e50*/  STL [R1+0x140], R15 ;  /* 0x0001400f01007387 */ /* 0x0003e80000100800 */
[----:B------:R-:W3:Y:S04]  /*7e60*/  LDL.LU R19, [R1+0xa0] ;  /* 0x0000a00001137983 */ /* 0x000ee80000300800 */
[----:B0-----:R-:W3:Y:S04]  /*7e70*/  LDL.LU R18, [R1+0xa4] ;  /* 0x0000a40001127983 */ /* 0x001ee80000300800 */
[----:B-1----:R-:W3:Y:S04]  /*7e80*/  LDL.LU R17, [R1+0x84] ;  /* 0x0000840001117983 */ /* 0x002ee80000300800 */
[----:B------:R-:W3:Y:S04]  /*7e90*/  LDL.LU R16, [R1+0x90] ;  /* 0x0000900001107983 */ /* 0x000ee80000300800 */
[----:B------:R-:W3:Y:S01]  /*7ea0*/  LDL.LU R15, [R1+0x88] ;  /* 0x00008800010f7983 */ /* 0x000ee20000300800 */
[----:B----4-:R-:W-:-:S05]  /*7eb0*/  SEL R8, R3, R8, !P5 ;  /* 0x0000000803087207 */ /* 0x010fca0006800000 */
[----:B------:R0:W-:Y:S01]  /*7ec0*/  STL [R1+0x13c], R8 ;  /* 0x00013c0801007387 */ /* 0x0001e20000100800 */
[----:B-----5:R-:W-:-:S03]  /*7ed0*/  SEL R7, R3, R7, !P5 ;  /* 0x0000000703077207 */ /* 0x020fc60006800000 */
[----:B0-----:R-:W4:Y:S01]  /*7ee0*/  LDL.LU R8, [R1+0x728] ;  /* 0x0007280001087983 */ /* 0x001f220000300800 */
[----:B------:R-:W-:-:S03]  /*7ef0*/  SEL R6, R3, R6, !P5 ;  /* 0x0000000603067207 */ /* 0x000fc60006800000 */
[----:B------:R0:W-:Y:S01]  /*7f00*/  STL [R1+0x138], R7 ;  /* 0x0001380701007387 */ /* 0x0001e20000100800 */
[C---:B------:R-:W-:Y:S02]  /*7f10*/  SEL R5, R3.reuse, R5, !P5 ;  /* 0x0000000503057207 */ /* 0x040fe40006800000 */
[C---:B------:R-:W-:Y:S01]  /*7f20*/  SEL R0, R3.reuse, R0, !P5 ;  /* 0x0000000003007207 */ /* 0x040fe20006800000 */
[----:B0-----:R-:W5:Y:S01]  /*7f30*/  LDL.LU R7, [R1+0x724] ;  /* 0x0007240001077983 */ /* 0x001f620000300800 */
[----:B------:R-:W-:-:S03]  /*7f40*/  SEL R12, R3, R12, !P5 ;  /* 0x0000000c030c7207 */ /* 0x000fc60006800000 */
[----:B------:R0:W-:Y:S01]  /*7f50*/  STL [R1+0x134], R6 ;  /* 0x0001340601007387 */ /* 0x0001e20000100800 */
[----:B------:R-:W-:-:S03]  /*7f60*/  SEL R4, R3, R4, !P5 ;  /* 0x0000000403047207 */ /* 0x000fc60006800000 */
[----:B0-----:R-:W4:Y:S01]  /*7f70*/  LDL.LU R6, [R1+0x720] ;  /* 0x0007200001067983 */ /* 0x001f220000300800 */
[----:B------:R-:W-:-:S03]  /*7f80*/  SEL R2, R3, R2, !P5 ;  /* 0x0000000203027207 */ /* 0x000fc60006800000 */
[----:B------:R0:W-:Y:S04]  /*7f90*/  STL [R1+0x130], R5 ;  /* 0x0001300501007387 */ /* 0x0001e80000100800 */
[----:B0-----:R-:W5:Y:S04]  /*7fa0*/  LDL.LU R5, [R1+0x71c] ;  /* 0x00071c0001057983 */ /* 0x001f680000300800 */
[----:B------:R0:W-:Y:S04]  /*7fb0*/  STL [R1+0x12c], R0 ;  /* 0x00012c0001007387 */ /* 0x0001e80000100800 */
[----:B0-----:R-:W4:Y:S04]  /*7fc0*/  LDL.LU R0, [R1+0x38] ;  /* 0x0000380001007983 */ /* 0x001f280000300800 */
[----:B------:R0:W-:Y:S04]  /*7fd0*/  STL [R1+0x128], R12 ;  /* 0x0001280c01007387 */ /* 0x0001e80000100800 */
[----:B0-----:R-:W5:Y:S04]  /*7fe0*/  LDL.LU R12, [R1+0x34] ;  /* 0x00003400010c7983 */ /* 0x001f680000300800 */
[----:B------:R0:W-:Y:S04]  /*7ff0*/  STL [R1+0x120], R4 ;  /* 0x0001200401007387 */ /* 0x0001e80000100800 */
[----:B0-----:R-:W5:Y:S04]  /*8000*/  LDL.LU R4, [R1+0x718] ;  /* 0x0007180001047983 */ /* 0x001f680000300800 */
[----:B------:R0:W-:Y:S04]  /*8010*/  STL [R1+0x118], R2 ;  /* 0x0001180201007387 */ /* 0x0001e80000100800 */
[----:B0-----:R-:W5:Y:S01]  /*8020*/  LDL.LU R2, [R1+0x714] ;  /* 0x0007140001027983 */ /* 0x001f620000300800 */
[----:B--2---:R-:W-:-:S02]  /*8030*/  SEL R29, R3, R29, !P5 ;  /* 0x0000001d031d7207 */ /* 0x004fc40006800000 */
[----:B------:R-:W-:-:S03]  /*8040*/  SEL R28, R3, R28, !P5 ;  /* 0x0000001c031c7207 */ /* 0x000fc60006800000 */
[----:B------:R0:W-:Y:S01]  /*8050*/  STL [R1+0x110], R29 ;  /* 0x0001101d01007387 */ /* 0x0001e20000100800 */
[C---:B------:R-:W-:Y:S02]  /*8060*/  SEL R27, R3.reuse, R27, !P5 ;  /* 0x0000001b031b7207 */ /* 0x040fe40006800000 */
[C---:B------:R-:W-:Y:S01]  /*8070*/  SEL R26, R3.reuse, R26, !P5 ;  /* 0x0000001a031a7207 */ /* 0x040fe20006800000 */
[----:B0-----:R-:W2:Y:S01]  /*8080*/  LDL.LU R29, [R1+0x710] ;  /* 0x00071000011d7983 */ /* 0x001ea20000300800 */
[----:B------:R-:W-:-:S03]  /*8090*/  SEL R25, R3, R25, !P5 ;  /* 0x0000001903197207 */ /* 0x000fc60006800000 */
[----:B------:R0:W-:Y:S01]  /*80a0*/  STL [R1+0x10c], R28 ;  /* 0x00010c1c01007387 */ /* 0x0001e20000100800 */
[C---:B------:R-:W-:Y:S02]  /*80b0*/  SEL R24, R3.reuse, R24, !P5 ;  /* 0x0000001803187207 */ /* 0x040fe40006800000 */
[C---:B------:R-:W-:Y:S01]  /*80c0*/  SEL R23, R3.reuse, R23, !P5 ;  /* 0x0000001703177207 */ /* 0x040fe20006800000 */
[----:B0-----:R-:W2:Y:S04]  /*80d0*/  LDL.LU R28, [R1+0x70c] ;  /* 0x00070c00011c7983 */ /* 0x001ea80000300800 */
[----:B------:R0:W-:Y:S01]  /*80e0*/  STL [R1+0x100], R27 ;  /* 0x0001001b01007387 */ /* 0x0001e20000100800 */
[C---:B------:R-:W-:Y:S02]  /*80f0*/  SEL R22, R3.reuse, R22, !P5 ;  /* 0x0000001603167207 */ /* 0x040fe40006800000 */
[C---:B------:R-:W-:Y:S01]  /*8100*/  SEL R14, R3.reuse, R14, !P5 ;  /* 0x0000000e030e7207 */ /* 0x040fe20006800000 */
[----:B0-----:R-:W2:Y:S04]  /*8110*/  LDL.LU R27, [R1+0x708] ;  /* 0x00070800011b7983 */ /* 0x001ea80000300800 */
[----:B------:R0:W-:Y:S01]  /*8120*/  STL [R1+0xf8], R26 ;  /* 0x0000f81a01007387 */ /* 0x0001e20000100800 */
[----:B------:R-:W-:-:S03]  /*8130*/  SEL R13, R3, R13, !P5 ;  /* 0x0000000d030d7207 */ /* 0x000fc60006800000 */
[----:B0-----:R-:W2:Y:S04]  /*8140*/  LDL.LU R26, [R1+0x704] ;  /* 0x00070400011a7983 */ /* 0x001ea80000300800 */
[----:B------:R0:W-:Y:S04]  /*8150*/  STL [R1+0xec], R25 ;  /* 0x0000ec1901007387 */ /* 0x0001e80000100800 */
        /* <DEDUP_REMOVED lines=8> */
[----:B0-----:R-:W4:Y:S04]  /*81e0*/  LDL.LU R14, [R1+0x6f0] ;  /* 0x0006f000010e7983 */ /* 0x001f280000300800 */
[----:B------:R0:W-:Y:S04]  /*81f0*/  STL [R1+0xbc], R13 ;  /* 0x0000bc0d01007387 */ /* 0x0001e80000100800 */
[----:B0-----:R-:W5:Y:S01]  /*8200*/  LDL.LU R13, [R1+0x6ec] ;  /* 0x0006ec00010d7983 */ /* 0x001f620000300800 */
[----:B---3--:R-:W-:-:S02]  /*8210*/  SEL R21, R3, R21, !P5 ;  /* 0x0000001503157207 */ /* 0x008fc40006800000 */
[C---:B------:R-:W-:Y:S02]  /*8220*/  SEL R20, R3.reuse, R20, !P5 ;  /* 0x0000001403147207 */ /* 0x040fe40006800000 */
[C---:B------:R-:W-:Y:S02]  /*8230*/  SEL R19, R3.reuse, R19, !P5 ;  /* 0x0000001303137207 */ /* 0x040fe40006800000 */
[C---:B------:R-:W-:Y:S02]  /*8240*/  SEL R18, R3.reuse, R18, !P5 ;  /* 0x0000001203127207 */ /* 0x040fe40006800000 */
[C---:B------:R-:W-:Y:S02]  /*8250*/  SEL R17, R3.reuse, R17, !P5 ;  /* 0x0000001103117207 */ /* 0x040fe40006800000 */
[C---:B------:R-:W-:Y:S02]  /*8260*/  SEL R16, R3.reuse, R16, !P5 ;  /* 0x0000001003107207 */ /* 0x040fe40006800000 */
[----:B------:R-:W-:-:S02]  /*8270*/  SEL R15, R3, R15, !P5 ;  /* 0x0000000f030f7207 */ /* 0x000fc40006800000 */
[C---:B----4-:R-:W-:Y:S02]  /*8280*/  SEL R14, R3.reuse, R14, !P5 ;  /* 0x0000000e030e7207 */ /* 0x050fe40006800000 */
[----:B-----5:R-:W-:-:S05]  /*8290*/  SEL R13, R3, R13, !P5 ;  /* 0x0000000d030d7207 */ /* 0x020fca0006800000 */
[----:B------:R0:W-:Y:S04]  /*82a0*/  STL [R1+0xb0], R13 ;  /* 0x0000b00d01007387 */ /* 0x0001e80000100800 */
[----:B0-----:R-:W3:Y:S04]  /*82b0*/  LDL.LU R13, [R1+0x30] ;  /* 0x00003000010d7983 */ /* 0x001ee80000300800 */
[----:B------:R0:W-:Y:S04]  /*82c0*/  STL [R1+0x68], R14 ;  /* 0x0000680e01007387 */ /* 0x0001e80000100800 */
[----:B0-----:R-:W4:Y:S04]  /*82d0*/  LDL.LU R14, [R1+0x7c] ;  /* 0x00007c00010e7983 */ /* 0x001f280000300800 */
[----:B------:R0:W-:Y:S04]  /*82e0*/  STL [R1+0x64], R21 ;  /* 0x0000641501007387 */ /* 0x0001e80000100800 */
[----:B0-----:R-:W5:Y:S04]  /*82f0*/  LDL.LU R21, [R1+0x6e8] ;  /* 0x0006e80001157983 */ /* 0x001f680000300800 */
        /* <DEDUP_REMOVED lines=11> */
[----:B0-----:R-:W5:Y:S01]  /*83b0*/  LDL.LU R15, [R1+0x6d0] ;  /* 0x0006d000010f7983 */ /* 0x001f620000300800 */
[----:B------:R-:W-:-:S02]  /*83c0*/  SEL R0, R3, R0, !P5 ;  /* 0x0000000003007207 */ /* 0x000fc40006800000 */
[C---:B------:R-:W-:Y:S02]  /*83d0*/  SEL R12, R3.reuse, R12, !P5 ;  /* 0x0000000c030c7207 */ /* 0x040fe40006800000 */
[C---:B--2---:R-:W-:Y:S02]  /*83e0*/  SEL R22, R3.reuse, R22, !P5 ;  /* 0x0000001603167207 */ /* 0x044fe40006800000 */
[C---:B------:R-:W-:Y:S02]  /*83f0*/  SEL R23, R3.reuse, R23, !P5 ;  /* 0x0000001703177207 */ /* 0x040fe40006800000 */
[C---:B------:R-:W-:Y:S02]  /*8400*/  SEL R24, R3.reuse, R24, !P5 ;  /* 0x0000001803187207 */ /* 0x040fe40006800000 */
[C---:B------:R-:W-:Y:S02]  /*8410*/  SEL R25, R3.reuse, R25, !P5 ;  /* 0x0000001903197207 */ /* 0x040fe40006800000 */
[----:B------:R-:W-:-:S02]  /*8420*/  SEL R26, R3, R26, !P5 ;  /* 0x0000001a031a7207 */ /* 0x000fc40006800000 */
[C---:B------:R-:W-:Y:S02]  /*8430*/  SEL R27, R3.reuse, R27, !P5 ;  /* 0x0000001b031b7207 */ /* 0x040fe40006800000 */
[C---:B------:R-:W-:Y:S02]  /*8440*/  SEL R28, R3.reuse, R28, !P5 ;  /* 0x0000001c031c7207 */ /* 0x040fe40006800000 */
[C---:B------:R-:W-:Y:S02]  /*8450*/  SEL R29, R3.reuse, R29, !P5 ;  /* 0x0000001d031d7207 */ /* 0x040fe40006800000 */
[C---:B---3--:R-:W-:Y:S02]  /*8460*/  SEL R13, R3.reuse, R13, !P5 ;  /* 0x0000000d030d7207 */ /* 0x048fe40006800000 */
[----:B----4-:R-:W-:-:S05]  /*8470*/  SEL R14, R3, R14, !P5 ;  /* 0x0000000e030e7207 */ /* 0x010fca0006800000 */
[----:B------:R0:W-:Y:S01]  /*8480*/  STL [R1+0x48], R14 ;  /* 0x0000480e01007387 */ /* 0x0001e20000100800 */
[C---:B-----5:R-:W-:Y:S02]  /*8490*/  SEL R21, R3.reuse, R21, !P5 ;  /* 0x0000001503157207 */ /* 0x060fe40006800000 */
[C---:B------:R-:W-:Y:S02]  /*84a0*/  SEL R20, R3.reuse, R20, !P5 ;  /* 0x0000001403147207 */ /* 0x040fe40006800000 */
[C---:B0-----:R-:W-:Y:S02]  /*84b0*/  SEL R14, R3.reuse, R16, !P5 ;  /* 0x00000010030e7207 */ /* 0x041fe40006800000 */
[C---:B------:R-:W-:Y:S02]  /*84c0*/  SEL R16, R3.reuse, R17, !P5 ;  /* 0x0000001103107207 */ /* 0x040fe40006800000 */
[----:B------:R-:W-:-:S05]  /*84d0*/  SEL R15, R3, R15, !P5 ;  /* 0x0000000f030f7207 */ /* 0x000fca0006800000 */
[----:B------:R0:W-:Y:S04]  /*84e0*/  STL [R1+0x44], R15 ;  /* 0x0000440f01007387 */ /* 0x0001e80000100800 */
[----:B------:R1:W-:Y:S01]  /*84f0*/  STL [R1+0x3c], R14 ;  /* 0x00003c0e01007387 */ /* 0x0003e20000100800 */
[----:B0-----:R-:W-:-:S03]  /*8500*/  SEL R15, R3, R18, !P5 ;  /* 0x00000012030f7207 */ /* 0x001fc60006800000 */
[----:B------:R-:W-:Y:S01]  /*8510*/  STL [R1+0x10], R16 ;  /* 0x0000101001007387 */ /* 0x000fe20000100800 */
[----:B-1----:R-:W-:-:S03]  /*8520*/  SEL R14, R3, R19, !P5 ;  /* 0x00000013030e7207 */ /* 0x002fc60006800000 */
[----:B------:R-:W-:Y:S04]  /*8530*/  STL [R1+0xc], R15 ;  /* 0x00000c0f01007387 */ /* 0x000fe80000100800 */
[----:B------:R-:W-:Y:S04]  /*8540*/  STL [R1+0x4], R14 ;  /* 0x0000040e01007387 */ /* 0x000fe80000100800 */
[----:B------:R0:W-:Y:S04]  /*8550*/  STL [R1+0x644], R0 ;  /* 0x0006440001007387 */ /* 0x0001e80000100800 */
[----:B------:R-:W-:Y:S04]  /*8560*/  STL [R1], R13 ;  /* 0x0000000d01007387 */ /* 0x000fe80000100800 */
[----:B0-----:R-:W2:Y:S04]  /*8570*/  LDL.LU R0, [R1+0x80] ;  /* 0x0000800001007983 */ /* 0x001ea80000300800 */
[----:B------:R0:W-:Y:S04]  /*8580*/  STL [R1+0x648], R12 ;  /* 0x0006480c01007387 */ /* 0x0001e80000100800 */
[----:B0-----:R-:W3:Y:S04]  /*8590*/  LDL.LU R12, [R1+0x78] ;  /* 0x00007800010c7983 */ /* 0x001ee80000300800 */
[----:B------:R0:W-:Y:S04]  /*85a0*/  STL [R1+0x64c], R20 ;  /* 0x00064c1401007387 */ /* 0x0001e80000100800 */
[----:B0-----:R-:W4:Y:S04]  /*85b0*/  LDL.LU R20, [R1+0x74] ;  /* 0x0000740001147983 */ /* 0x001f280000300800 */
[----:B------:R0:W-:Y:S04]  /*85c0*/  STL [R1+0x650], R21 ;  /* 0x0006501501007387 */ /* 0x0001e80000100800 */
[----:B0-----:R-:W5:Y:S04]  /*85d0*/  LDL.LU R21, [R1+0x70] ;  /* 0x0000700001157983 */ /* 0x001f680000300800 */
[----:B------:R0:W-:Y:S04]  /*85e0*/  STL [R1+0x654], R22 ;  /* 0x0006541601007387 */ /* 0x0001e80000100800 */
[----:B0-----:R-:W2:Y:S04]  /*85f0*/  LDL.LU R22, [R1+0x6c] ;  /* 0x00006c0001167983 */ /* 0x001ea80000300800 */
[----:B------:R0:W-:Y:S01]  /*8600*/  STL [R1+0x658], R23 ;  /* 0x0006581701007387 */ /* 0x0001e20000100800 */
[----:B------:R-:W-:-:S03]  /*8610*/  SEL R13, R3, R2, !P5 ;  /* 0x00000002030d7207 */ /* 0x000fc60006800000 */
[----:B0-----:R-:W3:Y:S04]  /*8620*/  LDL.LU R23, [R1+0x40] ;  /* 0x0000400001177983 */ /* 0x001ee80000300800 */
[----:B------:R0:W-:Y:S04]  /*8630*/  STL [R1+0x65c], R24 ;  /* 0x00065c1801007387 */ /* 0x0001e80000100800 */
[----:B0-----:R-:W4:Y:S04]  /*8640*/  LDL.LU R24, [R1+0x28] ;  /* 0x0000280001187983 */ /* 0x001f280000300800 */
[----:B------:R0:W-:Y:S04]  /*8650*/  STL [R1+0x660], R25 ;  /* 0x0006601901007387 */ /* 0x0001e80000100800 */
[----:B0-----:R-:W5:Y:S04]  /*8660*/  LDL.LU R25, [R1+0x8] ;  /* 0x0000080001197983 */ /* 0x001f680000300800 */
[----:B------:R0:W-:Y:S01]  /*8670*/  STL [R1+0x664], R26 ;  /* 0x0006641a01007387 */ /* 0x0001e20000100800 */
[----:B------:R-:W-:-:S03]  /*8680*/  SEL R14, R3, R4, !P5 ;  /* 0x00000004030e7207 */ /* 0x000fc60006800000 */
[----:B0-----:R-:W2:Y:S04]  /*8690*/  LDL.LU R26, [R1+0x2c] ;  /* 0x00002c00011a7983 */ /* 0x001ea80000300800 */
[----:B------:R0:W-:Y:S04]  /*86a0*/  STL [R1+0x668], R27 ;  /* 0x0006681b01007387 */ /* 0x0001e80000100800 */
[----:B0-----:R-:W4:Y:S04]  /*86b0*/  LDL.LU R27, [R1+0x14] ;  /* 0x00001400011b7983 */ /* 0x001f280000300800 */
[----:B------:R0:W-:Y:S04]  /*86c0*/  STL [R1+0x66c], R28 ;  /* 0x00066c1c01007387 */ /* 0x0001e80000100800 */
[----:B0-----:R-:W2:Y:S04]  /*86d0*/  LDL.LU R28, [R1+0x1c] ;  /* 0x00001c00011c7983 */ /* 0x001ea80000300800 */
[----:B------:R0:W-:Y:S04]  /*86e0*/  STL [R1+0x670], R29 ;  /* 0x0006701d01007387 */ /* 0x0001e80000100800 */
[----:B0-----:R-:W2:Y:S04]  /*86f0*/  LDL.LU R29, [R1+0x20] ;  /* 0x00002000011d7983 */ /* 0x001ea80000300800 */
[----:B------:R0:W-:Y:S04]  /*8700*/  STL [R1+0x674], R13 ;  /* 0x0006740d01007387 */ /* 0x0001e80000100800 */
[----:B0-----:R-:W2:Y:S04]  /*8710*/  LDL.LU R13, [R1+0x24] ;  /* 0x00002400010d7983 */ /* 0x001ea80000300800 */
[----:B------:R-:W2:Y:S01]  /*8720*/  LDL.LU R4, [R1+0x18] ;  /* 0x0000180001047983 */ /* 0x000ea20000300800 */
[----:B------:R-:W-:-:S02]  /*8730*/  @!P1 IMAD.MOV R9, RZ, RZ, -R9 ;  /* 0x000000ffff099224 */ /* 0x000fc400078e0a09 */
[----:B------:R-:W-:Y:S02]  /*8740*/  @!P2 IMAD.MOV R10, RZ, RZ, -R10 ;  /* 0x000000ffff0aa224 */ /* 0x000fe400078e0a0a */
[----:B------:R-:W-:Y:S01]  /*8750*/  @!P6 IMAD.MOV R11, RZ, RZ, -R11 ;  /* 0x000000ffff0be224 */ /* 0x000fe200078e0a0b */
[C---:B------:R-:W-:Y:S02]  /*8760*/  SEL R15, R3.reuse, R5, !P5 ;  /* 0x00000005030f7207 */ /* 0x040fe40006800000 */
[C---:B------:R-:W-:Y:S02]  /*8770*/  SEL R16, R3.reuse, R6, !P5 ;  /* 0x0000000603107207 */ /* 0x040fe40006800000 */
[C---:B------:R-:W-:Y:S02]  /*8780*/  SEL R7, R3.reuse, R7, !P5 ;  /* 0x0000000703077207 */ /* 0x040fe40006800000 */
[C---:B------:R-:W-:Y:S02]  /*8790*/  SEL R17, R3.reuse, R8, !P5 ;  /* 0x0000000803117207 */ /* 0x040fe40006800000 */
[----:B------:R-:W-:-:S02]  /*87a0*/  SEL R9, R3, R9, !P5 ;  /* 0x0000000903097207 */ /* 0x000fc40006800000 */
[C---:B------:R-:W-:Y:S02]  /*87b0*/  SEL R18, R3.reuse, R10, !P5 ;  /* 0x0000000a03127207 */ /* 0x040fe40006800000 */
[----:B------:R-:W-:Y:S02]  /*87c0*/  SEL R19, R3, R11, !P5 ;  /* 0x0000000b03137207 */ /* 0x000fe40006800000 */
[----:B------:R-:W0:Y:S01]  /*87d0*/  LDC.64 R2, c[0x0][0x218] ;  /* 0x00008600ff027b82 */ /* 0x000e220000000a00 */
[----:B------:R-:W-:Y:S04]  /*87e0*/  STL [R1+0x678], R14 ;  /* 0x0006780e01007387 */ /* 0x000fe80000100800 */
[----:B------:R-:W-:Y:S04]  /*87f0*/  STL [R1+0x67c], R15 ;  /* 0x00067c0f01007387 */ /* 0x000fe80000100800 */
[----:B------:R-:W-:Y:S04]  /*8800*/  STL [R1+0x680], R16 ;  /* 0x0006801001007387 */ /* 0x000fe80000100800 */
[----:B------:R-:W-:Y:S04]  /*8810*/  STL [R1+0x684], R7 ;  /* 0x0006840701007387 */ /* 0x000fe80000100800 */
[----:B------:R-:W-:Y:S04]  /*8820*/  STL [R1+0x688], R17 ;  /* 0x0006881101007387 */ /* 0x000fe80000100800 */
[----:B------:R-:W-:Y:S04]  /*8830*/  STL [R1+0x68c], R9 ;  /* 0x00068c0901007387 */ /* 0x000fe80000100800 */
[----:B------:R-:W-:Y:S04]  /*8840*/  STL [R1+0x690], R18 ;  /* 0x0006901201007387 */ /* 0x000fe80000100800 */
[----:B------:R-:W-:Y:S04]  /*8850*/  STL [R1+0x694], R19 ;  /* 0x0006941301007387 */ /* 0x000fe80000100800 */
[----:B0-----:R-:W-:Y:S04]  /*8860*/  STL [R1+0x69c], R2 ;  /* 0x00069c0201007387 */ /* 0x001fe80000100800 */
[----:B------:R3:W-:Y:S02]  /*8870*/  STL [R1+0x698], R3 ;  /* 0x0006980301007387 */ /* 0x0007e40000100800 */
[----:B---3--:R-:W-:-:S02]  /*8880*/  IMAD R3, R23, UR4, RZ ;  /* 0x0000000417037c24 */ /* 0x008fc4000f8e02ff */
[----:B-----5:R-:W-:Y:S02]  /*8890*/  IMAD R2, R25, UR4, RZ ;  /* 0x0000000419027c24 */ /* 0x020fe4000f8e02ff */
[----:B----4-:R-:W-:Y:S02]  /*88a0*/  IMAD R5, R27, UR4, RZ ;  /* 0x000000041b057c24 */ /* 0x010fe4000f8e02ff */
[----:B--2---:R-:W-:Y:S02]  /*88b0*/  IMAD R6, R28, UR4, RZ ;  /* 0x000000041c067c24 */ /* 0x004fe4000f8e02ff */
[----:B------:R-:W-:Y:S02]  /*88c0*/  IMAD R8, R29, UR4, RZ ;  /* 0x000000041d087c24 */ /* 0x000fe4000f8e02ff */
[----:B------:R-:W-:Y:S02]  /*88d0*/  IMAD R10, R13, UR4, RZ ;  /* 0x000000040d0a7c24 */ /* 0x000fe4000f8e02ff */
[----:B------:R-:W-:-:S02]  /*88e0*/  IMAD R11, R4, UR4, RZ ;  /* 0x00000004040b7c24 */ /* 0x000fc4000f8e02ff */
[----:B------:R-:W-:-:S03]  /*88f0*/  IMAD R4, R26, UR4, RZ ;  /* 0x000000041a047c24 */ /* 0x000fc6000f8e02ff */
[----:B------:R-:W-:Y:S04]  /*8900*/  STL [R1+0x6a0], R11 ;  /* 0x0006a00b01007387 */ /* 0x000fe80000100800 */
[----:B------:R-:W-:Y:S04]  /*8910*/  STL [R1+0x6a4], R10 ;  /* 0x0006a40a01007387 */ /* 0x000fe80000100800 */
[----:B------:R-:W-:Y:S04]  /*8920*/  STL [R1+0x6a8], R8 ;  /* 0x0006a80801007387 */ /* 0x000fe80000100800 */
[----:B------:R-:W-:Y:S04]  /*8930*/  STL [R1+0x6ac], R6 ;  /* 0x0006ac0601007387 */ /* 0x000fe80000100800 */
[----:B------:R-:W-:Y:S04]  /*8940*/  STL [R1+0x6b0], R5 ;  /* 0x0006b00501007387 */ /* 0x000fe80000100800 */
[----:B------:R0:W-:Y:S04]  /*8950*/  STL [R1+0x6b4], R4 ;  /* 0x0006b40401007387 */ /* 0x0001e80000100800 */
[----:B------:R1:W-:Y:S01]  /*8960*/  STL [R1+0x8], R2 ;  /* 0x0000080201007387 */ /* 0x0003e20000100800 */
[----:B0-----:R-:W-:-:S02]  /*8970*/  IMAD R4, R24, UR4, RZ ;  /* 0x0000000418047c24 */ /* 0x001fc4000f8e02ff */
[----:B-1----:R-:W-:-:S03]  /*8980*/  IMAD R2, R22, UR4, RZ ;  /* 0x0000000416027c24 */ /* 0x002fc6000f8e02ff */
[----:B------:R0:W-:Y:S04]  /*8990*/  STL [R1+0x14], R4 ;  /* 0x0000140401007387 */ /* 0x0001e80000100800 */
[----:B------:R1:W-:Y:S01]  /*89a0*/  STL [R1+0x18], R3 ;  /* 0x0000180301007387 */ /* 0x0003e20000100800 */
[----:B0-----:R-:W-:-:S03]  /*89b0*/  IMAD R4, R21, UR4, RZ ;  /* 0x0000000415047c24 */ /* 0x001fc6000f8e02ff */
[----:B------:R-:W-:Y:S01]  /*89c0*/  STL [R1+0x1c], R2 ;  /* 0x00001c0201007387 */ /* 0x000fe20000100800 */
[----:B-1----:R-:W-:-:S03]  /*89d0*/  IMAD R3, R20, UR4, RZ ;  /* 0x0000000414037c24 */ /* 0x002fc6000f8e02ff */
[----:B------:R0:W-:Y:S04]  /*89e0*/  STL [R1+0x20], R4 ;  /* 0x0000200401007387 */ /* 0x0001e80000100800 */
[----:B------:R-:W-:Y:S04]  /*89f0*/  STL [R1+0x24], R3 ;  /* 0x0000240301007387 */ /* 0x000fe80000100800 */
[----:B0-----:R-:W2:Y:S01]  /*8a00*/  LDL.LU R4, [R1+0x98] ;  /* 0x0000980001047983 */ /* 0x001ea20000300800 */
[----:B------:R-:W-:Y:S02]  /*8a10*/  IMAD R2, R12, UR4, RZ ;  /* 0x000000040c027c24 */ /* 0x000fe4000f8e02ff */
[----:B------:R-:W-:-:S03]  /*8a20*/  IMAD R0, R0, UR4, RZ ;  /* 0x0000000400007c24 */ /* 0x000fc6000f8e02ff */
[----:B------:R-:W-:Y:S04]  /*8a30*/  STL [R1+0x28], R2 ;  /* 0x0000280201007387 */ /* 0x000fe80000100800 */
[----:B--2---:R0:W-:Y:S04]  /*8a40*/  STL [R1+0x6c8], R4 ;  /* 0x0006c80401007387 */ /* 0x0041e80000100800 */
[----:B------:R-:W-:Y:S04]  /*8a50*/  STL [R1+0x2c], R0 ;  /* 0x00002c0001007387 */ /* 0x000fe80000100800 */
[----:B0-----:R-:W2:Y:S04]  /*8a60*/  LDL.LU R4, [R1+0x94] ;  /* 0x0000940001047983 */ /* 0x001ea80000300800 */
[----:B--2---:R0:W-:Y:S04]  /*8a70*/  STL [R1+0x6cc], R4 ;  /* 0x0006cc0401007387 */ /* 0x0041e80000100800 */
[----:B0-----:R-:W2:Y:S04]  /*8a80*/  LDL.LU R4, [R1+0x8c] ;  /* 0x00008c0001047983 */ /* 0x001ea80000300800 */
[----:B------:R-:W3:Y:S04]  /*8a90*/  LDL.LU R5, [R1+0x9c] ;  /* 0x00009c0001057983 */ /* 0x000ee80000300800 */
[----:B------:R-:W4:Y:S04]  /*8aa0*/  LDL.LU R6, [R1+0xa8] ;  /* 0x0000a80001067983 */ /* 0x000f280000300800 */
[----:B------:R-:W5:Y:S04]  /*8ab0*/  LDL.LU R8, [R1+0xac] ;  /* 0x0000ac0001087983 */ /* 0x000f680000300800 */
        /* <DEDUP_REMOVED lines=24> */
[----:B------:R-:W5:Y:S01]  /*8c40*/  LDL.LU R0, [R1+0x184] ;  /* 0x0001840001007983 */ /* 0x000f620000300800 */
[----:B--2---:R-:W-:-:S05]  /*8c50*/  IMAD R4, R4, UR4, RZ ;  /* 0x0000000404047c24 */ /* 0x004fca000f8e02ff */
[----:B------:R0:W-:Y:S04]  /*8c60*/  STL [R1+0x30], R4 ;  /* 0x0000300401007387 */ /* 0x0001e80000100800 */
[----:B0-----:R-:W2:Y:S02]  /*8c70*/  LDL.LU R4, [R1+0x6cc] ;  /* 0x0006cc0001047983 */ /* 0x001ea40000300800 */
[----:B--2---:R-:W-:-:S05]  /*8c80*/  IMAD R4, R4, UR4, RZ ;  /* 0x0000000404047c24 */ /* 0x004fca000f8e02ff */
[----:B------:R0:W-:Y:S04]  /*8c90*/  STL [R1+0x34], R4 ;  /* 0x0000340401007387 */ /* 0x0001e80000100800 */
[----:B0-----:R-:W2:Y:S01]  /*8ca0*/  LDL.LU R4, [R1+0x6c8] ;  /* 0x0006c80001047983 */ /* 0x001ea20000300800 */
[----:B----4-:R-:W-:Y:S02]  /*8cb0*/  IMAD R6, R6, UR4, RZ ;  /* 0x0000000406067c24 */ /* 0x010fe4000f8e02ff */
[----:B--2---:R-:W-:-:S05]  /*8cc0*/  IMAD R4, R4, UR4, RZ ;  /* 0x0000000404047c24 */ /* 0x004fca000f8e02ff */
[----:B------:R3:W-:Y:S02]  /*8cd0*/  STL [R1+0x38], R4 ;  /* 0x0000380401007387 */ /* 0x0007e40000100800 */
[----:B---3--:R-:W-:Y:S02]  /*8ce0*/  IMAD R4, R5, UR4, RZ ;  /* 0x0000000405047c24 */ /* 0x008fe4000f8e02ff */
[----:B-----5:R-:W-:-:S03]  /*8cf0*/  IMAD R5, R8, UR4, RZ ;  /* 0x0000000408057c24 */ /* 0x020fc6000f8e02ff */
[----:B------:R0:W-:Y:S04]  /*8d00*/  STL [R1+0x40], R4 ;  /* 0x0000400401007387 */ /* 0x0001e80000100800 */
[----:B------:R1:W-:Y:S01]  /*8d10*/  STL [R1+0x6c], R6 ;  /* 0x00006c0601007387 */ /* 0x0003e20000100800 */
[----:B0-----:R-:W-:-:S03]  /*8d20*/  IMAD R4, R10, UR4, RZ ;  /* 0x000000040a047c24 */ /* 0x001fc6000f8e02ff */
[----:B------:R0:W-:Y:S01]  /*8d30*/  STL [R1+0x70], R5 ;  /* 0x0000700501007387 */ /* 0x0001e20000100800 */
[----:B-1----:R-:W-:-:S03]  /*8d40*/  IMAD R6, R11, UR4, RZ ;  /* 0x000000040b067c24 */ /* 0x002fc6000f8e02ff */
[----:B------:R1:W-:Y:S01]  /*8d50*/  STL [R1+0x74], R4 ;  /* 0x0000740401007387 */ /* 0x0003e20000100800 */
[----:B0-----:R-:W-:Y:S02]  /*8d60*/  IMAD R5, R3, UR4, RZ ;  /* 0x0000000403057c24 */ /* 0x001fe4000f8e02ff */
[----:B------:R-:W-:Y:S02]  /*8d70*/  IMAD R3, R19, UR4, RZ ;  /* 0x0000000413037c24 */ /* 0x000fe4000f8e02ff */
[----:B-1----:R-:W-:Y:S01]  /*8d80*/  IMAD R4, R2, UR4, RZ ;  /* 0x0000000402047c24 */ /* 0x002fe2000f8e02ff */
[----:B------:R-:W-:Y:S01]  /*8d90*/  STL [R1+0x78], R6 ;  /* 0x0000780601007387 */ /* 0x000fe20000100800 */
[----:B------:R-:W-:-:S03]  /*8da0*/  IMAD R2, R18, UR4, RZ ;  /* 0x0000000412027c24 */ /* 0x000fc6000f8e02ff */
[----:B------:R-:W-:Y:S04]  /*8db0*/  STL [R1+0x7c], R5 ;  /* 0x00007c0501007387 */ /* 0x000fe80000100800 */
[----:B------:R0:W-:Y:S04]  /*8dc0*/  STL [R1+0x80], R4 ;  /* 0x0000800401007387 */ /* 0x0001e80000100800 */
[----:B------:R1:W-:Y:S01]  /*8dd0*/  STL [R1+0x84], R3 ;  /* 0x0000840301007387 */ /* 0x0003e20000100800 */
[----:B0-----:R-:W-:-:S03]  /*8de0*/  IMAD R4, R9, UR4, RZ ;  /* 0x0000000409047c24 */ /* 0x001fc6000f8e02ff */
[----:B------:R0:W-:Y:S01]  /*8df0*/  STL [R1+0x88], R2 ;  /* 0x0000880201007387 */ /* 0x0001e20000100800 */
[----:B-1----:R-:W-:-:S03]  /*8e00*/  IMAD R3, R17, UR4, RZ ;  /* 0x0000000411037c24 */ /* 0x002fc6000f8e02ff */
[----:B------:R1:W-:Y:S04]  /*8e10*/  STL [R1+0x8c], R4 ;  /* 0x00008c0401007387 */ /* 0x0003e80000100800 */
[----:B------:R2:W-:Y:S01]  /*8e20*/  STL [R1+0x90], R3 ;  /* 0x0000900301007387 */ /* 0x0005e20000100800 */
[----:B0-----:R-:W-:Y:S02]  /*8e30*/  IMAD R2, R7, UR4, RZ ;  /* 0x0000000407027c24 */ /* 0x001fe4000f8e02ff */
[----:B-1----:R-:W-:-:S03]  /*8e40*/  IMAD R4, R16, UR4, RZ ;  /* 0x0000000410047c24 */ /* 0x002fc6000f8e02ff */
[----:B------:R0:W-:Y:S01]  /*8e50*/  STL [R1+0x94], R2 ;  /* 0x0000940201007387 */ /* 0x0001e20000100800 */
[----:B--2---:R-:W-:-:S03]  /*8e60*/  IMAD R3, R15, UR4, RZ ;  /* 0x000000040f037c24 */ /* 0x004fc6000f8e02ff */
        /* <DEDUP_REMOVED lines=22> */
[----:B------:R-:W-:Y:S01]  /*8fd0*/  STL [R1+0xdc], R2 ;  /* 0x0000dc0201007387 */ /* 0x000fe20000100800 */
[----:B--2---:R-:W-:-:S03]  /*8fe0*/  IMAD R3, R20, UR4, RZ ;  /* 0x0000000414037c24 */ /* 0x004fc6000f8e02ff */
        /* <DEDUP_REMOVED lines=135> */
[----:B------:R-:W5:Y:S01]  /*9860*/  LDL.LU R0, [R1] ;  /* 0x0000000001007983 */ /* 0x000f620000300800 */
[----:B--2---:R-:W-:-:S05]  /*9870*/  IMAD R4, R4, UR4, RZ ;  /* 0x0000000404047c24 */ /* 0x004fca000f8e02ff */
[----:B------:R0:W-:Y:S04]  /*9880*/  STL [R1+0x130], R4 ;  /* 0x0001300401007387 */ /* 0x0001e80000100800 */
[----:B0-----:R-:W2:Y:S02]  /*9890*/  LDL.LU R4, [R1+0x6bc] ;  /* 0x0006bc0001047983 */ /* 0x001ea40000300800 */
[----:B--2---:R-:W-:-:S05]  /*98a0*/  IMAD R4, R4, UR4, RZ ;  /* 0x0000000404047c24 */ /* 0x004fca000f8e02ff */
[----:B------:R0:W-:Y:S04]  /*98b0*/  STL [R1+0x12c], R4 ;  /* 0x00012c0401007387 */ /* 0x0001e80000100800 */
[----:B0-----:R-:W2:Y:S01]  /*98c0*/  LDL.LU R4, [R1+0x6b8] ;  /* 0x0006b80001047983 */ /* 0x001ea20000300800 */
[----:B---3--:R-:W-:Y:S02]  /*98d0*/  IMAD R5, R5, UR4, RZ ;  /* 0x0000000405057c24 */ /* 0x008fe4000f8e02ff */
[----:B----4-:R-:W-:Y:S02]  /*98e0*/  IMAD R6, R6, UR4, RZ ;  /* 0x0000000406067c24 */ /* 0x010fe4000f8e02ff */
[----:B-----5:R-:W-:Y:S02]  /*98f0*/  IMAD R8, R8, UR4, RZ ;  /* 0x0000000408087c24 */ /* 0x020fe4000f8e02ff */
[----:B------:R-:W-:-:S02]  /*9900*/  IMAD R10, R10, UR4, RZ ;  /* 0x000000040a0a7c24 */ /* 0x000fc4000f8e02ff */
[----:B------:R-:W-:Y:S02]  /*9910*/  IMAD R11, R11, UR4, RZ ;  /* 0x000000040b0b7c24 */ /* 0x000fe4000f8e02ff */
[----:B------:R-:W-:Y:S02]  /*9920*/  IMAD R2, R2, UR4, RZ ;  /* 0x0000000402027c24 */ /* 0x000fe4000f8e02ff */
[----:B------:R-:W-:Y:S02]  /*9930*/  IMAD R3, R3, UR4, RZ ;  /* 0x0000000403037c24 */ /* 0x000fe4000f8e02ff */
[----:B------:R-:W-:Y:S02]  /*9940*/  IMAD R19, R19, UR4, RZ ;  /* 0x0000000413137c24 */ /* 0x000fe4000f8e02ff */
[----:B------:R-:W-:Y:S02]  /*9950*/  IMAD R18, R18, UR4, RZ ;  /* 0x0000000412127c24 */ /* 0x000fe4000f8e02ff */
        /* <DEDUP_REMOVED lines=19> */
[----:B--2---:R-:W-:-:S05]  /*9a90*/  IMAD R4, R4, UR4, RZ ;  /* 0x0000000404047c24 */ /* 0x004fca000f8e02ff */
[----:B------:R0:W-:Y:S04]  /*9aa0*/  STL [R1+0x128], R4 ;  /* 0x0001280401007387 */ /* 0x0001e80000100800 */
        /* <DEDUP_REMOVED lines=9> */
[----:B------:R0:W-:Y:S04]  /*9b40*/  STL [R1+0x100], R11 ;  /* 0x0001000b01007387 */ /* 0x0001e80000100800 */
[----:B0-----:R-:W3:Y:S04]  /*9b50*/  LDL.LU R11, [R1+0x6a0] ;  /* 0x0006a000010b7983 */ /* 0x001ee80000300800 */
[----:B------:R0:W-:Y:S04]  /*9b60*/  STL [R1+0xf8], R2 ;  /* 0x0000f80201007387 */ /* 0x0001e80000100800 */
[----:B0-----:R-:W3:Y:S04]  /*9b70*/  LDL.LU R2, [R1+0x69c] ;  /* 0x00069c0001027983 */ /* 0x001ee80000300800 */
[----:B------:R0:W-:Y:S04]  /*9b80*/  STL [R1+0xec], R3 ;  /* 0x0000ec0301007387 */ /* 0x0001e80000100800 */
[----:B0-----:R-:W4:Y:S04]  /*9b90*/  LDL.LU R3, [R1+0x698] ;  /* 0x0006980001037983 */ /* 0x001f280000300800 */
        /* <DEDUP_REMOVED lines=40> */
[----:B------:R0:W-:Y:S04]  /*9e20*/  STL [R1], R0 ;  /* 0x0000000001007387 */ /* 0x0001e80000100800 */
[----:B0-----:R-:W3:Y:S01]  /*9e30*/  LDL.LU R0, [R1+0x644] ;  /* 0x0006440001007983 */ /* 0x001ee20000300800 */
[----:B----4-:R-:W-:-:S02]  /*9e40*/  IMAD R23, R23, UR4, RZ ;  /* 0x0000000417177c24 */ /* 0x010fc4000f8e02ff */
[----:B-----5:R-:W-:Y:S02]  /*9e50*/  IMAD R22, R22, UR4, RZ ;  /* 0x0000000416167c24 */ /* 0x020fe4000f8e02ff */
[----:B--2---:R-:W-:Y:S02]  /*9e60*/  IMAD R21, R21, UR4, RZ ;  /* 0x0000000415157c24 */ /* 0x004fe4000f8e02ff */
[----:B---3--:R-:W-:Y:S02]  /*9e70*/  IMAD R20, R20, UR4, RZ ;  /* 0x0000000414147c24 */ /* 0x008fe4000f8e02ff */
[----:B------:R-:W-:Y:S02]  /*9e80*/  IMAD R12, R12, UR4, RZ ;  /* 0x000000040c0c7c24 */ /* 0x000fe4000f8e02ff */
[----:B------:R-:W-:-:S05]  /*9e90*/  IMAD R0, R0, UR4, RZ ;  /* 0x0000000400007c24 */ /* 0x000fca000f8e02ff */
        /* <DEDUP_REMOVED lines=11> */
[----:B0-----:R-:W3:Y:S01]  /*9f50*/  LDL.LU R23, [R1+0x8] ;  /* 0x0000080001177983 */ /* 0x001ee20000300800 */
[----:B------:R-:W-:-:S02]  /*9f60*/  IMAD R24, R24, UR4, RZ ;  /* 0x0000000418187c24 */ /* 0x000fc4000f8e02ff */
[----:B------:R-:W-:Y:S02]  /*9f70*/  IMAD R25, R25, UR4, RZ ;  /* 0x0000000419197c24 */ /* 0x000fe4000f8e02ff */
[----:B------:R-:W-:Y:S02]  /*9f80*/  IMAD R26, R26, UR4, RZ ;  /* 0x000000041a1a7c24 */ /* 0x000fe4000f8e02ff */
[----:B------:R-:W-:Y:S01]  /*9f90*/  IMAD R27, R27, UR4, RZ ;  /* 0x000000041b1b7c24 */ /* 0x000fe2000f8e02ff */
[----:B------:R-:W-:Y:S01]  /*9fa0*/  STL [R1+0x618], R24 ;  /* 0x0006181801007387 */ /* 0x000fe20000100800 */
[----:B------:R-:W-:Y:S02]  /*9fb0*/  IMAD R28, R28, UR4, RZ ;  /* 0x000000041c1c7c24 */ /* 0x000fe4000f8e02ff */
[----:B------:R-:W-:Y:S01]  /*9fc0*/  IMAD R29, R29, UR4, RZ ;  /* 0x000000041d1d7c24 */ /* 0x000fe2000f8e02ff */
[----:B------:R-:W-:Y:S01]  /*9fd0*/  STL [R1+0x61c], R25 ;  /* 0x00061c1901007387 */ /* 0x000fe20000100800 */
[----:B------:R-:W-:-:S02]  /*9fe0*/  IMAD R13, R13, UR4, RZ ;  /* 0x000000040d0d7c24 */ /* 0x000fc4000f8e02ff */
[----:B------:R-:W-:Y:S01]  /*9ff0*/  IMAD R14, R14, UR4, RZ ;  /* 0x000000040e0e7c24 */ /* 0x000fe2000f8e02ff */
[----:B------:R-:W-:Y:S01]  /*a000*/  STL [R1+0x620], R26 ;  /* 0x0006201a01007387 */ /* 0x000fe20000100800 */
[----:B------:R-:W-:Y:S02]  /*a010*/  IMAD R15, R15, UR4, RZ ;  /* 0x000000040f0f7c24 */ /* 0x000fe4000f8e02ff */
[----:B------:R-:W-:Y:S01]  /*a020*/  IMAD R16, R16, UR4, RZ ;  /* 0x0000000410107c24 */ /* 0x000fe2000f8e02ff */
[----:B------:R-:W-:Y:S01]  /*a030*/  STL [R1+0x624], R27 ;  /* 0x0006241b01007387 */ /* 0x000fe20000100800 */
[----:B------:R-:W-:-:S03]  /*a040*/  IMAD R7, R7, UR4, RZ ;  /* 0x0000000407077c24 */ /* 0x000fc6000f8e02ff */
[----:B------:R-:W-:Y:S04]  /*a050*/  STL [R1+0x628], R28 ;  /* 0x0006281c01007387 */ /* 0x000fe80000100800 */
[----:B------:R-:W-:Y:S04]  /*a060*/  STL [R1+0x62c], R29 ;  /* 0x00062c1d01007387 */ /* 0x000fe80000100800 */
[----:B------:R-:W-:Y:S04]  /*a070*/  STL [R1+0x630], R13 ;  /* 0x0006300d01007387 */ /* 0x000fe80000100800 */
[----:B------:R-:W-:Y:S04]  /*a080*/  STL [R1+0x634], R14 ;  /* 0x0006340e01007387 */ /* 0x000fe80000100800 */
[----:B------:R-:W-:Y:S04]  /*a090*/  STL [R1+0x638], R15 ;  /* 0x0006380f01007387 */ /* 0x000fe80000100800 */
[----:B------:R0:W-:Y:S04]  /*a0a0*/  STL [R1+0x63c], R16 ;  /* 0x00063c1001007387 */ /* 0x0001e80000100800 */
[----:B0-----:R-:W4:Y:S04]  /*a0b0*/  LDL.LU R16, [R1+0x2c] ;  /* 0x00002c0001107983 */ /* 0x001f280000300800 */
[----:B------:R0:W-:Y:S04]  /*a0c0*/  STL [R1+0x640], R7 ;  /* 0x0006400701007387 */ /* 0x0001e80000100800 */
[----:B0-----:R-:W4:Y:S04]  /*a0d0*/  LDL.LU R7, [R1+0x28] ;  /* 0x0000280001077983 */ /* 0x001f280000300800 */
[----:B------:R-:W4:Y:S01]  /*a0e0*/  LDL.LU R15, [R1+0x30] ;  /* 0x00003000010f7983 */ /* 0x000f220000300800 */
[----:B------:R-:W-:-:S02]  /*a0f0*/  LEA R14, P3, R11, R2, 0x1 ;  /* 0x000000020b0e7211 */ /* 0x000fc400078608ff */
[----:B------:R-:W-:-:S03]  /*a100*/  LEA R13, P4, R10, R2, 0x1 ;  /* 0x000000020a0d7211 */ /* 0x000fc600078808ff */
[----:B------:R0:W-:Y:S04]  /*a110*/  STL [R1+0x5dc], R14 ;  /* 0x0005dc0e01007387 */ /* 0x0001e80000100800 */
[----:B------:R1:W-:Y:S04]  /*a120*/  STL [R1+0x3a0], R13 ;  /* 0x0003a00d01007387 */ /* 0x0003e80000100800 */
[----:B0-----:R-:W4:Y:S01]  /*a130*/  LDL.LU R14, [R1+0x34] ;  /* 0x00003400010e7983 */ /* 0x001f220000300800 */
[-C--:B------:R-:W-:Y:S02]  /*a140*/  LEA R24, P5, R8, R2.reuse, 0x1 ;  /* 0x0000000208187211 */ /* 0x080fe400078a08ff */
[----:B-1----:R-:W-:-:S03]  /*a150*/  LEA R13, P6, R6, R2, 0x1 ;  /* 0x00000002060d7211 */ /* 0x002fc600078c08ff */
[----:B------:R-:W-:Y:S04]  /*a160*/  STL [R1+0x58c], R24 ;  /* 0x00058c1801007387 */ /* 0x000fe80000100800 */
[----:B------:R0:W-:Y:S01]  /*a170*/  STL [R1+0x5b4], R13 ;  /* 0x0005b40d01007387 */ /* 0x0001e20000100800 */
[----:B------:R-:W-:-:S03]  /*a180*/  LEA R25, P1, R4, R2, 0x1 ;  /* 0x0000000204197211 */ /* 0x000fc600078208ff */
[----:B0-----:R-:W4:Y:S01]  /*a190*/  LDL.LU R13, [R1+0x38] ;  /* 0x00003800010d7983 */ /* 0x001f220000300800 */
[----:B------:R-:W-:-:S05]  /*a1a0*/  LEA R24, P0, R5, R2, 0x1 ;  /* 0x0000000205187211 */ /* 0x000fca00078008ff */
[----:B------:R3:W-:Y:S04]  /*a1b0*/  STL [R1+0x5bc], R24 ;  /* 0x0005bc1801007387 */ /* 0x0007e80000100800 */
[----:B------:R-:W-:Y:S04]  /*a1c0*/  STL [R1+0x5d4], R25 ;  /* 0x0005d41901007387 */ /* 0x000fe80000100800 */
[----:B------:R-:W4:Y:S01]  /*a1d0*/  LDL.LU R29, [R1+0x40] ;  /* 0x00004000011d7983 */ /* 0x000f220000300800 */
[-C--:B------:R-:W-:Y:S02]  /*a1e0*/  LEA.HI.X.SX32 R11, R11, R3.reuse, 0x1, P3 ;  /* 0x000000030b0b7211 */ /* 0x080fe400018f0eff */
[----:B------:R-:W-:-:S02]  /*a1f0*/  LEA.HI.X.SX32 R8, R8, R3, 0x1, P5 ;  /* 0x0000000308087211 */ /* 0x000fc400028f0eff */
[----:B---3--:R-:W-:-:S05]  /*a200*/  LEA R24, P2, R23, R2, 0x1 ;  /* 0x0000000217187211 */ /* 0x008fca00078408ff */
[----:B------:R2:W-:Y:S04]  /*a210*/  STL [R1+0x5d8], R24 ;  /* 0x0005d81801007387 */ /* 0x0005e80000100800 */
[----:B------:R0:W-:Y:S04]  /*a220*/  STL [R1+0x39c], R11 ;  /* 0x00039c0b01007387 */ /* 0x0001e80000100800 */
[----:B------:R-:W3:Y:S01]  /*a230*/  LDL.LU R28, [R1+0x6c] ;  /* 0x00006c00011c7983 */ /* 0x000ee20000300800 */
[----:B--2---:R-:W-:Y:S02]  /*a240*/  LEA R24, P3, R22, R2, 0x1 ;  /* 0x0000000216187211 */ /* 0x004fe400078608ff */
[----:B0-----:R-:W-:-:S03]  /*a250*/  LEA.HI.X.SX32 R11, R10, R3, 0x1, P4 ;  /* 0x000000030a0b7211 */ /* 0x001fc600020f0eff */
[----:B------:R-:W-:Y:S04]  /*a260*/  STL [R1+0x3a4], R24 ;  /* 0x0003a41801007387 */ /* 0x000fe80000100800 */
[----:B------:R-:W-:Y:S04]  /*a270*/  STL [R1+0x398], R11 ;  /* 0x0003980b01007387 */ /* 0x000fe80000100800 */
[----:B------:R-:W2:Y:S01]  /*a280*/  LDL.LU R27, [R1+0x70] ;  /* 0x00007000011b7983 */ /* 0x000ea20000300800 */
[----:B-----5:R-:W-:-:S05]  /*a290*/  LEA R10, P4, R21, R2, 0x1 ;  /* 0x00000002150a7211 */ /* 0x020fca00078808ff */
[----:B------:R4:W-:Y:S04]  /*a2a0*/  STL [R1+0x3a8], R10 ;  /* 0x0003a80a01007387 */ /* 0x0009e80000100800 */
[----:B------:R0:W-:Y:S04]  /*a2b0*/  STL [R1+0x390], R8 ;  /* 0x0003900801007387 */ /* 0x0001e80000100800 */
[----:B------:R-:W5:Y:S01]  /*a2c0*/  LDL.LU R26, [R1+0x74] ;  /* 0x00007400011a7983 */ /* 0x000f620000300800 */
[----:B----4-:R-:W-:Y:S02]  /*a2d0*/  LEA R10, P5, R20, R2, 0x1 ;  /* 0x00000002140a7211 */ /* 0x010fe400078a08ff */
[----:B0-----:R-:W-:-:S03]  /*a2e0*/  LEA.HI.X.SX32 R8, R6, R3, 0x1, P6 ;  /* 0x0000000306087211 */ /* 0x001fc600030f0eff */
[----:B------:R-:W-:Y:S01]  /*a2f0*/  STL [R1+0x3ac], R10 ;  /* 0x0003ac0a01007387 */ /* 0x000fe20000100800 */
[----:B------:R-:W-:-:S03]  /*a300*/  LEA R6, P6, R0, R2, 0x1 ;  /* 0x0000000200067211 */ /* 0x000fc600078c08ff */
[----:B------:R-:W-:Y:S01]  /*a310*/  STL [R1+0x388], R8 ;  /* 0x0003880801007387 */ /* 0x000fe20000100800 */
[----:B------:R-:W-:-:S03]  /*a320*/  LEA.HI.X.SX32 R5, R5, R3, 0x1, P0 ;  /* 0x0000000305057211 */ /* 0x000fc600000f0eff */
[----:B------:R-:W4:Y:S04]  /*a330*/  LDL.LU R25, [R1+0x78] ;  /* 0x0000780001197983 */ /* 0x000f280000300800 */
[----:B------:R0:W-:Y:S04]  /*a340*/  STL [R1+0x3b0], R6 ;  /* 0x0003b00601007387 */ /* 0x0001e80000100800 */
[----:B------:R1:W-:Y:S04]  /*a350*/  STL [R1+0x380], R5 ;  /* 0x0003800501007387 */ /* 0x0003e80000100800 */
[----:B------:R-:W4:Y:S01]  /*a360*/  LDL.LU R24, [R1+0x7c] ;  /* 0x00007c0001187983 */ /* 0x000f220000300800 */
[----:B0-----:R-:W-:-:S02]  /*a370*/  LEA R6, P0, R12, R2, 0x1 ;  /* 0x000000020c067211 */ /* 0x001fc400078008ff */
[----:B-1----:R-:W-:-:S03]  /*a380*/  LEA.HI.X.SX32 R5, R4, R3, 0x1, P1 ;  /* 0x0000000304057211 */ /* 0x002fc600008f0eff */
[----:B------:R-:W-:Y:S04]  /*a390*/  STL [R1+0x3b4], R6 ;  /* 0x0003b40601007387 */ /* 0x000fe80000100800 */
[----:B------:R0:W-:Y:S02]  /*a3a0*/  STL [R1+0x378], R5 ;  /* 0x0003780501007387 */ /* 0x0001e40000100800 */
[----:B0-----:R-:W-:Y:S02]  /*a3b0*/  LEA.HI.X.SX32 R5, R23, R3, 0x1, P2 ;  /* 0x0000000317057211 */ /* 0x001fe400010f0eff */
[----:B------:R-:W4:Y:S01]  /*a3c0*/  LDL.LU R23, [R1+0x80] ;  /* 0x0000800001177983 */ /* 0x000f220000300800 */
[----:B------:R-:W-:-:S05]  /*a3d0*/  LEA R4, P1, R7, R2, 0x1 ;  /* 0x0000000207047211 */ /* 0x000fca00078208ff */
[----:B------:R0:W-:Y:S04]  /*a3e0*/  STL [R1+0x3b8], R4 ;  /* 0x0003b80401007387 */ /* 0x0001e80000100800 */
[----:B------:R1:W-:Y:S01]  /*a3f0*/  STL [R1+0x370], R5 ;  /* 0x0003700501007387 */ /* 0x0003e20000100800 */
[-C--:B0-----:R-:W-:Y:S02]  /*a400*/  LEA R4, P2, R16, R2.reuse, 0x1 ;  /* 0x0000000210047211 */ /* 0x081fe400078408ff */
[----:B-1----:R-:W-:Y:S02]  /*a410*/  LEA.HI.X.SX32 R5, R22, R3, 0x1, P3 ;  /* 0x0000000316057211 */ /* 0x002fe400018f0eff */
[----:B------:R-:W4:Y:S04]  /*a420*/  LDL.LU R22, [R1+0x84] ;  /* 0x0000840001167983 */ /* 0x000f280000300800 */
[----:B------:R0:W-:Y:S04]  /*a430*/  STL [R1+0x3bc], R4 ;  /* 0x0003bc0401007387 */ /* 0x0001e80000100800 */
[----:B------:R1:W-:Y:S01]  /*a440*/  STL [R1+0x368], R5 ;  /* 0x0003680501007387 */ /* 0x0003e20000100800 */
[----:B0-----:R-:W-:-:S02]  /*a450*/  LEA R4, P3, R15, R2, 0x1 ;  /* 0x000000020f047211 */ /* 0x001fc400078608ff */
[-C--:B-1----:R-:W-:Y:S02]  /*a460*/  LEA.HI.X.SX32 R5, R21, R3.reuse, 0x1, P4 ;  /* 0x0000000315057211 */ /* 0x082fe400020f0eff */
[----:B------:R-:W4:Y:S04]  /*a470*/  LDL.LU R21, [R1+0x88] ;  /* 0x0000880001157983 */ /* 0x000f280000300800 */
[----:B------:R-:W-:Y:S04]  /*a480*/  STL [R1+0x3c0], R4 ;  /* 0x0003c00401007387 */ /* 0x000fe80000100800 */
[----:B------:R0:W-:Y:S02]  /*a490*/  STL [R1+0x360], R5 ;  /* 0x0003600501007387 */ /* 0x0001e40000100800 */
[----:B0-----:R-:W-:-:S02]  /*a4a0*/  LEA.HI.X.SX32 R5, R20, R3, 0x1, P5 ;  /* 0x0000000314057211 */ /* 0x001fc400028f0eff */
[----:B------:R-:W4:Y:S01]  /*a4b0*/  LDL.LU R20, [R1+0x8c] ;  /* 0x00008c0001147983 */ /* 0x000f220000300800 */
[----:B------:R-:W-:-:S05]  /*a4c0*/  LEA R4, P4, R14, R2, 0x1 ;  /* 0x000000020e047211 */ /* 0x000fca00078808ff */
[----:B------:R-:W-:Y:S04]  /*a4d0*/  STL [R1+0x3c4], R4 ;  /* 0x0003c40401007387 */ /* 0x000fe80000100800 */
[----:B------:R0:W-:Y:S02]  /*a4e0*/  STL [R1+0x358], R5 ;  /* 0x0003580501007387 */ /* 0x0001e40000100800 */
[----:B0-----:R-:W-:Y:S02]  /*a4f0*/  LEA.HI.X.SX32 R5, R0, R3, 0x1, P6 ;  /* 0x0000000300057211 */ /* 0x001fe400030f0eff */
        /* <DEDUP_REMOVED lines=11> */
[----:B---3--:R-:W-:-:S05]  /*a5b0*/  LEA R4, P0, R28, R2, 0x1 ;  /* 0x000000021c047211 */ /* 0x008fca00078008ff */
[----:B------:R2:W-:Y:S04]  /*a5c0*/  STL [R1+0x3d0], R4 ;  /* 0x0003d00401007387 */ /* 0x0005e80000100800 */
[----:B------:R0:W-:Y:S01]  /*a5d0*/  STL [R1+0x340], R5 ;  /* 0x0003400501007387 */ /* 0x0001e20000100800 */
[----:B--2---:R-:W-:Y:S02]  /*a5e0*/  LEA R4, P1, R27, R2, 0x1 ;  /* 0x000000021b047211 */ /* 0x004fe400078208ff */
[-C--:B0-----:R-:W-:Y:S02]  /*a5f0*/  LEA.HI.X.SX32 R5, R16, R3.reuse, 0x1, P2 ;  /* 0x0000000310057211 */ /* 0x081fe400010f0eff */
[----:B------:R-:W2:Y:S04]  /*a600*/  LDL.LU R16, [R1+0x9c] ;  /* 0x00009c0001107983 */ /* 0x000ea80000300800 */
[----:B------:R-:W-:Y:S04]  /*a610*/  STL [R1+0x3d4], R4 ;  /* 0x0003d40401007387 */ /* 0x000fe80000100800 */
[----:B------:R0:W-:Y:S02]  /*a620*/  STL [R1+0x338], R5 ;  /* 0x0003380501007387 */ /* 0x0001e40000100800 */
[----:B0-----:R-:W-:-:S02]  /*a630*/  LEA.HI.X.SX32 R5, R15, R3, 0x1, P3 ;  /* 0x000000030f057211 */ /* 0x001fc400018f0eff */
[----:B------:R-:W3:Y:S01]  /*a640*/  LDL.LU R15, [R1+0xa0] ;  /* 0x0000a000010f7983 */ /* 0x000ee20000300800 */
[----:B-----5:R-:W-:-:S05]  /*a650*/  LEA R4, P2, R26, R2, 0x1 ;  /* 0x000000021a047211 */ /* 0x020fca00078408ff */
[----:B------:R-:W-:Y:S04]  /*a660*/  STL [R1+0x3d8], R4 ;  /* 0x0003d80401007387 */ /* 0x000fe80000100800 */
[----:B------:R0:W-:Y:S02]  /*a670*/  STL [R1+0x330], R5 ;  /* 0x0003300501007387 */ /* 0x0001e40000100800 */
[----:B0-----:R-:W-:Y:S02]  /*a680*/  LEA.HI.X.SX32 R5, R14, R3, 0x1, P4 ;  /* 0x000000030e057211 */ /* 0x001fe400020f0eff */
[----:B------:R-:W5:Y:S01]  /*a690*/  LDL.LU R14, [R1+0xa4] ;  /* 0x0000a400010e7983 */ /* 0x000f620000300800 */
[----:B----4-:R-:W-:-:S05]  /*a6a0*/  LEA R4, P3, R25, R2, 0x1 ;  /* 0x0000000219047211 */ /* 0x010fca00078608ff */
        /* <DEDUP_REMOVED lines=44> */
[----:B--2---:R-:W-:-:S05]  /*a970*/  LEA R4, P5, R16, R2, 0x1 ;  /* 0x0000000210047211 */ /* 0x004fca00078a08ff */
[----:B------:R-:W-:Y:S04]  /*a980*/  STL [R1+0x400], R4 ;  /* 0x0004000401007387 */ /* 0x000fe80000100800 */
[----:B------:R0:W-:Y:S02]  /*a990*/  STL [R1+0x2e0], R5 ;  /* 0x0002e00501007387 */ /* 0x0001e40000100800 */
[-C--:B0-----:R-:W-:Y:S02]  /*a9a0*/  LEA.HI.X.SX32 R5, R21, R3.reuse, 0x1, P0 ;  /* 0x0000000315057211 */ /* 0x081fe400000f0eff */
[----:B---3--:R-:W-:Y:S01]  /*a9b0*/  LEA R4, P6, R15, R2, 0x1 ;  /* 0x000000020f047211 */ /* 0x008fe200078c08ff */
        /* <DEDUP_REMOVED lines=17> */
[----:B------:R1:W-:Y:S04]  /*aad0*/  STL [R1+0x2c0], R5 ;  /* 0x0002c00501007387 */ /* 0x0003e80000100800 */
[----:B------:R-:W4:Y:S01]  /*aae0*/  LDL.LU R11, [R1+0xfc] ;  /* 0x0000fc00010b7983 */ /* 0x000f220000300800 */
[----:B0-----:R-:W-:-:S02]  /*aaf0*/  LEA R4, P3, R28, R2, 0x1 ;  /* 0x000000021c047211 */ /* 0x001fc400078608ff */
[----:B-1----:R-:W-:-:S03]  /*ab00*/  LEA.HI.X.SX32 R5, R7, R3, 0x1, P4 ;  /* 0x0000000307057211 */ /* 0x002fc600020f0eff */
[----:B------:R-:W-:Y:S04]  /*ab10*/  STL [R1+0x414], R4 ;  /* 0x0004140401007387 */ /* 0x000fe80000100800 */
[----:B------:R0:W-:Y:S04]  /*ab20*/  STL [R1+0x2b8], R5 ;  /* 0x0002b80501007387 */ /* 0x0001e80000100800 */
[----:B------:R-:W4:Y:S01]  /*ab30*/  LDL.LU R7, [R1+0x104] ;  /* 0x0001040001077983 */ /* 0x000f220000300800 */
[----:B0-----:R-:W-:Y:S02]  /*ab40*/  LEA.HI.X.SX32 R5, R16, R3, 0x1, P5 ;  /* 0x0000000310057211 */ /* 0x001fe400028f0eff */
[----:B------:R-:W-:-:S05]  /*ab50*/  LEA R4, P4, R27, R2, 0x1 ;  /* 0x000000021b047211 */ /* 0x000fca00078808ff */
[----:B------:R-:W-:Y:S04]  /*ab60*/  STL [R1+0x418], R4 ;  /* 0x0004180401007387 */ /* 0x000fe80000100800 */
[----:B------:R0:W-:Y:S04]  /*ab70*/  STL [R1+0x2b0], R5 ;  /* 0x0002b00501007387 */ /* 0x0001e80000100800 */
[----:B------:R-:W4:Y:S01]  /*ab80*/  LDL.LU R16, [R1+0x108] ;  /* 0x0001080001107983 */ /* 0x000f220000300800 */
[----:B0-----:R-:W-:Y:S02]  /*ab90*/  LEA.HI.X.SX32 R5, R15, R3, 0x1, P6 ;  /* 0x000000030f057211 */ /* 0x001fe400030f0eff */
[----:B------:R-:W-:-:S05]  /*aba0*/  LEA R4, P5, R26, R2, 0x1 ;  /* 0x000000021a047211 */ /* 0x000fca00078a08ff */
[----:B------:R0:W-:Y:S04]  /*abb0*/  STL [R1+0x41c], R4 ;  /* 0x00041c0401007387 */ /* 0x0001e80000100800 */
[----:B------:R1:W-:Y:S04]  /*abc0*/  STL [R1+0x2a8], R5 ;  /* 0x0002a80501007387 */ /* 0x0003e80000100800 */
[----:B------:R-:W4:Y:S01]  /*abd0*/  LDL.LU R15, [R1+0x114] ;  /* 0x00011400010f7983 */ /* 0x000f220000300800 */
[----:B0-----:R-:W-:Y:S02]  /*abe0*/  LEA R4, P6, R25, R2, 0x1 ;  /* 0x0000000219047211 */ /* 0x001fe400078c08ff */
        /* <DEDUP_REMOVED lines=20> */
[----:B--2---:R-:W-:-:S05]  /*ad30*/  LEA R4, P3, R21, R2, 0x1 ;  /* 0x0000000215047211 */ /* 0x004fca00078608ff */
[----:B------:R-:W-:Y:S04]  /*ad40*/  STL [R1+0x430], R4 ;  /* 0x0004300401007387 */ /* 0x000fe80000100800 */
[----:B------:R0:W-:Y:S04]  /*ad50*/  STL [R1+0x280], R5 ;  /* 0x0002800501007387 */ /* 0x0001e80000100800 */
[----:B------:R-:W2:Y:S01]  /*ad60*/  LDL.LU R27, [R1+0x164] ;  /* 0x00016400011b7983 */ /* 0x000ea20000300800 */
[----:B0-----:R-:W-:Y:S02]  /*ad70*/  LEA.HI.X.SX32 R5, R26, R3, 0x1, P5 ;  /* 0x000000031a057211 */ /* 0x001fe400028f0eff */
[----:B---3--:R-:W-:-:S05]  /*ad80*/  LEA R4, P4, R20, R2, 0x1 ;  /* 0x0000000214047211 */ /* 0x008fca00078808ff */
[----:B------:R-:W-:Y:S04]  /*ad90*/  STL [R1+0x434], R4 ;  /* 0x0004340401007387 */ /* 0x000fe80000100800 */
[----:B------:R0:W-:Y:S04]  /*ada0*/  STL [R1+0x278], R5 ;  /* 0x0002780501007387 */ /* 0x0001e80000100800 */
[----:B------:R-:W3:Y:S01]  /*adb0*/  LDL.LU R26, [R1+0x168] ;  /* 0x00016800011a7983 */ /* 0x000ee20000300800 */
[----:B0-----:R-:W-:Y:S02]  /*adc0*/  LEA.HI.X.SX32 R5, R25, R3, 0x1, P6 ;  /* 0x0000000319057211 */ /* 0x001fe400030f0eff */
[----:B-----5:R-:W-:-:S05]  /*add0*/  LEA R4, P5, R0, R2, 0x1 ;  /* 0x0000000200047211 */ /* 0x020fca00078a08ff */
[----:B------:R-:W-:Y:S04]  /*ade0*/  STL [R1+0x438], R4 ;  /* 0x0004380401007387 */ /* 0x000fe80000100800 */
[----:B------:R0:W-:Y:S04]  /*adf0*/  STL [R1+0x270], R5 ;  /* 0x0002700501007387 */ /* 0x0001e80000100800 */
[----:B------:R-:W5:Y:S01]  /*ae00*/  LDL.LU R25, [R1+0x16c] ;  /* 0x00016c0001197983 */ /* 0x000f620000300800 */
[----:B0-----:R-:W-:Y:S02]  /*ae10*/  LEA.HI.X.SX32 R5, R24, R3, 0x1, P0 ;  /* 0x0000000318057211 */ /* 0x001fe400000f0eff */
[----:B----4-:R-:W-:-:S05]  /*ae20*/  LEA R4, P6, R12, R2, 0x1 ;  /* 0x000000020c047211 */ /* 0x010fca00078c08ff */
[----:B------:R0:W-:Y:S04]  /*ae30*/  STL [R1+0x43c], R4 ;  /* 0x00043c0401007387 */ /* 0x0001e80000100800 */
[----:B------:R1:W-:Y:S04]  /*ae40*/  STL [R1+0x268], R5 ;  /* 0x0002680501007387 */ /* 0x0003e80000100800 */
[----:B------:R-:W4:Y:S01]  /*ae50*/  LDL.LU R24, [R1+0x170] ;  /* 0x0001700001187983 */ /* 0x000f220000300800 */
[----:B0-----:R-:W-:Y:S02]  /*ae60*/  LEA R4, P0, R11, R2, 0x1 ;  /* 0x000000020b047211 */ /* 0x001fe400078008ff */
[----:B-1----:R-:W-:-:S03]  /*ae70*/  LEA.HI.X.SX32 R5, R23, R3, 0x1, P1 ;  /* 0x0000000317057211 */ /* 0x002fc600008f0eff */
        /* <DEDUP_REMOVED lines=11> */
[----:B------:R-:W4:Y:S04]  /*af30*/  LDL.LU R21, [R1+0x17c] ;  /* 0x00017c0001157983 */ /* 0x000f280000300800 */
[----:B------:R1:W-:Y:S01]  /*af40*/  STL [R1+0x250], R5 ;  /* 0x0002500501007387 */ /* 0x0003e20000100800 */
        /* <DEDUP_REMOVED lines=13> */
[----:B------:R-:W4:Y:S01]  /*b020*/  LDL.LU R12, [R1+0x18c] ;  /* 0x00018c00010c7983 */ /* 0x000f220000300800 */
[----:B------:R-:W-:-:S03]  /*b030*/  LEA.HI.X.SX32 R6, R11, R3, 0x1, P0 ;  /* 0x000000030b067211 */ /* 0x000fc600000f0eff */
[----:B------:R-:W-:Y:S01]  /*b040*/  STL [R1+0x238], R5 ;  /* 0x0002380501007387 */ /* 0x000fe20000100800 */
[----:B0-----:R-:W-:-:S05]  /*b050*/  LEA R4, P6, R29, R2, 0x1 ;  /* 0x000000021d047211 */ /* 0x001fca00078c08ff */
[----:B------:R0:W-:Y:S04]  /*b060*/  STL [R1+0x458], R4 ;  /* 0x0004580401007387 */ /* 0x0001e80000100800 */
[----:B------:R-:W-:Y:S04]  /*b070*/  STL [R1+0x230], R6 ;  /* 0x0002300601007387 */ /* 0x000fe80000100800 */
        /* <DEDUP_REMOVED lines=24> */
[----:B------:R1:W-:Y:S01]  /*b200*/  STL [R1+0x208], R4 ;  /* 0x0002080401007387 */ /* 0x0003e20000100800 */
[----:B------:R-:W-:Y:S02]  /*b210*/  LEA R6, P5, R23, R2, 0x1 ;  /* 0x0000000217067211 */ /* 0x000fe400078a08ff */
[----:B0-----:R-:W-:-:S03]  /*b220*/  LEA.HI.X.SX32 R5, R29, R3, 0x1, P6 ;  /* 0x000000031d057211 */ /* 0x001fc600030f0eff */
[----:B------:R-:W-:Y:S04]  /*b230*/  STL [R1+0x470], R6 ;  /* 0x0004700601007387 */ /* 0x000fe80000100800 */
[----:B------:R-:W4:Y:S01]  /*b240*/  LDL.LU R13, [R1+0x14c] ;  /* 0x00014c00010d7983 */ /* 0x000f220000300800 */
[----:B-1----:R-:W-:-:S03]  /*b250*/  LEA R4, P6, R22, R2, 0x1 ;  /* 0x0000000216047211 */ /* 0x002fc600078c08ff */
[----:B------:R0:W-:Y:S04]  /*b260*/  STL [R1+0x200], R5 ;  /* 0x0002000501007387 */ /* 0x0001e80000100800 */
[----:B------:R1:W-:Y:S04]  /*b270*/  STL [R1+0x474], R4 ;  /* 0x0004740401007387 */ /* 0x0003e80000100800 */
[----:B------:R-:W4:Y:S01]  /*b280*/  LDL.LU R29, [R1+0x148] ;  /* 0x00014800011d7983 */ /* 0x000f220000300800 */
[----:B0-----:R-:W-:Y:S02]  /*b290*/  LEA.HI.X.SX32 R5, R28, R3, 0x1, P0 ;  /* 0x000000031c057211 */ /* 0x001fe400000f0eff */
[----:B-1----:R-:W-:-:S03]  /*b2a0*/  LEA R4, P0, R21, R2, 0x1 ;  /* 0x0000000215047211 */ /* 0x002fc600078008ff */
[----:B------:R0:W-:Y:S04]  /*b2b0*/  STL [R1+0x1f8], R5 ;  /* 0x0001f80501007387 */ /* 0x0001e80000100800 */
[----:B------:R1:W-:Y:S04]  /*b2c0*/  STL [R1+0x478], R4 ;  /* 0x0004780401007387 */ /* 0x0003e80000100800 */
[----:B------:R-:W4:Y:S01]  /*b2d0*/  LDL.LU R28, [R1+0x144] ;  /* 0x00014400011c7983 */ /* 0x000f220000300800 */
[----:B0-----:R-:W-:-:S05]  /*b2e0*/  LEA.HI.X.SX32 R5, R27, R3, 0x1, P1 ;  /* 0x000000031b057211 */ /* 0x001fca00008f0eff */
[----:B------:R0:W-:Y:S01]  /*b2f0*/  STL [R1+0x1f0], R5 ;  /* 0x0001f00501007387 */ /* 0x0001e20000100800 */
[----:B-1----:R-:W-:Y:S02]  /*b300*/  LEA R4, P1, R20, R2, 0x1 ;  /* 0x0000000214047211 */ /* 0x002fe400078208ff */
[----:B0-----:R-:W-:-:S03]  /*b310*/  LEA.HI.X.SX32 R5, R26, R3, 0x1, P2 ;  /* 0x000000031a057211 */ /* 0x001fc600010f0eff */
[----:B------:R0:W-:Y:S04]  /*b320*/  STL [R1+0x47c], R4 ;  /* 0x00047c0401007387 */ /* 0x0001e80000100800 */
[----:B------:R-:W4:Y:S04]  /*b330*/  LDL.LU R27, [R1+0x140] ;  /* 0x00014000011b7983 */ /* 0x000f280000300800 */
[----:B------:R1:W-:Y:S01]  /*b340*/  STL [R1+0x1e8], R5 ;  /* 0x0001e80501007387 */ /* 0x0003e20000100800 */
[----:B0-----:R-:W-:-:S05]  /*b350*/  LEA R4, P2, R0, R2, 0x1 ;  /* 0x0000000200047211 */ /* 0x001fca00078408ff */
[----:B------:R0:W-:Y:S04]  /*b360*/  STL [R1+0x480], R4 ;  /* 0x0004800401007387 */ /* 0x0001e80000100800 */
[----:B------:R-:W4:Y:S01]  /*b370*/  LDL.LU R26, [R1+0x13c] ;  /* 0x00013c00011a7983 */ /* 0x000f220000300800 */
[----:B-1----:R-:W-:-:S05]  /*b380*/  LEA.HI.X.SX32 R5, R25, R3, 0x1, P3 ;  /* 0x0000000319057211 */ /* 0x002fca00018f0eff */
[----:B------:R1:W-:Y:S01]  /*b390*/  STL [R1+0x1e0], R5 ;  /* 0x0001e00501007387 */ /* 0x0003e20000100800 */
[----:B0-----:R-:W-:-:S05]  /*b3a0*/  LEA R4, P3, R12, R2, 0x1 ;  /* 0x000000020c047211 */ /* 0x001fca00078608ff */
[----:B------:R-:W-:Y:S04]  /*b3b0*/  STL [R1+0x484], R4 ;  /* 0x0004840401007387 */ /* 0x000fe80000100800 */
[----:B------:R-:W4:Y:S01]  /*b3c0*/  LDL.LU R25, [R1+0x138] ;  /* 0x0001380001197983 */ /* 0x000f220000300800 */
[----:B-1----:R-:W-:-:S05]  /*b3d0*/  LEA.HI.X.SX32 R5, R24, R3, 0x1, P4 ;  /* 0x0000000318057211 */ /* 0x002fca00020f0eff */
        /* <DEDUP_REMOVED lines=14> */
[----:B------:R3:W-:Y:S04]  /*b4c0*/  STL [R1+0x490], R4 ;  /* 0x0004900401007387 */ /* 0x0007e80000100800 */
[----:B------:R-:W2:Y:S04]  /*b4d0*/  LDL.LU R21, [R1+0x128] ;  /* 0x0001280001157983 */ /* 0x000ea80000300800 */
[----:B------:R0:W-:Y:S01]  /*b4e0*/  STL [R1+0x1c0], R5 ;  /* 0x0001c00501007387 */ /* 0x0001e20000100800 */
[----:B---3--:R-:W-:Y:S02]  /*b4f0*/  LEA R4, P0, R15, R2, 0x1 ;  /* 0x000000020f047211 */ /* 0x008fe400078008ff */
[----:B0-----:R-:W-:-:S03]  /*b500*/  LEA.HI.X.SX32 R5, R20, R3, 0x1, P1 ;  /* 0x0000000314057211 */ /* 0x001fc600008f0eff */
[----:B------:R5:W-:Y:S04]  /*b510*/  STL [R1+0x494], R4 ;  /* 0x0004940401007387 */ /* 0x000be80000100800 */
[----:B------:R-:W3:Y:S04]  /*b520*/  LDL.LU R20, [R1+0x120] ;  /* 0x0001200001147983 */ /* 0x000ee80000300800 */
[----:B------:R0:W-:Y:S01]  /*b530*/  STL [R1+0x1b8], R5 ;  /* 0x0001b80501007387 */ /* 0x0001e20000100800 */
[----:B-----5:R-:W-:Y:S02]  /*b540*/  LEA R4, P1, R14, R2, 0x1 ;  /* 0x000000020e047211 */ /* 0x020fe400078208ff */
[----:B0-----:R-:W-:-:S03]  /*b550*/  LEA.HI.X.SX32 R5, R0, R3, 0x1, P2 ;  /* 0x0000000300057211 */ /* 0x001fc600010f0eff */
[----:B------:R-:W-:Y:S04]  /*b560*/  STL [R1+0x498], R4 ;  /* 0x0004980401007387 */ /* 0x000fe80000100800 */
[----:B------:R-:W5:Y:S04]  /*b570*/  LDL.LU R0, [R1+0x118] ;  /* 0x0001180001007983 */ /* 0x000f680000300800 */
[----:B------:R0:W-:Y:S02]  /*b580*/  STL [R1+0x1b4], R5 ;  /* 0x0001b40501007387 */ /* 0x0001e40000100800 */
[----:B0-----:R-:W-:-:S02]  /*b590*/  LEA.HI.X.SX32 R5, R12, R3, 0x1, P3 ;  /* 0x000000030c057211 */ /* 0x001fc400018f0eff */
[----:B------:R-:W5:Y:S01]  /*b5a0*/  LDL.LU R12, [R1+0x110] ;  /* 0x00011000010c7983 */ /* 0x000f620000300800 */
[----:B----4-:R-:W-:-:S05]  /*b5b0*/  LEA R4, P2, R13, R2, 0x1 ;  /* 0x000000020d047211 */ /* 0x010fca00078408ff */
[----:B------:R0:W-:Y:S04]  /*b5c0*/  STL [R1+0x49c], R4 ;  /* 0x00049c0401007387 */ /* 0x0001e80000100800 */
[----:B------:R1:W-:Y:S04]  /*b5d0*/  STL [R1+0x1bc], R5 ;  /* 0x0001bc0501007387 */ /* 0x0003e80000100800 */
[----:B------:R-:W4:Y:S01]  /*b5e0*/  LDL.LU R10, [R1+0x10c] ;  /* 0x00010c00010a7983 */ /* 0x000f220000300800 */
[----:B0-----:R-:W-:Y:S02]  /*b5f0*/  LEA R4, P3, R29, R2, 0x1 ;  /* 0x000000021d047211 */ /* 0x001fe400078608ff */
[----:B-1----:R-:W-:-:S03]  /*b600*/  LEA.HI.X.SX32 R5, R11, R3, 0x1, P4 ;  /* 0x000000030b057211 */ /* 0x002fc600020f0eff */
[----:B------:R0:W-:Y:S04]  /*b610*/  STL [R1+0x4a0], R4 ;  /* 0x0004a00401007387 */ /* 0x0001e80000100800 */
[----:B------:R-:W-:Y:S04]  /*b620*/  STL [R1+0x1c4], R5 ;  /* 0x0001c40501007387 */ /* 0x000fe80000100800 */
[----:B------:R-:W4:Y:S01]  /*b630*/  LDL.LU R11, [R1+0x100] ;  /* 0x00010000010b7983 */ /* 0x000f220000300800 */
[----:B------:R-:W-:Y:S02]  /*b640*/  LEA.HI.X.SX32 R6, R7, R3, 0x1, P5 ;  /* 0x0000000307067211 */ /* 0x000fe400028f0eff */
[----:B0-----:R-:W-:-:S05]  /*b650*/  LEA R4, P4, R28, R2, 0x1 ;  /* 0x000000021c047211 */ /* 0x001fca00078808ff */
[----:B------:R0:W-:Y:S04]  /*b660*/  STL [R1+0x4a4], R4 ;  /* 0x0004a40401007387 */ /* 0x0001e80000100800 */
[----:B------:R1:W-:Y:S04]  /*b670*/  STL [R1+0x1cc], R6 ;  /* 0x0001cc0601007387 */ /* 0x0003e80000100800 */
[----:B------:R-:W4:Y:S01]  /*b680*/  LDL.LU R7, [R1+0xf8] ;  /* 0x0000f80001077983 */ /* 0x000f220000300800 */
[----:B0-----:R-:W-:Y:S02]  /*b690*/  LEA.HI.X.SX32 R4, R16, R3, 0x1, P6 ;  /* 0x0000000310047211 */ /* 0x001fe400030f0eff */
[----:B------:R-:W-:-:S05]  /*b6a0*/  LEA R5, P5, R27, R2, 0x1 ;  /* 0x000000021b057211 */ /* 0x000fca00078a08ff */
[----:B------:R0:W-:Y:S04]  /*b6b0*/  STL [R1+0x4a8], R5 ;  /* 0x0004a80501007387 */ /* 0x0001e80000100800 */
[----:B------:R-:W-:Y:S01]  /*b6c0*/  STL [R1+0x1d4], R4 ;  /* 0x0001d40401007387 */ /* 0x000fe20000100800 */
[----:B-1----:R-:W-:-:S05]  /*b6d0*/  LEA R6, P6, R26, R2, 0x1 ;  /* 0x000000021a067211 */ /* 0x002fca00078c08ff */
[----:B------:R1:W-:Y:S04]  /*b6e0*/  STL [R1+0x4ac], R6 ;  /* 0x0004ac0601007387 */ /* 0x0003e80000100800 */
[----:B------:R-:W4:Y:S01]  /*b6f0*/  LDL.LU R16, [R1+0xec] ;  /* 0x0000ec0001107983 */ /* 0x000f220000300800 */
[-C--:B0-----:R-:W-:Y:S02]  /*b700*/  LEA.HI.X.SX32 R5, R15, R3.reuse, 0x1, P0 ;  /* 0x000000030f057211 */ /* 0x081fe400000f0eff */
[----:B-1----:R-:W-:-:S03]  /*b710*/  LEA.HI.X.SX32 R6, R14, R3, 0x1, P1 ;  /* 0x000000030e067211 */ /* 0x002fc600008f0eff */
[----:B------:R0:W-:Y:S01]  /*b720*/  STL [R1+0x1dc], R5 ;  /* 0x0001dc0501007387 */ /* 0x0001e20000100800 */
[----:B------:R-:W-:-:S05]  /*b730*/  LEA R4, P0, R25, R2, 0x1 ;  /* 0x0000000219047211 */ /* 0x000fca00078008ff */
[----:B------:R1:W-:Y:S04]  /*b740*/  STL [R1+0x4b0], R4 ;  /* 0x0004b00401007387 */ /* 0x0003e80000100800 */
[----:B------:R1:W-:Y:S04]  /*b750*/  STL [R1+0x1e4], R6 ;  /* 0x0001e40601007387 */ /* 0x0003e80000100800 */
[----:B------:R-:W4:Y:S01]  /*b760*/  LDL.LU R15, [R1+0xd0] ;  /* 0x0000d000010f7983 */ /* 0x000f220000300800 */
[----:B0-----:R-:W-:Y:S02]  /*b770*/  LEA R5, P1, R24, R2, 0x1 ;  /* 0x0000000218057211 */ /* 0x001fe400078208ff */
[----:B-1----:R-:W-:-:S03]  /*b780*/  LEA.HI.X.SX32 R4, R13, R3, 0x1, P2 ;  /* 0x000000030d047211 */ /* 0x002fc600010f0eff */
[----:B------:R0:W-:Y:S04]  /*b790*/  STL [R1+0x4b4], R5 ;  /* 0x0004b40501007387 */ /* 0x0001e80000100800 */
[----:B------:R-:W-:Y:S01]  /*b7a0*/  STL [R1+0x1ec], R4 ;  /* 0x0001ec0401007387 */ /* 0x000fe20000100800 */
[----:B------:R-:W-:-:S05]  /*b7b0*/  LEA R6, P2, R23, R2, 0x1 ;  /* 0x0000000217067211 */ /* 0x000fca00078408ff */
[----:B------:R1:W-:Y:S04]  /*b7c0*/  STL [R1+0x4b8], R6 ;  /* 0x0004b80601007387 */ /* 0x0003e80000100800 */
[----:B------:R-:W4:Y:S01]  /*b7d0*/  LDL.LU R14, [R1+0xcc] ;  /* 0x0000cc00010e7983 */ /* 0x000f220000300800 */
[-C--:B0-----:R-:W-:Y:S02]  /*b7e0*/  LEA.HI.X.SX32 R5, R29, R3.reuse, 0x1, P3 ;  /* 0x000000031d057211 */ /* 0x081fe400018f0eff */
[----:B-1----:R-:W-:-:S03]  /*b7f0*/  LEA.HI.X.SX32 R6, R28, R3, 0x1, P4 ;  /* 0x000000031c067211 */ /* 0x002fc600020f0eff */
[----:B------:R-:W-:Y:S01]  /*b800*/  STL [R1+0x1f4], R5 ;  /* 0x0001f40501007387 */ /* 0x000fe20000100800 */
[----:B------:R-:W-:-:S05]  /*b810*/  LEA R4, P3, R22, R2, 0x1 ;  /* 0x0000000216047211 */ /* 0x000fca00078608ff */
[----:B------:R0:W-:Y:S04]  /*b820*/  STL [R1+0x4bc], R4 ;  /* 0x0004bc0401007387 */ /* 0x0001e80000100800 */
[----:B------:R3:W-:Y:S04]  /*b830*/  STL [R1+0x1fc], R6 ;  /* 0x0001fc0601007387 */ /* 0x0007e80000100800 */
[----:B------:R-:W4:Y:S01]  /*b840*/  LDL.LU R13, [R1+0xc8] ;  /* 0x0000c800010d7983 */ /* 0x000f220000300800 */
[----:B0-----:R-:W-:Y:S02]  /*b850*/  LEA.HI.X.SX32 R4, R27, R3, 0x1, P5 ;  /* 0x000000031b047211 */ /* 0x001fe400028f0eff */
[----:B--2---:R-:W-:-:S05]  /*b860*/  LEA R5, P4, R21, R2, 0x1 ;  /* 0x0000000215057211 */ /* 0x004fca00078808ff */
[----:B------:R0:W-:Y:S04]  /*b870*/  STL [R1+0x4c0], R5 ;  /* 0x0004c00501007387 */ /* 0x0001e80000100800 */
[----:B------:R-:W-:Y:S01]  /*b880*/  STL [R1+0x204], R4 ;  /* 0x0002040401007387 */ /* 0x000fe20000100800 */
[----:B---3--:R-:W-:-:S05]  /*b890*/  LEA R6, P5, R20, R2, 0x1 ;  /* 0x0000000214067211 */ /* 0x008fca00078a08ff */
[----:B------:R1:W-:Y:S04]  /*b8a0*/  STL [R1+0x4c4], R6 ;  /* 0x0004c40601007387 */ /* 0x0003e80000100800 */
[----:B------:R-:W2:Y:S01]  /*b8b0*/  LDL.LU R29, [R1+0xc4] ;  /* 0x0000c400011d7983 */ /* 0x000ea20000300800 */
[-C--:B0-----:R-:W-:Y:S02]  /*b8c0*/  LEA.HI.X.SX32 R5, R26, R3.reuse, 0x1, P6 ;  /* 0x000000031a057211 */ /* 0x081fe400030f0eff */
[----:B-1----:R-:W-:-:S03]  /*b8d0*/  LEA.HI.X.SX32 R6, R25, R3, 0x1, P0 ;  /* 0x0000000319067211 */ /* 0x002fc600000f0eff */
[----:B------:R-:W-:Y:S01]  /*b8e0*/  STL [R1+0x20c], R5 ;  /* 0x00020c0501007387 */ /* 0x000fe20000100800 */
[----:B-----5:R-:W-:-:S05]  /*b8f0*/  LEA R4, P6, R0, R2, 0x1 ;  /* 0x0000000200047211 */ /* 0x020fca00078c08ff */
[----:B------:R0:W-:Y:S04]  /*b900*/  STL [R1+0x4c8], R4 ;  /* 0x0004c80401007387 */ /* 0x0001e80000100800 */
[----:B------:R-:W-:Y:S04]  /*b910*/  STL [R1+0x214], R6 ;  /* 0x0002140601007387 */ /* 0x000fe80000100800 */
[----:B------:R-:W3:Y:S01]  /*b920*/  LDL.LU R28, [R1+0xbc] ;  /* 0x0000bc00011c7983 */ /* 0x000ee20000300800 */
[----:B0-----:R-:W-:Y:S02]  /*b930*/  LEA.HI.X.SX32 R4, R24, R3, 0x1, P1 ;  /* 0x0000000318047211 */ /* 0x001fe400008f0eff */
[----:B------:R-:W-:-:S05]  /*b940*/  LEA R5, P0, R12, R2, 0x1 ;  /* 0x000000020c057211 */ /* 0x000fca00078008ff */
[----:B------:R0:W-:Y:S04]  /*b950*/  STL [R1+0x4cc], R5 ;  /* 0x0004cc0501007387 */ /* 0x0001e80000100800 */
[----:B------:R1:W-:Y:S01]  /*b960*/  STL [R1+0x21c], R4 ;  /* 0x00021c0401007387 */ /* 0x0003e20000100800 */
[----:B0-----:R-:W-:Y:S02]  /*b970*/  LEA.HI.X.SX32 R5, R23, R3, 0x1, P2 ;  /* 0x0000000317057211 */ /* 0x001fe400010f0eff */
[----:B----4-:R-:W-:-:S05]  /*b980*/  LEA R6, P1, R10, R2, 0x1 ;  /* 0x000000020a067211 */ /* 0x010fca00078208ff */
[----:B------:R-:W-:Y:S04]  /*b990*/  STL [R1+0x4d0], R6 ;  /* 0x0004d00601007387 */ /* 0x000fe80000100800 */
[----:B------:R-:W4:Y:S01]  /*b9a0*/  LDL.LU R27, [R1+0xb0] ;  /* 0x0000b000011b7983 */ /* 0x000f220000300800 */
[----:B-1----:R-:W-:-:S03]  /*b9b0*/  LEA R4, P2, R11, R2, 0x1 ;  /* 0x000000020b047211 */ /* 0x002fc600078408ff */
[----:B------:R0:W-:Y:S04]  /*b9c0*/  STL [R1+0x224], R5 ;  /* 0x0002240501007387 */ /* 0x0001e80000100800 */
[----:B------:R1:W-:Y:S04]  /*b9d0*/  STL [R1+0x4d4], R4 ;  /* 0x0004d40401007387 */ /* 0x0003e80000100800 */
[----:B------:R-:W5:Y:S01]  /*b9e0*/  LDL.LU R26, [R1+0x68] ;  /* 0x00006800011a7983 */ /* 0x000f620000300800 */
[----:B0-----:R-:W-:-:S05]  /*b9f0*/  LEA.HI.X.SX32 R5, R22, R3, 0x1, P3 ;  /* 0x0000000316057211 */ /* 0x001fca00018f0eff */
[----:B------:R0:W-:Y:S01]  /*ba00*/  STL [R1+0x22c], R5 ;  /* 0x00022c0501007387 */ /* 0x0001e20000100800 */
[----:B-1----:R-:W-:-:S03]  /*ba10*/  LEA R4, P3, R7, R2, 0x1 ;  /* 0x0000000207047211 */ /* 0x002fc600078608ff */
[----:B------:R-:W5:Y:S04]  /*ba20*/  LDL.LU R25, [R1+0x64] ;  /* 0x0000640001197983 */ /* 0x000f680000300800 */
[----:B------:R-:W-:Y:S01]  /*ba30*/  STL [R1+0x4d8], R4 ;  /* 0x0004d80401007387 */ /* 0x000fe20000100800 */
[----:B0-----:R-:W-:-:S03]  /*ba40*/  LEA.HI.X.SX32 R5, R21, R3, 0x1, P4 ;  /* 0x0000000315057211 */ /* 0x001fc600020f0eff */
[----:B------:R-:W5:Y:S04]  /*ba50*/  LDL.LU R24, [R1+0x60] ;  /* 0x0000600001187983 */ /* 0x000f680000300800 */
[----:B------:R0:W-:Y:S04]  /*ba60*/  STL [R1+0x234], R5 ;  /* 0x0002340501007387 */ /* 0x0001e80000100800 */
[----:B------:R-:W5:Y:S01]  /*ba70*/  LDL.LU R23, [R1+0x5c] ;  /* 0x00005c0001177983 */ /* 0x000f620000300800 */
[----:B0-----:R-:W-:Y:S02]  /*ba80*/  LEA.HI.X.SX32 R5, R20, R3, 0x1, P5 ;  /* 0x0000000314057211 */ /* 0x001fe400028f0eff */
[----:B------:R-:W-:-:S05]  /*ba90*/  LEA R4, P4, R16, R2, 0x1 ;  /* 0x0000000210047211 */ /* 0x000fca00078808ff */
[----:B------:R0:W-:Y:S04]  /*baa0*/  STL [R1+0x4dc], R4 ;  /* 0x0004dc0401007387 */ /* 0x0001e80000100800 */
[----:B------:R-:W5:Y:S04]  /*bab0*/  LDL.LU R22, [R1+0x58] ;  /* 0x0000580001167983 */ /* 0x000f680000300800 */
[----:B------:R-:W-:Y:S04]  /*bac0*/  STL [R1+0x23c], R5 ;  /* 0x00023c0501007387 */ /* 0x000fe80000100800 */
[----:B------:R-:W5:Y:S01]  /*bad0*/  LDL.LU R21, [R1+0x54] ;  /* 0x0000540001157983 */ /* 0x000f620000300800 */
[----:B------:R-:W-:-:S02]  /*bae0*/  LEA.HI.X.SX32 R0, R0, R3, 0x1, P6 ;  /* 0x0000000300007211 */ /* 0x000fc400030f0eff */
[----:B0-----:R-:W-:-:S05]  /*baf0*/  LEA R4, P5, R15, R2, 0x1 ;  /* 0x000000020f047211 */ /* 0x001fca00078a08ff */
[----:B------:R0:W-:Y:S04]  /*bb00*/  STL [R1+0x4e0], R4 ;  /* 0x0004e00401007387 */ /* 0x0001e80000100800 */
[----:B------:R-:W5:Y:S04]  /*bb10*/  LDL.LU R20, [R1+0x50] ;  /* 0x0000500001147983 */ /* 0x000f680000300800 */
[----:B------:R1:W-:Y:S01]  /*bb20*/  STL [R1+0x244], R0 ;  /* 0x0002440001007387 */ /* 0x0003e20000100800 */
[----:B0-----:R-:W-:-:S03]  /*bb30*/  LEA.HI.X.SX32 R4, R12, R3, 0x1, P0 ;  /* 0x000000030c047211 */ /* 0x001fc600000f0eff */
[----:B-1----:R-:W5:Y:S01]  /*bb40*/  LDL.LU R0, [R1+0x4c] ;  /* 0x00004c0001007983 */ /* 0x002f620000300800 */
[----:B------:R-:W-:-:S05]  /*bb50*/  LEA R5, P6, R14, R2, 0x1 ;  /* 0x000000020e057211 */ /* 0x000fca00078c08ff */
[----:B------:R-:W-:Y:S04]  /*bb60*/  STL [R1+0x4e4], R5 ;  /* 0x0004e40501007387 */ /* 0x000fe80000100800 */
[----:B------:R-:W5:Y:S04]  /*bb70*/  LDL.LU R12, [R1+0x48] ;  /* 0x00004800010c7983 */ /* 0x000f680000300800 */
[----:B------:R0:W-:Y:S04]  /*bb80*/  STL [R1+0x24c], R4 ;  /* 0x00024c0401007387 */ /* 0x0001e80000100800 */
[----:B0-----:R-:W5:Y:S01]  /*bb90*/  LDL.LU R4, [R1+0x44] ;  /* 0x0000440001047983 */ /* 0x001f620000300800 */
[----:B------:R-:W-:-:S02]  /*bba0*/  LEA R5, P0, R13, R2, 0x1 ;  /* 0x000000020d057211 */ /* 0x000fc400078008ff */
[----:B------:R-:W-:-:S03]  /*bbb0*/  LEA.HI.X.SX32 R6, R10, R3, 0x1, P1 ;  /* 0x000000030a067211 */ /* 0x000fc600008f0eff */
[----:B------:R0:W-:Y:S04]  /*bbc0*/  STL [R1+0x4e8], R5 ;  /* 0x0004e80501007387 */ /* 0x0001e80000100800 */
[----:B0-----:R-:W5:Y:S04]  /*bbd0*/  LDL.LU R5, [R1+0x3c] ;  /* 0x00003c0001057983 */ /* 0x001f680000300800 */
[----:B------:R0:W-:Y:S04]  /*bbe0*/  STL [R1+0x254], R6 ;  /* 0x0002540601007387 */ /* 0x0001e80000100800 */
[----:B0-----:R-:W5:Y:S01]  /*bbf0*/  LDL.LU R6, [R1+0x10] ;  /* 0x0000100001067983 */ /* 0x001f620000300800 */
[----:B------:R-:W-:-:S02]  /*bc00*/  LEA.HI.X.SX32 R10, R11, R3, 0x1, P2 ;  /* 0x000000030b0a7211 */ /* 0x000fc400010f0eff */
[----:B--2---:R-:W-:-:S05]  /*bc10*/  LEA R8, P1, R29, R2, 0x1 ;  /* 0x000000021d087211 */ /* 0x004fca00078208ff */
[----:B------:R0:W-:Y:S04]  /*bc20*/  STL [R1+0x4ec], R8 ;  /* 0x0004ec0801007387 */ /* 0x0001e80000100800 */
[----:B0-----:R-:W2:Y:S04]  /*bc30*/  LDL.LU R8, [R1+0xc] ;  /* 0x00000c0001087983 */ /* 0x001ea80000300800 */
[----:B------:R0:W-:Y:S01]  /*bc40*/  STL [R1+0x25c], R10 ;  /* 0x00025c0a01007387 */ /* 0x0001e20000100800 */
[----:B---3--:R-:W-:-:S03]  /*bc50*/  LEA R11, P2, R28, R2, 0x1 ;  /* 0x000000021c0b7211 */ /* 0x008fc600078408ff */
[----:B0-----:R-:W3:Y:S04]  /*bc60*/  LDL.LU R10, [R1+0x4] ;  /* 0x00000400010a7983 */ /* 0x001ee80000300800 */
[----:B------:R0:W-:Y:S04]  /*bc70*/  STL [R1+0x4f0], R11 ;  /* 0x0004f00b01007387 */ /* 0x0001e80000100800 */
[----:B0-----:R-:W3:Y:S01]  /*bc80*/  LDL.LU R11, [R1] ;  /* 0x00000000010b7983 */ /* 0x001ee20000300800 */
[-C--:B------:R-:W-:Y:S02]  /*bc90*/  LEA.HI.X.SX32 R7, R7, R3.reuse, 0x1, P3 ;  /* 0x0000000307077211 */ /* 0x080fe400018f0eff */
[----:B------:R-:W-:-:S03]  /*bca0*/  LEA.HI.X.SX32 R16, R16, R3, 0x1, P4 ;  /* 0x0000000310107211 */ /* 0x000fc600020f0eff */
[----:B------:R4:W-:Y:S01]  /*bcb0*/  STL [R1+0x264], R7 ;  /* 0x0002640701007387 */ /* 0x0009e20000100800 */
[----:B------:R-:W-:Y:S02]  /*bcc0*/  LEA.HI.X.SX32 R15, R15, R3, 0x1, P5 ;  /* 0x000000030f0f7211 */ /* 0x000fe400028f0eff */
[----:B----4-:R-:W-:-:S05]  /*bcd0*/  LEA R7, P3, R27, R2, 0x1 ;  /* 0x000000021b077211 */ /* 0x010fca00078608ff */
[----:B------:R0:W-:Y:S04]  /*bce0*/  STL [R1+0x4f4], R7 ;  /* 0x0004f40701007387 */ /* 0x0001e80000100800 */
[----:B0-----:R-:W4:Y:S04]  /*bcf0*/  LDL.LU R7, [R1+0x640] ;  /* 0x0006400001077983 */ /* 0x001f280000300800 */
[----:B------:R5:W-:Y:S02]  /*bd00*/  STL [R1+0x26c], R16 ;  /* 0x00026c1001007387 */ /* 0x000be40000100800 */
[----:B-----5:R-:W-:-:S05]  /*bd10*/  LEA R16, P4, R26, R2, 0x1 ;  /* 0x000000021a107211 */ /* 0x020fca00078808ff */
[----:B------:R0:W-:Y:S01]  /*bd20*/  STL [R1+0x4f8], R16 ;  /* 0x0004f81001007387 */ /* 0x0001e20000100800 */
[----:B------:R-:W-:-:S03]  /*bd30*/  LEA.HI.X.SX32 R14, R14, R3, 0x1, P6 ;  /* 0x000000030e0e7211 */ /* 0x000fc600030f0eff */
[----:B0-----:R-:W5:Y:S04]  /*bd40*/  LDL.LU R16, [R1+0x63c] ;  /* 0x00063c0001107983 */ /* 0x001f680000300800 */
[----:B------:R0:W-:Y:S02]  /*bd50*/  STL [R1+0x274], R15 ;  /* 0x0002740f01007387 */ /* 0x0001e40000100800 */
[----:B0-----:R-:W-:-:S05]  /*bd60*/  LEA R15, P5, R25, R2, 0x1 ;  /* 0x00000002190f7211 */ /* 0x001fca00078a08ff */
[----:B------:R0:W-:Y:S01]  /*bd70*/  STL [R1+0x4fc], R15 ;  /* 0x0004fc0f01007387 */ /* 0x0001e20000100800 */
[----:B------:R-:W-:-:S03]  /*bd80*/  LEA.HI.X.SX32 R13, R13, R3, 0x1, P0 ;  /* 0x000000030d0d7211 */ /* 0x000fc600000f0eff */
[----:B0-----:R-:W4:Y:S04]  /*bd90*/  LDL.LU R15, [R1+0x638] ;  /* 0x00063800010f7983 */ /* 0x001f280000300800 */
[----:B------:R0:W-:Y:S02]  /*bda0*/  STL [R1+0x27c], R14 ;  /* 0x00027c0e01007387 */ /* 0x0001e40000100800 */
[----:B0-----:R-:W-:-:S05]  /*bdb0*/  LEA R14, P6, R24, R2, 0x1 ;  /* 0x00000002180e7211 */ /* 0x001fca00078c08ff */
        /* <DEDUP_REMOVED lines=49> */
[----:B--2---:R-:W-:-:S05]  /*c0d0*/  LEA R21, P2, R8, R2, 0x1 ;  /* 0x0000000208157211 */ /* 0x004fca00078408ff */
[----:B------:R0:W-:Y:S01]  /*c0e0*/  STL [R1+0x528], R21 ;  /* 0x0005281501007387 */ /* 0x0001e20000100800 */
[----:B------:R-:W-:-:S03]  /*c0f0*/  LEA.HI.X.SX32 R0, R0, R3, 0x1, P4 ;  /* 0x0000000300007211 */ /* 0x000fc600020f0eff */
[----:B0-----:R-:W2:Y:S04]  /*c100*/  LDL.LU R21, [R1+0x60c] ;  /* 0x00060c0001157983 */ /* 0x001ea80000300800 */
[----:B------:R3:W-:Y:S02]  /*c110*/  STL [R1+0x2d4], R20 ;  /* 0x0002d41401007387 */ /* 0x0007e40000100800 */
[----:B---3--:R-:W-:-:S05]  /*c120*/  LEA R20, P3, R10, R2, 0x1 ;  /* 0x000000020a147211 */ /* 0x008fca00078608ff */
[----:B------:R0:W-:Y:S04]  /*c130*/  STL [R1+0x52c], R20 ;  /* 0x00052c1401007387 */ /* 0x0001e80000100800 */
[----:B0-----:R-:W3:Y:S04]  /*c140*/  LDL.LU R20, [R1+0x608] ;  /* 0x0006080001147983 */ /* 0x001ee80000300800 */
[----:B------:R0:W-:Y:S02]  /*c150*/  STL [R1+0x2dc], R0 ;  /* 0x0002dc0001007387 */ /* 0x0001e40000100800 */
[----:B0-----:R-:W-:-:S05]  /*c160*/  LEA R0, P4, R11, R2, 0x1 ;  /* 0x000000020b007211 */ /* 0x001fca00078808ff */
[----:B------:R0:W-:Y:S04]  /*c170*/  STL [R1+0x530], R0 ;  /* 0x0005300001007387 */ /* 0x0001e80000100800 */
[----:B0-----:R-:W5:Y:S01]  /*c180*/  LDL.LU R0, [R1+0x604] ;  /* 0x0006040001007983 */ /* 0x001f620000300800 */
[----:B------:R-:W-:-:S05]  /*c190*/  LEA.HI.X.SX32 R12, R12, R3, 0x1, P5 ;  /* 0x000000030c0c7211 */ /* 0x000fca00028f0eff */
[----:B------:R5:W-:Y:S02]  /*c1a0*/  STL [R1+0x2e4], R12 ;  /* 0x0002e40c01007387 */ /* 0x000be40000100800 */
[----:B-----5:R-:W-:-:S05]  /*c1b0*/  LEA R12, P5, R0, R2, 0x1 ;  /* 0x00000002000c7211 */ /* 0x020fca00078a08ff */
[----:B------:R0:W-:Y:S04]  /*c1c0*/  STL [R1+0x534], R12 ;  /* 0x0005340c01007387 */ /* 0x0001e80000100800 */
[----:B0-----:R-:W5:Y:S01]  /*c1d0*/  LDL.LU R12, [R1+0x600] ;  /* 0x00060000010c7983 */ /* 0x001f620000300800 */
[----:B------:R-:W-:-:S05]  /*c1e0*/  LEA.HI.X.SX32 R4, R4, R3, 0x1, P6 ;  /* 0x0000000304047211 */ /* 0x000fca00030f0eff */
[----:B------:R5:W-:Y:S01]  /*c1f0*/  STL [R1+0x2ec], R4 ;  /* 0x0002ec0401007387 */ /* 0x000be20000100800 */
[----:B------:R-:W-:Y:S01]  /*c200*/  IMAD R17, R17, UR4, RZ ;  /* 0x0000000411117c24 */ /* 0x000fe2000f8e02ff */
[----:B-----5:R-:W-:-:S05]  /*c210*/  LEA R4, P6, R12, R2, 0x1 ;  /* 0x000000020c047211 */ /* 0x020fca00078c08ff */
[----:B------:R0:W-:Y:S02]  /*c220*/  STL [R1+0x538], R4 ;  /* 0x0005380401007387 */ /* 0x0001e40000100800 */
[----:B0-----:R-:W-:Y:S02]  /*c230*/  LEA.HI.X.SX32 R4, R5, R3, 0x1, P0 ;  /* 0x0000000305047211 */ /* 0x001fe400000f0eff */
[----:B---3--:R-:W-:-:S03]  /*c240*/  LEA R5, P0, R20, R2, 0x1 ;  /* 0x0000000214057211 */ /* 0x008fc600078008ff */
[----:B------:R0:W-:Y:S04]  /*c250*/  STL [R1+0x2f4], R4 ;  /* 0x0002f40401007387 */ /* 0x0001e80000100800 */
[----:B------:R1:W-:Y:S01]  /*c260*/  STL [R1+0x53c], R5 ;  /* 0x00053c0501007387 */ /* 0x0003e20000100800 */
[-C--:B0-----:R-:W-:Y:S02]  /*c270*/  LEA.HI.X.SX32 R4, R6, R3.reuse, 0x1, P1 ;  /* 0x0000000306047211 */ /* 0x081fe400008f0eff */
[-C--:B--2---:R-:W-:Y:S02]  /*c280*/  LEA R6, P1, R21, R2.reuse, 0x1 ;  /* 0x0000000215067211 */ /* 0x084fe400078208ff */
[----:B-1----:R-:W-:Y:S01]  /*c290*/  LEA.HI.X.SX32 R5, R8, R3, 0x1, P2 ;  /* 0x0000000308057211 */ /* 0x002fe200010f0eff */
[----:B------:R4:W-:Y:S04]  /*c2a0*/  STL [R1+0x2fc], R4 ;  /* 0x0002fc0401007387 */ /* 0x0009e80000100800 */
[----:B------:R0:W-:Y:S04]  /*c2b0*/  STL [R1+0x540], R6 ;  /* 0x0005400601007387 */ /* 0x0001e80000100800 */
[----:B------:R1:W-:Y:S01]  /*c2c0*/  STL [R1+0x304], R5 ;  /* 0x0003040501007387 */ /* 0x0003e20000100800 */
[----:B----4-:R-:W-:-:S02]  /*c2d0*/  LEA R4, P2, R22, R2, 0x1 ;  /* 0x0000000216047211 */ /* 0x010fc400078408ff */
[----:B0-----:R-:W-:-:S03]  /*c2e0*/  LEA.HI.X.SX32 R6, R10, R3, 0x1, P3 ;  /* 0x000000030a067211 */ /* 0x001fc600018f0eff */
[----:B------:R0:W-:Y:S01]  /*c2f0*/  STL [R1+0x544], R4 ;  /* 0x0005440401007387 */ /* 0x0001e20000100800 */
[----:B-1----:R-:W-:-:S03]  /*c300*/  LEA R5, P3, R23, R2, 0x1 ;  /* 0x0000000217057211 */ /* 0x002fc600078608ff */
[----:B------:R1:W-:Y:S04]  /*c310*/  STL [R1+0x30c], R6 ;  /* 0x00030c0601007387 */ /* 0x0003e80000100800 */
[----:B------:R2:W-:Y:S01]  /*c320*/  STL [R1+0x548], R5 ;  /* 0x0005480501007387 */ /* 0x0005e20000100800 */
[-C--:B0-----:R-:W-:Y:S01]  /*c330*/  LEA.HI.X.SX32 R4, R11, R3.reuse, 0x1, P4 ;  /* 0x000000030b047211 */ /* 0x081fe200020f0eff */
[----:B------:R-:W-:Y:S01]  /*c340*/  IMAD R9, R9, UR4, RZ ;  /* 0x0000000409097c24 */ /* 0x000fe2000f8e02ff */
[----:B------:R-:W0:Y:S01]  /*c350*/  LDC R11, c[0x0][0x230] ;  /* 0x00008c00ff0b7b82 */ /* 0x000e220000000800 */
[----:B-1----:R-:W-:Y:S02]  /*c360*/  LEA R6, P4, R24, R2, 0x1 ;  /* 0x0000000218067211 */ /* 0x002fe400078808ff */
[----:B------:R1:W-:Y:S01]  /*c370*/  STL [R1+0x314], R4 ;  /* 0x0003140401007387 */ /* 0x0003e20000100800 */
[----:B--2---:R-:W-:-:S03]  /*c380*/  LEA.HI.X.SX32 R5, R0, R3, 0x1, P5 ;  /* 0x0000000300057211 */ /* 0x004fc600028f0eff */
[----:B------:R-:W-:Y:S01]  /*c390*/  STL [R1+0x54c], R6 ;  /* 0x00054c0601007387 */ /* 0x000fe20000100800 */
[----:B------:R-:W-:-:S03]  /*c3a0*/  LEA.HI.X.SX32 R0, R12, R3, 0x1, P6 ;  /* 0x000000030c007211 */ /* 0x000fc600030f0eff */
[----:B------:R2:W-:Y:S01]  /*c3b0*/  STL [R1+0x31c], R5 ;  /* 0x00031c0501007387 */ /* 0x0005e20000100800 */
[----:B-1----:R-:W-:-:S05]  /*c3c0*/  LEA R4, P5, R25, R2, 0x1 ;  /* 0x0000000219047211 */ /* 0x002fca00078a08ff */
[----:B------:R1:W-:Y:S01]  /*c3d0*/  STL [R1+0x560], R4 ;  /* 0x0005600401007387 */ /* 0x0003e20000100800 */
[----:B--2---:R-:W-:-:S03]  /*c3e0*/  LEA R5, P6, R26, R2, 0x1 ;  /* 0x000000021a057211 */ /* 0x004fc600078c08ff */
[----:B------:R2:W-:Y:S04]  /*c3f0*/  STL [R1+0x324], R0 ;  /* 0x0003240001007387 */ /* 0x0005e80000100800 */
[----:B------:R3:W-:Y:S01]  /*c400*/  STL [R1+0x564], R5 ;  /* 0x0005640501007387 */ /* 0x0007e20000100800 */
[----:B-1----:R-:W-:Y:S02]  /*c410*/  LEA.HI.X.SX32 R4, R20, R3, 0x1, P0 ;  /* 0x0000000314047211 */ /* 0x002fe400000f0eff */
[----:B--2---:R-:W-:-:S03]  /*c420*/  LEA R0, P0, R27, R2, 0x1 ;  /* 0x000000021b007211 */ /* 0x004fc600078008ff */
[----:B------:R1:W-:Y:S01]  /*c430*/  STL [R1+0x32c], R4 ;  /* 0x00032c0401007387 */ /* 0x0003e20000100800 */
[----:B---3--:R-:W-:-:S03]  /*c440*/  LEA.HI.X.SX32 R5, R21, R3, 0x1, P1 ;  /* 0x0000000315057211 */ /* 0x008fc600008f0eff */
[----:B------:R2:W-:Y:S04]  /*c450*/  STL [R1+0x568], R0 ;  /* 0x0005680001007387 */ /* 0x0005e80000100800 */
[----:B------:R3:W-:Y:S04]  /*c460*/  STL [R1+0x334], R5 ;  /* 0x0003340501007387 */ /* 0x0007e80000100800 */
[----:B------:R-:W4:Y:S01]  /*c470*/  LDL.LU R10, [R1+0x550] ;  /* 0x00055000010a7983 */ /* 0x000f220000300800 */
[----:B-1----:R-:W-:Y:S02]  /*c480*/  LEA R4, P1, R28, R2, 0x1 ;  /* 0x000000021c047211 */ /* 0x002fe400078208ff */
[----:B--2---:R-:W-:-:S03]  /*c490*/  LEA.HI.X.SX32 R0, R22, R3, 0x1, P2 ;  /* 0x0000000316007211 */ /* 0x004fc600010f0eff */
[----:B------:R1:W-:Y:S01]  /*c4a0*/  STL [R1+0x56c], R4 ;  /* 0x00056c0401007387 */ /* 0x0003e20000100800 */
[----:B---3--:R-:W-:-:S03]  /*c4b0*/  LEA R5, P2, R29, R2, 0x1 ;  /* 0x000000021d057211 */ /* 0x008fc600078408ff */
[----:B------:R2:W-:Y:S01]  /*c4c0*/  STL [R1+0x33c], R0 ;  /* 0x00033c0001007387 */ /* 0x0005e20000100800 */
[----:B-1----:R-:W-:-:S03]  /*c4d0*/  LEA.HI.X.SX32 R4, R23, R3, 0x1, P3 ;  /* 0x0000000317047211 */ /* 0x002fc600018f0eff */
        /* <DEDUP_REMOVED lines=9> */
[----:B------:R3:W-:Y:S01]  /*c570*/  STL [R1+0x354], R0 ;  /* 0x0003540001007387 */ /* 0x0007e20000100800 */
[----:B-1----:R-:W-:Y:S02]  /*c580*/  LEA R5, P5, R15, R2, 0x1 ;  /* 0x000000020f057211 */ /* 0x002fe400078a08ff */
[----:B--2---:R-:W-:-:S03]  /*c590*/  LEA.HI.X.SX32 R4, R26, R3, 0x1, P6 ;  /* 0x000000031a047211 */ /* 0x004fc600030f0eff */
[----:B------:R1:W-:Y:S01]  /*c5a0*/  STL [R1+0x57c], R5 ;  /* 0x00057c0501007387 */ /* 0x0003e20000100800 */
[----:B---3--:R-:W-:-:S03]  /*c5b0*/  LEA R0, P6, R16, R2, 0x1 ;  /* 0x0000000210007211 */ /* 0x008fc600078c08ff */
        /* <DEDUP_REMOVED lines=8> */
[----:B-1----:R-:W-:Y:S01]  /*c640*/  LEA R5, P1, R17, R2, 0x1 ;  /* 0x0000000211057211 */ /* 0x002fe200078208ff */
[----:B------:R-:W-:Y:S01]  /*c650*/  IMAD R18, R18, UR4, RZ ;  /* 0x0000000412127c24 */ /* 0x000fe2000f8e02ff */
[-C--:B--2---:R-:W-:Y:S02]  /*c660*/  LEA.HI.X.SX32 R4, R29, R3.reuse, 0x1, P2 ;  /* 0x000000031d047211 */ /* 0x084fe400010f0eff */
[----:B---3--:R-:W-:Y:S01]  /*c670*/  LEA.HI.X.SX32 R0, R13, R3, 0x1, P3 ;  /* 0x000000030d007211 */ /* 0x008fe200018f0eff */
[----:B------:R1:W-:Y:S01]  /*c680*/  STL [R1+0x588], R5 ;  /* 0x0005880501007387 */ /* 0x0003e20000100800 */
[----:B------:R-:W-:Y:S01]  /*c690*/  IMAD R19, R19, UR4, RZ ;  /* 0x0000000413137c24 */ /* 0x000fe2000f8e02ff */
[----:B------:R-:W-:-:S02]  /*c6a0*/  ULDC UR4, c[0x0][0x234] ;  /* 0x00008d0000047ab9 */ /* 0x000fc40000000800 */
[----:B------:R2:W-:Y:S04]  /*c6b0*/  STL [R1+0x37c], R0 ;  /* 0x00037c0001007387 */ /* 0x0005e80000100800 */
[----:B------:R3:W-:Y:S01]  /*c6c0*/  STL [R1+0x374], R4 ;  /* 0x0003740401007387 */ /* 0x0007e20000100800 */
[-C--:B-1----:R-:W-:Y:S02]  /*c6d0*/  LEA R5, P2, R9, R2.reuse, 0x1 ;  /* 0x0000000209057211 */ /* 0x082fe400078408ff */
[----:B--2---:R-:W-:Y:S02]  /*c6e0*/  LEA R0, P3, R18, R2, 0x1 ;  /* 0x0000000212007211 */ /* 0x004fe400078608ff */
[----:B---3--:R-:W-:-:S05]  /*c6f0*/  LEA.HI.X.SX32 R4, R14, R3, 0x1, P4 ;  /* 0x000000030e047211 */ /* 0x008fca00020f0eff */
[----:B------:R1:W-:Y:S04]  /*c700*/  STL [R1+0x384], R4 ;  /* 0x0003840401007387 */ /* 0x0003e80000100800 */
[----:B------:R-:W-:Y:S04]  /*c710*/  STL [R1+0x5b0], R5 ;  /* 0x0005b00501007387 */ /* 0x000fe80000100800 */
[----:B------:R2:W-:Y:S01]  /*c720*/  STL [R1+0x5b8], R0 ;  /* 0x0005b80001007387 */ /* 0x0005e20000100800 */
[----:B-1----:R-:W-:Y:S02]  /*c730*/  LEA R4, P4, R19, R2, 0x1 ;  /* 0x0000000213047211 */ /* 0x002fe400078808ff */
[----:B------:R-:W-:-:S03]  /*c740*/  LEA.HI.X.SX32 R2, R15, R3, 0x1, P5 ;  /* 0x000000030f027211 */ /* 0x000fc600028f0eff */
[----:B------:R1:W-:Y:S01]  /*c750*/  STL [R1+0x5d0], R4 ;  /* 0x0005d00401007387 */ /* 0x0003e20000100800 */
[----:B--2---:R-:W-:-:S03]  /*c760*/  LEA.HI.X.SX32 R0, R16, R3, 0x1, P6 ;  /* 0x0000000310007211 */ /* 0x004fc600030f0eff */
[----:B------:R2:W-:Y:S04]  /*c770*/  STL [R1+0x1a0], R2 ;  /* 0x0001a00201007387 */ /* 0x0005e80000100800 */
[----:B------:R3:W-:Y:S01]  /*c780*/  STL [R1+0x1a4], R0 ;  /* 0x0001a40001007387 */ /* 0x0007e20000100800 */
[-C--:B-1----:R-:W-:Y:S02]  /*c790*/  LEA.HI.X.SX32 R4, R7, R3.reuse, 0x1, P0 ;  /* 0x0000000307047211 */ /* 0x082fe400000f0eff */
[-C--:B--2---:R-:W-:Y:S01]  /*c7a0*/  LEA.HI.X.SX32 R2, R17, R3.reuse, 0x1, P1 ;  /* 0x0000000311027211 */ /* 0x084fe200008f0eff */
[----:B------:R-:W1:Y:S01]  /*c7b0*/  S2R R6, SR_TID.X ;  /* 0x0000000000067919 */ /* 0x000e620000002100 */
[----:B---3--:R-:W-:Y:S01]  /*c7c0*/  LEA.HI.X.SX32 R0, R9, R3, 0x1, P2 ;  /* 0x0000000309007211 */ /* 0x008fe200010f0eff */
[----:B------:R-:W-:Y:S01]  /*c7d0*/  STL [R1+0x1a8], R4 ;  /* 0x0001a80401007387 */ /* 0x000fe20000100800 */
[----:B0-----:R-:W-:-:S03]  /*c7e0*/  VIADD R11, R11, 0x7f ;  /* 0x0000007f0b0b7836 */ /* 0x001fc60000000000 */
[----:B------:R-:W-:Y:S04]  /*c7f0*/  STL [R1+0x1ac], R2 ;  /* 0x0001ac0201007387 */ /* 0x000fe80000100800 */
[----:B------:R0:W-:Y:S02]  /*c800*/  STL [R1+0x38c], R0 ;  /* 0x00038c0001007387 */ /* 0x0001e40000100800 */
[----:B0-----:R-:W-:-:S05]  /*c810*/  LEA.HI.X.SX32 R0, R18, R3, 0x1, P3 ;  /* 0x0000000312007211 */ /* 0x001fca00018f0eff */
[----:B------:R0:W-:Y:S02]  /*c820*/  STL [R1+0x394], R0 ;  /* 0x0003940001007387 */ /* 0x0001e40000100800 */
[----:B0-----:R-:W-:-:S04]  /*c830*/  SHF.R.S32.HI R0, RZ, 0x1f, R11 ;  /* 0x0000001fff007819 */ /* 0x001fc8000001140b */
[----:B------:R-:W-:Y:S02]  /*c840*/  LEA.HI R0, R0, R11, RZ, 0x7 ;  /* 0x0000000b00007211 */ /* 0x000fe400078f38ff */
[----:B------:R-:W0:Y:S01]  /*c850*/  S2R R11, SR_TID.X ;  /* 0x00000000000b7919 */ /* 0x000e220000002100 */
[----:B-1----:R-:W-:Y:S02]  /*c860*/  SHF.R.U32.HI R8, RZ, 0x4, R6 ;  /* 0x00000004ff087819 */ /* 0x002fe40000011606 */
[----:B------:R-:W-:-:S05]  /*c870*/  LEA.HI.X.SX32 R2, R19, R3, 0x1, P4 ;  /* 0x0000000313027211 */ /* 0x000fca00020f0eff */
[----:B------:R0:W-:Y:S01]  /*c880*/  STL [R1+0x1b0], R2 ;  /* 0x0001b00201007387 */ /* 0x0001e20000100800 */
[----:B------:R-:W-:-:S04]  /*c890*/  SGXT.U32 R8, R8, 0x4 ;  /* 0x000000040808781a */ /* 0x000fc80000000000 */
[----:B------:R-:W-:Y:S02]  /*c8a0*/  LOP3.LUT R8, R8, 0x20, RZ, 0xfc, !PT ;  /* 0x0000002008087812 */ /* 0x000fe400078efcff */
[----:B0-----:R-:W-:Y:S01]  /*c8b0*/  LOP3.LUT R2, R11, 0x7f, RZ, 0xc0, !PT ;  /* 0x0000007f0b027812 */ /* 0x001fe200078ec0ff */
[----:B----4-:R-:W-:Y:S01]  /*c8c0*/  IMAD R5, R10, UR4, RZ ;  /* 0x000000040a057c24 */ /* 0x010fe2000f8e02ff */
[--C-:B------:R-:W-:Y:S01]  /*c8d0*/  SHF.R.U32.HI R10, RZ, 0x4, R6.reuse ;  /* 0x00000004ff0a7819 */ /* 0x100fe20000011606 */
[----:B------:R-:W-:Y:S01]  /*c8e0*/  ULDC.64 UR4, c[0x0][0x210] ;  /* 0x0000840000047ab9 */ /* 0x000fe20000000a00 */
[----:B------:R-:W-:Y:S02]  /*c8f0*/  SHF.R.U32.HI R6, RZ, 0x4, R6 ;  /* 0x00000004ff067819 */ /* 0x000fe40000011606 */
[----:B------:R-:W-:Y:S01]  /*c900*/  LEA R3, P0, R5, UR4, 0x1 ;  /* 0x0000000405037c11 */ /* 0x000fe2000f8008ff */
[----:B------:R-:W-:Y:S01]  /*c910*/  ULDC UR4, c[0x0][0x23c] ;  /* 0x00008f0000047ab9 */ /* 0x000fe20000000800 */
[----:B------:R-:W-:-:S02]  /*c920*/  SGXT.U32 R6, R6, 0x4 ;  /* 0x000000040606781a */ /* 0x000fc40000000000 */
[----:B------:R-:W-:Y:S02]  /*c930*/  SGXT.U32 R10, R10, 0x4 ;  /* 0x000000040a0a781a */ /* 0x000fe40000000000 */
[----:B------:R-:W-:Y:S02]  /*c940*/  LOP3.LUT R6, R6, 0x40, RZ, 0xfc, !PT ;  /* 0x0000004006067812 */ /* 0x000fe400078efcff */
[----:B------:R-:W-:Y:S01]  /*c950*/  LEA.HI.X.SX32 R5, R5, UR5, 0x1, P0 ;  /* 0x0000000505057c11 */ /* 0x000fe200080f0eff */
[----:B------:R-:W-:Y:S01]  /*c960*/  ULDC UR5, c[0x0][0x238] ;  /* 0x00008e0000057ab9 */ /* 0x000fe20000000800 */
[----:B------:R-:W-:Y:S01]  /*c970*/  LOP3.LUT R10, R10, 0x10, RZ, 0xfc, !PT ;  /* 0x000000100a0a7812 */ /* 0x000fe200078efcff */
[----:B------:R-:W-:Y:S02]  /*c980*/  IMAD R6, R6, UR5, RZ ;  /* 0x0000000506067c24 */ /* 0x000fe4000f8e02ff */
[----:B------:R-:W-:Y:S02]  /*c990*/  IMAD.SHL.U32 R6, R11, 0x20, RZ ;  /* 0x000000200b067824 */ /* 0x000fe400078e00ff */
[----:B------:R-:W-:Y:S01]  /*c9a0*/  IMAD R7, R10, UR7, RZ ;  /* 0x000000070a077c24 */ /* 0x000fe2000f8e02ff */
[----:B------:R-:W-:-:S02]  /*c9b0*/  ULDC UR7, c[0x0][0x238] ;  /* 0x00008e0000077ab9 */ /* 0x000fc40000000800 */
[----:B------:R-:W-:Y:S02]  /*c9c0*/  LOP3.LUT R7, R6, 0x60, RZ, 0xc0, !PT ;  /* 0x0000006006077812 */ /* 0x000fe400078ec0ff */
[----:B------:R-:W-:-:S03]  /*c9d0*/  SHF.R.S32.HI R6, RZ, 0x7, R0 ;  /* 0x00000007ff067819 */ /* 0x000fc60000011400 */
[----:B------:R0:W-:Y:S04]  /*c9e0*/  STL [R1+0x5f8], R7 ;  /* 0x0005f80701007387 */ /* 0x0001e80000100800 */
[----:B------:R0:W-:Y:S04]  /*c9f0*/  STL [R1+0x5e0], R6 ;  /* 0x0005e00601007387 */ /* 0x0001e80000100800 */
[----:B------:R0:W-:Y:S04]  /*ca00*/  STL [R1+0x5c0], RZ ;  /* 0x0005c0ff01007387 */ /* 0x0001e80000100800 */
        /* <DEDUP_REMOVED lines=14> */
[----:B------:R0:W-:Y:S01]  /*caf0*/  STL [R1+0x59c], RZ ;  /* 0x00059cff01007387 */ /* 0x0001e20000100800 */
[----:B------:R-:W-:-:S02]  /*cb00*/  IMAD R2, R2, UR4, RZ ;  /* 0x0000000402027c24 */ /* 0x000fc4000f8e02ff */
[----:B------:R-:W-:-:S03]  /*cb10*/  IMAD R4, R8, UR5, RZ ;  /* 0x0000000508047c24 */ /* 0x000fc6000f8e02ff */
[----:B------:R-:W-:-:S04]  /*cb20*/  SHF.R.S32.HI R4, RZ, 0x1f, R2 ;  /* 0x0000001fff047819 */ /* 0x000fc80000011402 */
[C---:B------:R-:W-:Y:S01]  /*cb30*/  SHF.L.U64.HI R0, R2.reuse, 0x1, R4 ;  /* 0x0000000102007819 */ /* 0x040fe20000010204 */
[----:B0-----:R-:W-:-:S07]  /*cb40*/  IMAD.SHL.U32 R2, R2, 0x2, RZ ;  /* 0x0000000202027824 */ /* 0x001fce00078e00ff */
.L_x_2:
[----:B------:R-:W-:Y:S01]  /*cb50*/  IMAD.MOV.U32 R20, RZ, RZ, R3 ;  /* 0x000000ffff147224 */ /* 0x000fe200078e0003 */
[----:B------:R-:W0:Y:S01]  /*cb60*/  S2R R24, SR_TID.X ;  /* 0x0000000000187919 */ /* 0x000e220000002100 */
[----:B------:R-:W-:Y:S01]  /*cb70*/  IMAD.MOV.U32 R21, RZ, RZ, R5 ;  /* 0x000000ffff157224 */ /* 0x000fe200078e0005 */
[----:B------:R-:W-:Y:S01]  /*cb80*/  PRMT R3, RZ, 0x7610, R3 ;  /* 0x00007610ff037816 */ /* 0x000fe20000000003 */
[----:B------:R-:W-:Y:S01]  /*cb90*/  ULDC UR4, c[0x0][0x238] ;  /* 0x00008e0000047ab9 */ /* 0x000fe20000000800 */
[----:B------:R-:W1:Y:S01]  /*cba0*/  S2R R8, SR_TID.X ;  /* 0x0000000000087919 */ /* 0x000e620000002100 */
[----:B------:R-:W-:Y:S01]  /*cbb0*/  PRMT R12, RZ, 0x7610, R12 ;  /* 0x00007610ff0c7816 */ /* 0x000fe2000000000c */
[----:B------:R-:W-:Y:S01]  /*cbc0*/  ULDC UR5, c[0x0][0x238] ;  /* 0x00008e0000057ab9 */ /* 0x000fe20000000800 */
[----:B------:R2:W-:Y:S04]  /*cbd0*/  STL.64 [R1+0x168], R20 ;  /* 0x0001681401007387 */ /* 0x0005e80000100a00 */
[----:B------:R-:W3:Y:S04]  /*cbe0*/  LDL R28, [R1+0x5dc] ;  /* 0x0005dc00011c7983 */ /* 0x000ee80000100800 */
[----:B------:R-:W4:Y:S04]  /*cbf0*/  LDL R27, [R1+0x39c] ;  /* 0x00039c00011b7983 */ /* 0x000f280000100800 */
[----:B------:R-:W4:Y:S04]  /*cc00*/  LDL R26, [R1+0x588] ;  /* 0x00058800011a7983 */ /* 0x000f280000100800 */
[----:B------:R-:W4:Y:S01]  /*cc10*/  LDL R25, [R1+0x1ac] ;  /* 0x0001ac0001197983 */ /* 0x000f220000100800 */
[----:B------:R-:W-:-:S02]  /*cc20*/  PRMT R10, RZ, 0x7610, R10 ;  /* 0x00007610ff0a7816 */ /* 0x000fc4000000000a */
[----:B------:R-:W-:Y:S01]  /*cc30*/  PRMT R13, RZ, 0x7610, R13 ;  /* 0x00007610ff0d7816 */ /* 0x000fe2000000000d */
[----:B------:R-:W4:Y:S01]  /*cc40*/  LDL R23, [R1+0x578] ;  /* 0x0005780001177983 */ /* 0x000f220000100800 */
[----:B0-----:R-:W-:-:S03]  /*cc50*/  LEA.HI R4, R24, 0x30, RZ, 0x1c ;  /* 0x0000003018047811 */ /* 0x001fc600078fe0ff */
[----:B------:R-:W4:Y:S01]  /*cc60*/  LDL R22, [R1+0x384] ;  /* 0x0003840001167983 */ /* 0x000f220000100800 */
[C---:B------:R-:W-:Y:S01]  /*cc70*/  ISETP.GE.AND P0, PT, R4.reuse, UR6, PT ;  /* 0x0000000604007c0c */ /* 0x040fe2000bf06270 */
[----:B------:R-:W-:Y:S01]  /*cc80*/  IMAD R4, R4, UR7, RZ ;  /* 0x0000000704047c24 */ /* 0x000fe2000f8e02ff */
[----:B------:R-:W-:-:S03]  /*cc90*/  SHF.R.U32.HI R7, RZ, 0x4, R24 ;  /* 0x00000004ff077819 */ /* 0x000fc60000011618 */
[----:B------:R-:W-:Y:S01]  /*cca0*/  IMAD.WIDE R4, R4, 0x2, R20 ;  /* 0x0000000204047825 */ /* 0x000fe200078e0214 */
[----:B------:R-:W-:-:S07]  /*ccb0*/  SGXT.U32 R7, R7, 0x4 ;  /* 0x000000040707781a */ /* 0x000fce0000000000 */
[----:B------:R0:W4:Y:S01]  /*ccc0*/  @!P0 LDG.E.U16 R3, desc[UR8][R4.64] ;  /* 0x0000000804038981 */ /* 0x000122000c1e1500 */
[C---:B------:R-:W-:Y:S01]  /*ccd0*/  ISETP.GE.AND P0, PT, R7.reuse, UR6, PT ;  /* 0x0000000607007c0c */ /* 0x040fe2000bf06270 */
[----:B0-----:R-:W-:-:S04]  /*cce0*/  IMAD R4, R7, UR7, RZ ;  /* 0x0000000707047c24 */ /* 0x001fc8000f8e02ff */
[----:B------:R-:W-:-:S08]  /*ccf0*/  IMAD.WIDE R4, R4, 0x2, R20 ;  /* 0x0000000204047825 */ /* 0x000fd000078e0214 */
[----:B------:R0:W4:Y:S02]  /*cd00*/  @!P0 LDG.E.U16 R12, desc[UR8][R4.64] ;  /* 0x00000008040c8981 */ /* 0x000124000c1e1500 */
[----:B0-----:R-:W-:-:S04]  /*cd10*/  LOP3.LUT R4, R7, 0x50, RZ, 0xfc, !PT ;  /* 0x0000005007047812 */ /* 0x001fc800078efcff */
[C---:B------:R-:W-:Y:S01]  /*cd20*/  ISETP.GE.AND P0, PT, R4.reuse, UR6, PT ;  /* 0x0000000604007c0c */ /* 0x040fe2000bf06270 */
[----:B------:R-:W-:-:S04]  /*cd30*/  IMAD R4, R4, UR7, RZ ;  /* 0x0000000704047c24 */ /* 0x000fc8000f8e02ff */
[----:B------:R-:W-:Y:S01]  /*cd40*/  IMAD.WIDE R4, R4, 0x2, R20 ;  /* 0x0000000204047825 */ /* 0x000fe200078e0214 */
[----:B-1----:R-:W-:-:S07]  /*cd50*/  SHF.R.U32.HI R8, RZ, 0x4, R8 ;  /* 0x00000004ff087819 */ /* 0x002fce0000011608 */
[----:B------:R0:W4:Y:S01]  /*cd60*/  @!P0 LDG.E.U16 R10, desc[UR8][R4.64] ;  /* 0x00000008040a8981 */ /* 0x000122000c1e1500 */
[----:B------:R-:W-:-:S04]  /*cd70*/  SGXT.U32 R8, R8, 0x4 ;  /* 0x000000040808781a */ /* 0x000fc80000000000 */
[----:B------:R-:W-:Y:S02]  /*cd80*/  LOP3.LUT R8, R8, 0x10, RZ, 0xfc, !PT ;  /* 0x0000001008087812 */ /* 0x000fe400078efcff */
[----:B0-----:R-:W-:-:S03]  /*cd90*/  LOP3.LUT R4, R7, 0x60, RZ, 0xfc, !PT ;  /* 0x0000006007047812 */ /* 0x001fc600078efcff */
[----:B------:R-:W-:Y:S01]  /*cda0*/  IMAD R8, R8, UR4, RZ ;  /* 0x0000000408087c24 */ /* 0x000fe2000f8e02ff */
[----:B------:R-:W-:Y:S01]  /*cdb0*/  LOP3.LUT R5, R7, 0x10, RZ, 0xfc, !PT ;  /* 0x0000001007057812 */ /* 0x000fe200078efcff */
[----:B------:R-:W-:Y:S01]  /*cdc0*/  ULDC UR4, c[0x0][0x238] ;  /* 0x00008e0000047ab9 */ /* 0x000fe20000000800 */
[C---:B------:R-:W-:Y:S01]  /*cdd0*/  ISETP.GE.AND P1, PT, R4.reuse, UR6, PT ;  /* 0x0000000604007c0c */ /* 0x040fe2000bf26270 */
[----:B------:R-:W-:Y:S01]  /*cde0*/  IMAD R4, R4, UR7, RZ ;  /* 0x0000000704047c24 */ /* 0x000fe2000f8e02ff */
[----:B------:R-:W-:-:S03]  /*cdf0*/  ISETP.GE.AND P0, PT, R5, UR6, PT ;  /* 0x0000000605007c0c */ /* 0x000fc6000bf06270 */
[----:B------:R-:W-:-:S08]  /*ce00*/  IMAD.WIDE R4, R4, 0x2, R20 ;  /* 0x0000000204047825 */ /* 0x000fd000078e0214 */
[----:B------:R0:W4:Y:S01]  /*ce10*/  @!P1 LDG.E.U16 R13, desc[UR8][R4.64] ;  /* 0x00000008040d9981 */ /* 0x000122000c1e1500 */
[----:B------:R-:W-:Y:S01]  /*ce20*/  PRMT R6, RZ, 0x7610, R6 ;  /* 0x00007610ff067816 */ /* 0x000fe20000000006 */
[----:B0-----:R-:W-:Y:S02]  /*ce30*/  IMAD.WIDE R4, R8, 0x2, R20 ;  /* 0x0000000208047825 */ /* 0x001fe400078e0214 */
[----:B------:R-:W0:Y:S03]  /*ce40*/  S2R R8, SR_TID.X ;  /* 0x0000000000087919 */ /* 0x000e260000002100 */
[----:B------:R1:W4:Y:S02]  /*ce50*/  @!P0 LDG.E.U16 R6, desc[UR8][R4.64] ;  /* 0x0000000804068981 */ /* 0x000324000c1e1500 */
[C---:B-1----:R-:W-:Y:S02]  /*ce60*/  LOP3.LUT R4, R7.reuse, 0x20, RZ, 0xfc, !PT ;  /* 0x0000002007047812 */ /* 0x042fe400078efcff */
[----:B------:R-:W-:-:S02]  /*ce70*/  LOP3.LUT R7, R7, 0x40, RZ, 0xfc, !PT ;  /* 0x0000004007077812 */ /* 0x000fc400078efcff */
[----:B------:R-:W-:Y:S02]  /*ce80*/  ISETP.GE.AND P0, PT, R4, UR6, PT ;  /* 0x0000000604007c0c */ /* 0x000fe4000bf06270 */
[----:B------:R-:W-:Y:S02]  /*ce90*/  ISETP.GE.AND P1, PT, R7, UR6, PT ;  /* 0x0000000607007c0c */ /* 0x000fe4000bf26270 */
[----:B------:R-:W-:Y:S02]  /*cea0*/  PRMT R5, RZ, 0x7610, R5 ;  /* 0x00007610ff057816 */ /* 0x000fe40000000005 */
[--C-:B0-----:R-:W-:Y:S02]  /*ceb0*/  SHF.R.U32.HI R18, RZ, 0x4, R8.reuse ;  /* 0x00000004ff127819 */ /* 0x101fe40000011608 */
[----:B------:R-:W-:Y:S02]  /*cec0*/  SHF.R.U32.HI R8, RZ, 0x4, R8 ;  /* 0x00000004ff087819 */ /* 0x000fe40000011608 */
[----:B------:R-:W-:-:S02]  /*ced0*/  SGXT.U32 R18, R18, 0x4 ;  /* 0x000000041212781a */ /* 0x000fc40000000000 */
[----:B------:R-:W-:Y:S02]  /*cee0*/  SGXT.U32 R8, R8, 0x4 ;  /* 0x000000040808781a */ /* 0x000fe40000000000 */
[----:B------:R-:W-:Y:S02]  /*cef0*/  LOP3.LUT R18, R18, 0x40, RZ, 0xfc, !PT ;  /* 0x0000004012127812 */ /* 0x000fe400078efcff */
[----:B------:R-:W-:-:S03]  /*cf00*/  LOP3.LUT R8, R8, 0x20, RZ, 0xfc, !PT ;  /* 0x0000002008087812 */ /* 0x000fc600078efcff */
[----:B------:R-:W-:Y:S02]  /*cf10*/  IMAD R18, R18, UR4, RZ ;  /* 0x0000000412127c24 */ /* 0x000fe4000f8e02ff */
[----:B------:R-:W-:-:S04]  /*cf20*/  IMAD R8, R8, UR5, RZ ;  /* 0x0000000508087c24 */ /* 0x000fc8000f8e02ff */
[----:B------:R-:W-:Y:S01]  /*cf30*/  IMAD.WIDE R8, R8, 0x2, R20 ;  /* 0x0000000208087825 */ /* 0x000fe200078e0214 */
[----:B------:R-:W-:-:S04]  /*cf40*/  PRMT R4, RZ, 0x7610, R4 ;  /* 0x00007610ff047816 */ /* 0x000fc80000000004 */
[----:B------:R0:W4:Y:S02]  /*cf50*/  @!P0 LDG.E.U16 R5, desc[UR8][R8.64] ;  /* 0x0000000808058981 */ /* 0x000124000c1e1500 */
[----:B0-----:R-:W-:Y:S01]  /*cf60*/  IMAD.WIDE R8, R18, 0x2, R20 ;  /* 0x0000000212087825 */ /* 0x001fe200078e0214 */
[----:B------:R-:W-:Y:S01]  /*cf70*/  PRMT R11, RZ, 0x7610, R11 ;  /* 0x00007610ff0b7816 */ /* 0x000fe2000000000b */
[----:B------:R-:W4:Y:S04]  /*cf80*/  LDL R18, [R1+0x364] ;  /* 0x0003640001127983 */ /* 0x000f280000100800 */
[----:B------:R0:W4:Y:S02]  /*cf90*/  @!P1 LDG.E.U16 R4, desc[UR8][R8.64] ;  /* 0x0000000808049981 */ /* 0x000124000c1e1500 */
[----:B0-----:R-:W-:-:S04]  /*cfa0*/  LEA.HI R8, R24, 0x70, RZ, 0x1c ;  /* 0x0000007018087811 */ /* 0x001fc800078fe0ff */
[C---:B------:R-:W-:Y:S01]  /*cfb0*/  ISETP.GE.AND P0, PT, R8.reuse, UR6, PT ;  /* 0x0000000608007c0c */ /* 0x040fe2000bf06270 */
[----:B------:R-:W-:-:S04]  /*cfc0*/  IMAD R8, R8, UR7, RZ ;  /* 0x0000000708087c24 */ /* 0x000fc8000f8e02ff */
[----:B------:R-:W-:Y:S02]  /*cfd0*/  IMAD.WIDE R8, R8, 0x2, R20 ;  /* 0x0000000208087825 */ /* 0x000fe400078e0214 */
[----:B--2---:R-:W2:Y:S06]  /*cfe0*/  LDL R21, [R1+0x568] ;  /* 0x0005680001157983 */ /* 0x004eac0000100800 */
[----:B------:R3:W2:Y:S01]  /*cff0*/  @!P0 LDG.E.U16 R11, desc[UR8][R8.64] ;  /* 0x00000008080b8981 */ /* 0x0006a2000c1e1500 */
[----:B------:R-:W-:-:S04]  /*d000*/  LOP3.LUT R20, R24, 0x7f, RZ, 0xc0, !PT ;  /* 0x0000007f18147812 */ /* 0x000fc800078ec0ff */
[----:B------:R-:W-:Y:S02]  /*d010*/  ISETP.GE.AND P0, PT, R20, UR6, PT ;  /* 0x0000000614007c0c */ /* 0x000fe4000bf06270 */
[----:B------:R-:W-:Y:S02]  /*d020*/  PRMT R17, RZ, 0x7610, R17 ;  /* 0x00007610ff117816 */ /* 0x000fe40000000011 */
[-C--:B---3-5:R-:W-:Y:S02]  /*d030*/  IADD3 R8, P1, R28, R2.reuse, RZ ;  /* 0x000000021c087210 */ /* 0x0a8fe40007f3e0ff */
[----:B------:R-:W-:Y:S02]  /*d040*/  PRMT R16, RZ, 0x7610, R16 ;  /* 0x00007610ff107816 */ /* 0x000fe40000000010 */
[----:B------:R-:W-:Y:S01]  /*d050*/  PRMT R15, RZ, 0x7610, R15 ;  /* 0x00007610ff0f7816 */ /* 0x000fe2000000000f */
[----:B----4-:R-:W-:Y:S01]  /*d060*/  IMAD.X R9, R27, 0x1, R0, P1 ;  /* 0x000000011b097824 */ /* 0x010fe200008e0600 */
[----:B------:R-:W-:Y:S06]  /*d070*/  BAR.SYNC.DEFER_BLOCKING 0x0 ;  /* 0x0000000000007b1d */ /* 0x000fec0000010000 */
[----:B------:R-:W3:Y:S01]  /*d080*/  LDL R27, [R1+0x538] ;  /* 0x00053800011b7983 */ /* 0x000ee20000100800 */
[----:B------:R-:W-:Y:S01]  /*d090*/  PRMT R7, RZ, 0x7610, R7 ;  /* 0x00007610ff077816 */ /* 0x000fe20000000007 */
[----:B------:R-:W0:Y:S01]  /*d0a0*/  S2UR UR5, SR_CgaCtaId ;  /* 0x00000000000579c3 */ /* 0x000e220000008800 */
[----:B------:R-:W-:Y:S01]  /*d0b0*/  UMOV UR4, 0x400 ;  /* 0x0000040000047882 */ /* 0x000fe20000000000 */
[----:B------:R-:W4:Y:S04]  /*d0c0*/  LDL R28, [R1+0x518] ;  /* 0x00051800011c7983 */ /* 0x000f280000100800 */
[----:B------:R1:W4:Y:S02]  /*d0d0*/  @!P0 LDG.E.U16 R17, desc[UR8][R8.64] ;  /* 0x0000000808118981 */ /* 0x000324000c1e1500 */
[----:B-1----:R-:W-:-:S02]  /*d0e0*/  IADD3 R8, P1, R26, R2, RZ ;  /* 0x000000021a087210 */ /* 0x002fc40007f3e0ff */
[----:B------:R-:W4:Y:S03]  /*d0f0*/  LDL R26, [R1+0x528] ;  /* 0x00052800011a7983 */ /* 0x000f260000100800 */
[----:B------:R-:W-:Y:S02]  /*d100*/  IMAD.X R9, R25, 0x1, R0, P1 ;  /* 0x0000000119097824 */ /* 0x000fe400008e0600 */
[----:B------:R-:W3:Y:S04]  /*d110*/  LDL R25, [R1+0x548] ;  /* 0x0005480001197983 */ /* 0x000ee80000100800 */
[----:B------:R1:W4:Y:S02]  /*d120*/  @!P0 LDG.E.U16 R16, desc[UR8][R8.64] ;  /* 0x0000000808108981 */ /* 0x000324000c1e1500 */
[----:B-1----:R-:W-:-:S02]  /*d130*/  IADD3 R8, P1, R23, R2, RZ ;  /* 0x0000000217087210 */ /* 0x002fc40007f3e0ff */
[----:B------:R-:W4:Y:S03]  /*d140*/  LDL R23, [R1+0x344] ;  /* 0x0003440001177983 */ /* 0x000f260000100800 */
[----:B------:R-:W-:Y:S02]  /*d150*/  IMAD.X R9, R22, 0x1, R0, P1 ;  /* 0x0000000116097824 */ /* 0x000fe400008e0600 */
[----:B------:R-:W4:Y:S04]  /*d160*/  LDL R22, [R1+0x324] ;  /* 0x0003240001167983 */ /* 0x000f280000100800 */
[----:B------:R2:W4:Y:S02]  /*d170*/  @!P0 LDG.E.U16 R15, desc[UR8][R8.64] ;  /* 0x00000008080f8981 */ /* 0x000524000c1e1500 */
[----:B--2---:R-:W-:-:S02]  /*d180*/  IADD3 R8, P1, R21, R2, RZ ;  /* 0x0000000215087210 */ /* 0x004fc40007f3e0ff */
[----:B------:R-:W2:Y:S02]  /*d190*/  LDL R21, [R1+0x304] ;  /* 0x0003040001157983 */ /* 0x000ea40000100800 */
[----:B------:R-:W-:-:S05]  /*d1a0*/  IADD3.X R9, R18, R0, RZ, P1, !PT ;  /* 0x0000000012097210 */ /* 0x000fca0000ffe4ff */
[----:B------:R1:W2:Y:S01]  /*d1b0*/  @!P0 LDG.E.U16 R7, desc[UR8][R8.64] ;  /* 0x0000000808078981 */ /* 0x0002a2000c1e1500 */
[----:B------:R-:W-:Y:S01]  /*d1c0*/  IMAD.SHL.U32 R18, R24, 0x2, RZ ;  /* 0x0000000218127824 */ /* 0x000fe200078e00ff */
[----:B-1----:R-:W-:-:S04]  /*d1d0*/  SHF.R.S32.HI R8, RZ, 0x6, R24 ;  /* 0x00000006ff087819 */ /* 0x002fc80000011418 */
[----:B------:R-:W-:-:S04]  /*d1e0*/  SGXT R8, R8, 0x1 ;  /* 0x000000010808781a */ /* 0x000fc80000000200 */
[----:B------:R-:W-:-:S04]  /*d1f0*/  LOP3.LUT R8, R8, 0x90, RZ, 0xc0, !PT ;  /* 0x0000009008087812 */ /* 0x000fc800078ec0ff */
[----:B------:R-:W-:Y:S02]  /*d200*/  LOP3.LUT R18, R8, 0x17e, R18, 0x78, !PT ;  /* 0x0000017e08127812 */ /* 0x000fe400078e7812 */
[----:B---3--:R-:W-:Y:S02]  /*d210*/  IADD3 R8, P1, R25, R2, RZ ;  /* 0x0000000219087210 */ /* 0x008fe40007f3e0ff */
[----:B------:R-:W3:Y:S01]  /*d220*/  LDL R25, [R1+0x3a0] ;  /* 0x0003a00001197983 */ /* 0x000ee20000100800 */
[----:B0-----:R-:W-:Y:S02]  /*d230*/  ULEA UR4, UR5, UR4, 0x18 ;  /* 0x0000000405047291 */ /* 0x001fe4000f8ec03f */
[----:B----4-:R-:W-:Y:S02]  /*d240*/  IMAD.X R9, R23, 0x1, R0, P1 ;  /* 0x0000000117097824 */ /* 0x010fe400008e0600 */
[----:B------:R-:W4:Y:S05]  /*d250*/  LDL R23, [R1+0x398] ;  /* 0x0003980001177983 */ /* 0x000f2a0000100800 */
[----:B------:R0:W-:Y:S01]  /*d260*/  STS.U16 [R18+UR4+0x10800], R4 ;  /* 0x0108000412007988 */ /* 0x0001e20008000404 */
[----:B------:R-:W-:-:S03]  /*d270*/  PRMT R14, RZ, 0x7610, R14 ;  /* 0x00007610ff0e7816 */ /* 0x000fc6000000000e */
[----:B------:R1:W-:Y:S01]  /*d280*/  STS.U16 [R18+UR4+0x10400], R5 ;  /* 0x0104000512007988 */ /* 0x0003e20008000404 */
[----:B0-----:R-:W-:-:S03]  /*d290*/  IADD3 R4, P1, R27, R2, RZ ;  /* 0x000000021b047210 */ /* 0x001fc60007f3e0ff */
[----:B------:R-:W4:Y:S02]  /*d2a0*/  LDL R27, [R1+0x508] ;  /* 0x00050800011b7983 */ /* 0x000f240000100800 */
[----:B-1----:R-:W-:Y:S02]  /*d2b0*/  IMAD.X R5, R22, 0x1, R0, P1 ;  /* 0x0000000116057824 */ /* 0x002fe400008e0600 */
[----:B------:R-:W4:Y:S04]  /*d2c0*/  LDL R22, [R1+0x2e4] ;  /* 0x0002e40001167983 */ /* 0x000f280000100800 */
[----:B------:R0:W4:Y:S02]  /*d2d0*/  @!P0 LDG.E.U16 R14, desc[UR8][R4.64] ;  /* 0x00000008040e8981 */ /* 0x000124000c1e1500 */
[----:B0-----:R-:W-:-:S02]  /*d2e0*/  IADD3 R4, P1, R26, R2, RZ ;  /* 0x000000021a047210 */ /* 0x001fc40007f3e0ff */
[----:B------:R-:W4:Y:S04]  /*d2f0*/  LDL R26, [R1+0x4f8] ;  /* 0x0004f800011a7983 */ /* 0x000f280000100800 */
[----:B------:R0:W-:Y:S02]  /*d300*/  STS.U16 [R18+UR4+0x10200], R6 ;  /* 0x0102000612007988 */ /* 0x0001e40008000404 */
[----:B0-----:R-:W-:Y:S01]  /*d310*/  PRMT R6, RZ, 0x7610, R6 ;  /* 0x00007610ff067816 */ /* 0x001fe20000000006 */
[----:B--2---:R-:W-:Y:S02]  /*d320*/  IMAD.X R5, R21, 0x1, R0, P1 ;  /* 0x0000000115057824 */ /* 0x004fe400008e0600 */
[----:B------:R-:W2:Y:S04]  /*d330*/  LDL R21, [R1+0x2c4] ;  /* 0x0002c40001157983 */ /* 0x000ea80000100800 */
[----:B------:R3:W2:Y:S02]  /*d340*/  @!P0 LDG.E.U16 R6, desc[UR8][R4.64] ;  /* 0x0000000804068981 */ /* 0x0006a4000c1e1500 */
[----:B---3--:R-:W-:-:S02]  /*d350*/  IADD3 R4, P1, R25, R2, RZ ;  /* 0x0000000219047210 */ /* 0x008fc40007f3e0ff */
[----:B------:R-:W3:Y:S04]  /*d360*/  LDL R25, [R1+0x2a4] ;  /* 0x0002a40001197983 */ /* 0x000ee80000100800 */
[----:B------:R0:W-:Y:S02]  /*d370*/  STS.U16 [R18+UR4+0x10600], R3 ;  /* 0x0106000312007988 */ /* 0x0001e40008000404 */
[----:B0-----:R-:W-:Y:S01]  /*d380*/  PRMT R3, RZ, 0x7610, R3 ;  /* 0x00007610ff037816 */ /* 0x001fe20000000003 */
[----:B----4-:R-:W-:Y:S02]  /*d390*/  IMAD.X R5, R23, 0x1, R0, P1 ;  /* 0x0000000117057824 */ /* 0x010fe400008e0600 */
[----:B------:R-:W4:Y:S04]  /*d3a0*/  LDL R23, [R1+0x4e8] ;  /* 0x0004e80001177983 */ /* 0x000f280000100800 */
[----:B------:R0:W4:Y:S01]  /*d3b0*/  @!P0 LDG.E.U16 R3, desc[UR8][R8.64] ;  /* 0x0000000808038981 */ /* 0x000122000c1e1500 */
[----:B------:R-:W-:-:S06]  /*d3c0*/  PRMT R19, RZ, 0x7610, R19 ;  /* 0x00007610ff137816 */ /* 0x000fcc0000000013 */
[----:B------:R1:W4:Y:S04]  /*d3d0*/  @!P0 LDG.E.U16 R19, desc[UR8][R4.64] ;  /* 0x0000000804138981 */ /* 0x000328000c1e1500 */
[----:B------:R-:W4:Y:S01]  /*d3e0*/  LDL R9, [R1+0x284] ;  /* 0x0002840001097983 */ /* 0x000f220000100800 */
[----:B0-----:R-:W-:Y:S02]  /*d3f0*/  PRMT R8, RZ, 0x7610, R8 ;  /* 0x00007610ff087816 */ /* 0x001fe40000000008 */
[----:B-1----:R-:W-:-:S05]  /*d400*/  IADD3 R4, P1, R28, R2, RZ ;  /* 0x000000021c047210 */ /* 0x002fca0007f3e0ff */
[--C-:B------:R-:W-:Y:S02]  /*d410*/  IMAD.X R5, R22, 0x1, R0.reuse, P1 ;  /* 0x0000000116057824 */ /* 0x100fe400008e0600 */
[----:B------:R-:W4:Y:S04]  /*d420*/  LDL R22, [R1+0x4d8] ;  /* 0x0004d80001167983 */ /* 0x000f280000100800 */
[----:B------:R0:W4:Y:S02]  /*d430*/  @!P0 LDG.E.U16 R8, desc[UR8][R4.64] ;  /* 0x0000000804088981 */ /* 0x000124000c1e1500 */
[----:B0-----:R-:W-:Y:S02]  /*d440*/  IADD3 R4, P1, R27, R2, RZ ;  /* 0x000000021b047210 */ /* 0x001fe40007f3e0ff */
[----:B------:R0:W-:Y:S04]  /*d450*/  STS.U16 [R18+UR4+0x10e00], R11 ;  /* 0x010e000b12007988 */ /* 0x0001e80008000404 */
[----:B------:R-:W4:Y:S01]  /*d460*/  LDL R27, [R1+0x4c8] ;  /* 0x0004c800011b7983 */ /* 0x000f220000100800 */
[----:B0-----:R-:W-:Y:S01]  /*d470*/  PRMT R11, RZ, 0x7610, R11 ;  /* 0x00007610ff0b7816 */ /* 0x001fe2000000000b */
[----:B--2---:R-:W-:-:S02]  /*d480*/  IMAD.X R5, R21, 0x1, R0, P1 ;  /* 0x0000000115057824 */ /* 0x004fc400008e0600 */
[----:B------:R-:W2:Y:S04]  /*d490*/  LDL R21, [R1+0x264] ;  /* 0x0002640001157983 */ /* 0x000ea80000100800 */
[----:B------:R0:W2:Y:S02]  /*d4a0*/  @!P0 LDG.E.U16 R11, desc[UR8][R4.64] ;  /* 0x00000008040b8981 */ /* 0x0000a4000c1e1500 */
[----:B0-----:R-:W-:Y:S02]  /*d4b0*/  IADD3 R4, P1, R26, R2, RZ ;  /* 0x000000021a047210 */ /* 0x001fe40007f3e0ff */
[----:B------:R-:W2:Y:S03]  /*d4c0*/  LDL R26, [R1+0x244] ;  /* 0x00024400011a7983 */ /* 0x000ea60000100800 */
[----:B---3--:R-:W-:-:S02]  /*d4d0*/  IMAD.X R5, R25, 0x1, R0, P1 ;  /* 0x0000000119057824 */ /* 0x008fc400008e0600 */
[----:B------:R-:W3:Y:S04]  /*d4e0*/  LDL R25, [R1+0x4b8] ;  /* 0x0004b80001197983 */ /* 0x000ee80000100800 */
[----:B------:R-:W-:Y:S04]  /*d4f0*/  STS.U16 [R18+UR4+0x10000], R12 ;  /* 0x0100000c12007988 */ /* 0x000fe80008000404 */
[----:B------:R-:W-:Y:S04]  /*d500*/  STS.U16 [R18+UR4+0x10a00], R10 ;  /* 0x010a000a12007988 */ /* 0x000fe80008000404 */
[----:B------:R0:W-:Y:S02]  /*d510*/  STS.U16 [R18+UR4+0x10c00], R13 ;  /* 0x010c000d12007988 */ /* 0x0001e40008000404 */
[----:B0-----:R-:W-:-:S06]  /*d520*/  PRMT R18, RZ, 0x7610, R18 ;  /* 0x00007610ff127816 */ /* 0x001fcc0000000012 */
[----:B------:R4:W3:Y:S02]  /*d530*/  @!P0 LDG.E.U16 R18, desc[UR8][R4.64] ;  /* 0x0000000804128981 */ /* 0x0008e4000c1e1500 */
[----:B----4-:R-:W-:Y:S02]  /*d540*/  IADD3 R4, P1, R23, R2, RZ ;  /* 0x0000000217047210 */ /* 0x010fe40007f3e0ff */
[----:B------:R-:W-:Y:S01]  /*d550*/  PRMT R10, RZ, 0x7610, R10 ;  /* 0x00007610ff0a7816 */ /* 0x000fe2000000000a */
[----:B------:R-:W4:Y:S02]  /*d560*/  LDL R23, [R1+0x224] ;  /* 0x0002240001177983 */ /* 0x000f240000100800 */
[----:B------:R-:W-:Y:S02]  /*d570*/  IMAD.X R5, R9, 0x1, R0, P1 ;  /* 0x0000000109057824 */ /* 0x000fe400008e0600 */
[----:B------:R-:W0:Y:S03]  /*d580*/  S2R R9, SR_TID.X ;  /* 0x0000000000097919 */ /* 0x000e260000002100 */
[----:B------:R1:W4:Y:S01]  /*d590*/  @!P0 LDG.E.U16 R10, desc[UR8][R4.64] ;  /* 0x00000008040a8981 */ /* 0x000322000c1e1500 */
[----:B------:R-:W-:-:S02]  /*d5a0*/  PRMT R13, RZ, 0x7610, R13 ;  /* 0x00007610ff0d7816 */ /* 0x000fc4000000000d */
[----:B-1----:R-:W-:Y:S02]  /*d5b0*/  IADD3 R4, P1, R22, R2, RZ ;  /* 0x0000000216047210 */ /* 0x002fe40007f3e0ff */
[----:B------:R-:W4:Y:S01]  /*d5c0*/  LDL R22, [R1+0x4a8] ;  /* 0x0004a80001167983 */ /* 0x000f220000100800 */
[----:B------:R-:W-:Y:S02]  /*d5d0*/  PRMT R12, RZ, 0x7610, R12 ;  /* 0x00007610ff0c7816 */ /* 0x000fe4000000000c */
[----:B--2---:R-:W-:Y:S02]  /*d5e0*/  IMAD.X R5, R21, 0x1, R0, P1 ;  /* 0x0000000115057824 */ /* 0x004fe400008e0600 */
[----:B------:R-:W2:Y:S04]  /*d5f0*/  LDL R21, [R1+0x204] ;  /* 0x0002040001157983 */ /* 0x000ea80000100800 */
[----:B------:R0:W2:Y:S02]  /*d600*/  @!P0 LDG.E.U16 R13, desc[UR8][R4.64] ;  /* 0x00000008040d8981 */ /* 0x0000a4000c1e1500 */
[----:B0-----:R-:W-:Y:S01]  /*d610*/  LOP3.LUT R4, R9, 0x80, RZ, 0xc0, !PT ;  /* 0x0000008009047812 */ /* 0x001fe200078ec0ff */
[----:B------:R-:W-:-:S02]  /*d620*/  IMAD.SHL.U32 R9, R20, 0x2, RZ ;  /* 0x0000000214097824 */ /* 0x000fc400078e00ff */
[----:B------:R-:W2:Y:S01]  /*d630*/  LDL R20, [R1+0x1e4] ;  /* 0x0001e40001147983 */ /* 0x000ea20000100800 */
[----:B------:R-:W-:-:S04]  /*d640*/  ISETP.NE.U32.AND P1, PT, R4, RZ, PT ;  /* 0x000000ff0400720c */ /* 0x000fc80003f25070 */
[----:B------:R-:W-:-:S04]  /*d650*/  SEL R4, RZ, 0x110, !P1 ;  /* 0x00000110ff047807 */ /* 0x000fc80004800000 */
[----:B------:R-:W-:Y:S02]  /*d660*/  LOP3.LUT R9, R4, R9, RZ, 0x3c, !PT ;  /* 0x0000000904097212 */ /* 0x000fe400078e3cff */
[----:B------:R-:W-:-:S05]  /*d670*/  IADD3 R4, P1, R27, R2, RZ ;  /* 0x000000021b047210 */ /* 0x000fca0007f3e0ff */
[----:B------:R-:W-:Y:S02]  /*d680*/  IMAD.X R5, R26, 0x1, R0, P1 ;  /* 0x000000011a057824 */ /* 0x000fe400008e0600 */
[----:B------:R-:W2:Y:S04]  /*d690*/  LDL R26, [R1+0x498] ;  /* 0x00049800011a7983 */ /* 0x000ea80000100800 */
[----:B------:R3:W2:Y:S02]  /*d6a0*/  @!P0 LDG.E.U16 R12, desc[UR8][R4.64] ;  /* 0x00000008040c8981 */ /* 0x0006a4000c1e1500 */
[----:B---3--:R-:W-:Y:S02]  /*d6b0*/  IADD3 R4, P1, R25, R2, RZ ;  /* 0x0000000219047210 */ /* 0x008fe40007f3e0ff */
[----:B------:R-:W3:Y:S04]  /*d6c0*/  LDL R25, [R1+0x488] ;  /* 0x0004880001197983 */ /* 0x000ee80000100800 */
[----:B------:R0:W-:Y:S02]  /*d6d0*/  STS.U16 [R9+UR4], R17 ;  /* 0x0000001109007988 */ /* 0x0001e40008000404 */
[----:B0-----:R-:W-:-:S02]  /*d6e0*/  PRMT R17, RZ, 0x7610, R17 ;  /* 0x00007610ff117816 */ /* 0x001fc40000000011 */
[----:B------:R0:W-:Y:S02]  /*d6f0*/  STS.U16 [R9+UR4+0x800], R16 ;  /* 0x0008001009007988 */ /* 0x0001e40008000404 */
[----:B0-----:R-:W-:Y:S02]  /*d700*/  PRMT R16, RZ, 0x7610, R16 ;  /* 0x00007610ff107816 */ /* 0x001fe40000000010 */
[----:B----4-:R-:W-:Y:S02]  /*d710*/  IADD3.X R5, R23, R0, RZ, P1, !PT ;  /* 0x0000000017057210 */ /* 0x010fe40000ffe4ff */
        /* <DEDUP_REMOVED lines=9> */
[----:B0-----:R-:W-:-:S02]  /*d7b0*/  IADD3 R4, P1, R26, R2, RZ ;  /* 0x000000021a047210 */ /* 0x001fc40007f3e0ff */
[----:B------:R-:W2:Y:S03]  /*d7c0*/  LDL R26, [R1+0x468] ;  /* 0x00046800011a7983 */ /* 0x000ea60000100800 */
[----:B------:R-:W-:Y:S02]  /*d7d0*/  IMAD.X R5, R20, 0x1, R0, P1 ;  /* 0x0000000114057824 */ /* 0x000fe400008e0600 */
[----:B------:R-:W2:Y:S04]  /*d7e0*/  LDL R20, [R1+0x1e0] ;  /* 0x0001e00001147983 */ /* 0x000ea80000100800 */
[----:B------:R3:W2:Y:S02]  /*d7f0*/  @!P0 LDG.E.U16 R15, desc[UR8][R4.64] ;  /* 0x00000008040f8981 */ /* 0x0006a4000c1e1500 */
[----:B---3--:R-:W-:-:S02]  /*d800*/  IADD3 R4, P1, R25, R2, RZ ;  /* 0x0000000219047210 */ /* 0x008fc40007f3e0ff */
[----:B------:R-:W3:Y:S04]  /*d810*/  LDL R25, [R1+0x458] ;  /* 0x0004580001197983 */ /* 0x000ee80000100800 */
[----:B------:R0:W-:Y:S02]  /*d820*/  STS.U16 [R9+UR4+0x1800], R7 ;  /* 0x0018000709007988 */ /* 0x0001e40008000404 */
[----:B0-----:R-:W-:Y:S02]  /*d830*/  PRMT R7, RZ, 0x7610, R7 ;  /* 0x00007610ff077816 */ /* 0x001fe40000000007 */
[----:B------:R0:W-:Y:S02]  /*d840*/  STS.U16 [R9+UR4+0x2000], R3 ;  /* 0x0020000309007988 */ /* 0x0001e40008000404 */
[----:B0-----:R-:W-:Y:S01]  /*d850*/  PRMT R3, RZ, 0x7610, R3 ;  /* 0x00007610ff037816 */ /* 0x001fe20000000003 */
[----:B----4-:R-:W-:-:S02]  /*d860*/  IMAD.X R5, R23, 0x1, R0, P1 ;  /* 0x0000000117057824 */ /* 0x010fc400008e0600 */
[----:B------:R-:W4:Y:S04]  /*d870*/  LDL R23, [R1+0x200] ;  /* 0x0002000001177983 */ /* 0x000f280000100800 */
[----:B------:R0:W4:Y:S02]  /*d880*/  @!P0 LDG.E.U16 R7, desc[UR8][R4.64] ;  /* 0x0000000804078981 */ /* 0x000124000c1e1500 */
[----:B0-----:R-:W-:Y:S02]  /*d890*/  IADD3 R4, P1, R22, R2, RZ ;  /* 0x0000000216047210 */ /* 0x001fe40007f3e0ff */
[----:B------:R-:W4:Y:S04]  /*d8a0*/  LDL R22, [R1+0x448] ;  /* 0x0004480001167983 */ /* 0x000f280000100800 */
[----:B------:R0:W-:Y:S02]  /*d8b0*/  STS.U16 [R9+UR4+0x2800], R14 ;  /* 0x0028000e09007988 */ /* 0x0001e40008000404 */
[----:B0-----:R-:W-:Y:S01]  /*d8c0*/  PRMT R14, RZ, 0x7610, R14 ;  /* 0x00007610ff0e7816 */ /* 0x001fe2000000000e */
[----:B--2---:R-:W-:-:S02]  /*d8d0*/  IMAD.X R5, R21, 0x1, R0, P1 ;  /* 0x0000000115057824 */ /* 0x004fc400008e0600 */
[----:B------:R-:W2:Y:S04]  /*d8e0*/  LDL R21, [R1+0x220] ;  /* 0x0002200001157983 */ /* 0x000ea80000100800 */
[----:B------:R0:W2:Y:S02]  /*d8f0*/  @!P0 LDG.E.U16 R3, desc[UR8][R4.64] ;  /* 0x0000000804038981 */ /* 0x0000a4000c1e1500 */
[----:B0-----:R-:W-:Y:S02]  /*d900*/  IADD3 R4, P1, R26, R2, RZ ;  /* 0x000000021a047210 */ /* 0x001fe40007f3e0ff */
[----:B------:R-:W2:Y:S03]  /*d910*/  LDL R26, [R1+0x438] ;  /* 0x00043800011a7983 */ /* 0x000ea60000100800 */
[----:B------:R-:W-:-:S02]  /*d920*/  IMAD.X R5, R20, 0x1, R0, P1 ;  /* 0x0000000114057824 */ /* 0x000fc400008e0600 */
[----:B------:R-:W2:Y:S04]  /*d930*/  LDL R20, [R1+0x240] ;  /* 0x0002400001147983 */ /* 0x000ea80000100800 */
[----:B------:R3:W2:Y:S02]  /*d940*/  @!P0 LDG.E.U16 R14, desc[UR8][R4.64] ;  /* 0x00000008040e8981 */ /* 0x0006a4000c1e1500 */
[----:B---3--:R-:W-:Y:S02]  /*d950*/  IADD3 R4, P1, R25, R2, RZ ;  /* 0x0000000219047210 */ /* 0x008fe40007f3e0ff */
[----:B------:R-:W3:Y:S04]  /*d960*/  LDL R25, [R1+0x428] ;  /* 0x0004280001197983 */ /* 0x000ee80000100800 */
[----:B------:R0:W-:Y:S02]  /*d970*/  STS.U16 [R9+UR4+0x3000], R6 ;  /* 0x0030000609007988 */ /* 0x0001e40008000404 */
[----:B0-----:R-:W-:-:S02]  /*d980*/  PRMT R6, RZ, 0x7610, R6 ;  /* 0x00007610ff067816 */ /* 0x001fc40000000006 */
[----:B------:R0:W-:Y:S02]  /*d990*/  STS.U16 [R9+UR4+0x3800], R8 ;  /* 0x0038000809007988 */ /* 0x0001e40008000404 */
[----:B0-----:R-:W-:Y:S01]  /*d9a0*/  PRMT R8, RZ, 0x7610, R8 ;  /* 0x00007610ff087816 */ /* 0x001fe20000000008 */
[----:B----4-:R-:W-:Y:S02]  /*d9b0*/  IMAD.X R5, R23, 0x1, R0, P1 ;  /* 0x0000000117057824 */ /* 0x010fe400008e0600 */
        /* <DEDUP_REMOVED lines=47> */
[----:B0-----:R-:W-:Y:S02]  /*dcb0*/  PRMT R16, RZ, 0x7610, R16 ;  /* 0x00007610ff107816 */ /* 0x001fe40000000010 */
[----:B--2---:R-:W-:Y:S02]  /*dcc0*/  IADD3.X R5, R21, R0, RZ, P1, !PT ;  /* 0x0000000015057210 */ /* 0x004fe40000ffe4ff */
        /* <DEDUP_REMOVED lines=87> */
[----:B------:R-:W2:Y:S02]  /*e240*/  LDL R26, [R1+0x4e4] ;  /* 0x0004e400011a7983 */ /* 0x000ea40000100800 */
[----:B------:R-:W-:Y:S02]  /*e250*/  IADD3.X R5, R20, R0, RZ, P1, !PT ;  /* 0x0000000014057210 */ /* 0x000fe40000ffe4ff */
        /* <DEDUP_REMOVED lines=33> */
[----:B------:R-:W4:Y:S01]  /*e470*/  LDL R22, [R1+0x494] ;  /* 0x0004940001167983 */ /* 0x000f220000100800 */
[----:B------:R-:W-:-:S05]  /*e480*/  LOP3.LUT R9, R9, 0x20, RZ, 0x3c, !PT ;  /* 0x0000002009097812 */ /* 0x000fca00078e3cff */
        /* <DEDUP_REMOVED lines=57> */
[----:B0-----:R-:W-:-:S02]  /*e820*/  PRMT R16, RZ, 0x7610, R16 ;  /* 0x00007610ff107816 */ /* 0x001fc40000000010 */
[----:B----4-:R-:W-:Y:S02]  /*e830*/  IADD3.X R5, R23, R0, RZ, P1, !PT ;  /* 0x0000000017057210 */ /* 0x010fe40000ffe4ff */
        /* <DEDUP_REMOVED lines=89> */
[----:B0-----:R-:W-:-:S02]  /*edd0*/  PRMT R16, RZ, 0x7610, R16 ;  /* 0x00007610ff107816 */ /* 0x001fc40000000010 */
[----:B--2---:R-:W-:Y:S02]  /*ede0*/  IADD3.X R5, R21, R0, RZ, P1, !PT ;  /* 0x0000000015057210 */ /* 0x004fe40000ffe4ff */
        /* <DEDUP_REMOVED lines=44> */
[-C--:B0-----:R-:W-:Y:S02]  /*f0b0*/  IADD3 R4, P1, R20, R2.reuse, RZ ;  /* 0x0000000214047210 */ /* 0x081fe40007f3e0ff */
[----:B------:R-:W2:Y:S03]  /*f0c0*/  LDL R20, [R1+0x4d0] ;  /* 0x0004d00001147983 */ /* 0x000ea60000100800 */
[----:B------:R-:W-:Y:S01]  /*f0d0*/  IMAD.X R5, R26, 0x1, R0, P1 ;  /* 0x000000011a057824 */ /* 0x000fe200008e0600 */
[----:B------:R0:W-:Y:S04]  /*f0e0*/  STS.U16 [R9+UR4+0xe200], R11 ;  /* 0x00e2000b09007988 */ /* 0x0001e80008000404 */
[----:B------:R3:W2:Y:S04]  /*f0f0*/  @!P0 LDG.E.U16 R8, desc[UR8][R4.64] ;  /* 0x0000000804088981 */ /* 0x0006a8000c1e1500 */
[----:B------:R1:W-:Y:S04]  /*f100*/  STS.U16 [R9+UR4+0xf200], R10 ;  /* 0x00f2000a09007988 */ /* 0x0003e80008000404 */
[----:B------:R-:W2:Y:S01]  /*f110*/  LDL R26, [R1+0x4a0] ;  /* 0x0004a000011a7983 */ /* 0x000ea20000100800 */
[----:B---3--:R-:W-:-:S03]  /*f120*/  IADD3 R4, P1, R25, R2, RZ ;  /* 0x0000000219047210 */ /* 0x008fc60007f3e0ff */
[----:B------:R-:W3:Y:S01]  /*f130*/  LDL R25, [R1+0x254] ;  /* 0x0002540001197983 */ /* 0x000ee20000100800 */
[----:B0-----:R-:W-:Y:S02]  /*f140*/  PRMT R11, RZ, 0x7610, R11 ;  /* 0x00007610ff0b7816 */ /* 0x001fe4000000000b */
[----:B-1----:R-:W-:Y:S01]  /*f150*/  PRMT R10, RZ, 0x7610, R10 ;  /* 0x00007610ff0a7816 */ /* 0x002fe2000000000a */
[----:B----4-:R-:W-:Y:S02]  /*f160*/  IMAD.X R5, R23, 0x1, R0, P1 ;  /* 0x0000000117057824 */ /* 0x010fe400008e0600 */
[----:B------:R-:W4:Y:S04]  /*f170*/  LDL R23, [R1+0x4c0] ;  /* 0x0004c00001177983 */ /* 0x000f280000100800 */
[----:B------:R0:W4:Y:S02]  /*f180*/  @!P0 LDG.E.U16 R11, desc[UR8][R4.64] ;  /* 0x00000008040b8981 */ /* 0x000124000c1e1500 */
[----:B0-----:R-:W-:-:S02]  /*f190*/  IADD3 R4, P1, R22, R2, RZ ;  /* 0x0000000216047210 */ /* 0x001fc40007f3e0ff */
[----:B------:R-:W4:Y:S03]  /*f1a0*/  LDL R22, [R1+0x234] ;  /* 0x0002340001167983 */ /* 0x000f260000100800 */
[----:B--2---:R-:W-:Y:S02]  /*f1b0*/  IMAD.X R5, R21, 0x1, R0, P1 ;  /* 0x0000000115057824 */ /* 0x004fe400008e0600 */
[----:B------:R-:W2:Y:S04]  /*f1c0*/  LDL R21, [R1+0x4b0] ;  /* 0x0004b00001157983 */ /* 0x000ea80000100800 */
[----:B------:R0:W2:Y:S02]  /*f1d0*/  @!P0 LDG.E.U16 R10, desc[UR8][R4.64] ;  /* 0x00000008040a8981 */ /* 0x0000a4000c1e1500 */
[----:B0-----:R-:W-:-:S02]  /*f1e0*/  IADD3 R4, P1, R20, R2, RZ ;  /* 0x0000000214047210 */ /* 0x001fc40007f3e0ff */
[----:B------:R-:W2:Y:S03]  /*f1f0*/  LDL R20, [R1+0x214] ;  /* 0x0002140001147983 */ /* 0x000ea60000100800 */
[----:B---3--:R-:W-:Y:S02]  /*f200*/  IMAD.X R5, R25, 0x1, R0, P1 ;  /* 0x0000000119057824 */ /* 0x008fe400008e0600 */
[----:B------:R-:W3:Y:S04]  /*f210*/  LDL R25, [R1+0x1f4] ;  /* 0x0001f40001197983 */ /* 0x000ee80000100800 */
[----:B------:R0:W-:Y:S02]  /*f220*/  STS.U16 [R9+UR4+0xea00], R18 ;  /* 0x00ea001209007988 */ /* 0x0001e40008000404 */
[----:B0-----:R-:W0:Y:S02]  /*f230*/  S2R R18, SR_TID.X ;  /* 0x0000000000127919 */ /* 0x001e240000002100 */
[----:B------:R1:W-:Y:S02]  /*f240*/  STS.U16 [R9+UR4+0xfa00], R13 ;  /* 0x00fa000d09007988 */ /* 0x0003e40008000404 */
[----:B-1----:R-:W-:-:S06]  /*f250*/  PRMT R13, RZ, 0x7610, R13 ;  /* 0x00007610ff0d7816 */ /* 0x002fcc000000000d */
[----:B------:R0:W3:Y:S01]  /*f260*/  @!P0 LDG.E.U16 R13, desc[UR8][R4.64] ;  /* 0x00000008040d8981 */ /* 0x0000e2000c1e1500 */
[----:B------:R-:W-:Y:S01]  /*f270*/  UMOV UR4, 0x400 ;  /* 0x0000040000047882 */ /* 0x000fe20000000000 */
[----:B0-----:R-:W-:Y:S02]  /*f280*/  LOP3.LUT R4, R18, 0x80, RZ, 0xc0, !PT ;  /* 0x0000008012047812 */ /* 0x001fe400078ec0ff */
[----:B------:R-:W-:Y:S02]  /*f290*/  LOP3.LUT R18, R24, 0x7f, RZ, 0xc0, !PT ;  /* 0x0000007f18127812 */ /* 0x000fe400078ec0ff */
[----:B------:R-:W-:-:S03]  /*f2a0*/  ISETP.NE.U32.AND P1, PT, R4, RZ, PT ;  /* 0x000000ff0400720c */ /* 0x000fc60003f25070 */
[----:B------:R-:W-:Y:S01]  /*f2b0*/  IMAD.SHL.U32 R18, R18, 0x2, RZ ;  /* 0x0000000212127824 */ /* 0x000fe200078e00ff */
[----:B------:R-:W-:Y:S01]  /*f2c0*/  SEL R4, RZ, 0x110, !P1 ;  /* 0x00000110ff047807 */ /* 0x000fe20004800000 */
[----:B------:R-:W-:-:S03]  /*f2d0*/  ULEA UR4, UR5, UR4, 0x18 ;  /* 0x0000000405047291 */ /* 0x000fc6000f8ec03f */
[----:B------:R-:W-:Y:S02]  /*f2e0*/  LOP3.LUT R18, R4, R18, RZ, 0x3c, !PT ;  /* 0x0000001204127212 */ /* 0x000fe400078e3cff */
[----:B----4-:R-:W-:Y:S02]  /*f2f0*/  IADD3 R4, P1, R23, R2, RZ ;  /* 0x0000000217047210 */ /* 0x010fe40007f3e0ff */
[----:B------:R-:W-:Y:S01]  /*f300*/  LOP3.LUT R9, R18, 0x40, RZ, 0x3c, !PT ;  /* 0x0000004012097812 */ /* 0x000fe200078e3cff */
[----:B------:R-:W4:Y:S02]  /*f310*/  LDL R23, [R1+0x490] ;  /* 0x0004900001177983 */ /* 0x000f240000100800 */
[----:B------:R-:W-:Y:S02]  /*f320*/  IMAD.X R5, R22, 0x1, R0, P1 ;  /* 0x0000000116057824 */ /* 0x000fe400008e0600 */
[----:B------:R0:W-:Y:S04]  /*f330*/  STS.U16 [R9+UR4+0xc00], R12 ;  /* 0x000c000c09007988 */ /* 0x0001e80008000404 */
[----:B------:R-:W4:Y:S01]  /*f340*/  LDL R22, [R1+0x1d4] ;  /* 0x0001d40001167983 */ /* 0x000f220000100800 */
[----:B0-----:R-:W-:-:S06]  /*f350*/  PRMT R12, RZ, 0x7610, R12 ;  /* 0x00007610ff0c7816 */ /* 0x001fcc000000000c */
[----:B------:R2:W4:Y:S04]  /*f360*/  @!P0 LDG.E.U16 R12, desc[UR8][R4.64] ;  /* 0x00000008040c8981 */ /* 0x000528000c1e1500 */
[----:B------:R0:W-:Y:S02]  /*f370*/  STS.U16 [R9+UR4+0x400], R17 ;  /* 0x0004001109007988 */ /* 0x0001e40008000404 */
[----:B0-----:R-:W-:Y:S02]  /*f380*/  PRMT R17, RZ, 0x7610, R17 ;  /* 0x00007610ff117816 */ /* 0x001fe40000000011 */
[----:B--2---:R-:W-:Y:S02]  /*f390*/  IADD3 R4, P1, R21, R2, RZ ;  /* 0x0000000215047210 */ /* 0x004fe40007f3e0ff */
[----:B------:R-:W2:Y:S02]  /*f3a0*/  LDL R21, [R1+0x480] ;  /* 0x0004800001157983 */ /* 0x000ea40000100800 */
[----:B------:R-:W-:-:S02]  /*f3b0*/  IADD3.X R5, R20, R0, RZ, P1, !PT ;  /* 0x0000000014057210 */ /* 0x000fc40000ffe4ff */
[----:B------:R-:W2:Y:S04]  /*f3c0*/  LDL R20, [R1+0x1b4] ;  /* 0x0001b40001147983 */ /* 0x000ea80000100800 */
[----:B------:R0:W2:Y:S02]  /*f3d0*/  @!P0 LDG.E.U16 R17, desc[UR8][R4.64] ;  /* 0x0000000804118981 */ /* 0x0000a4000c1e1500 */
[----:B0-----:R-:W-:Y:S02]  /*f3e0*/  IADD3 R4, P1, R26, R2, RZ ;  /* 0x000000021a047210 */ /* 0x001fe40007f3e0ff */
[----:B------:R-:W2:Y:S03]  /*f3f0*/  LDL R26, [R1+0x470] ;  /* 0x00047000011a7983 */ /* 0x000ea60000100800 */
[----:B---3--:R-:W-:-:S02]  /*f400*/  IMAD.X R5, R25, 0x1, R0, P1 ;  /* 0x0000000119057824 */ /* 0x008fc400008e0600 */
[----:B------:R-:W3:Y:S04]  /*f410*/  LDL R25, [R1+0x1d0] ;  /* 0x0001d00001197983 */ /* 0x000ee80000100800 */
[----:B------:R0:W-:Y:S02]  /*f420*/  STS.U16 [R9+UR4+0x1400], R16 ;  /* 0x0014001009007988 */ /* 0x0001e40008000404 */
[----:B0-----:R-:W-:Y:S02]  /*f430*/  PRMT R16, RZ, 0x7610, R16 ;  /* 0x00007610ff107816 */ /* 0x001fe40000000010 */
[----:B------:R0:W-:Y:S04]  /*f440*/  STS.U16 [R9+UR4+0x1c00], R15 ;  /* 0x001c000f09007988 */ /* 0x0001e80008000404 */
[----:B------:R4:W3:Y:S01]  /*f450*/  @!P0 LDG.E.U16 R16, desc[UR8][R4.64] ;  /* 0x0000000804108981 */ /* 0x0008e2000c1e1500 */
[----:B0-----:R-:W-:-:S03]  /*f460*/  PRMT R15, RZ, 0x7610, R15 ;  /* 0x00007610ff0f7816 */ /* 0x001fc6000000000f */
[----:B------:R0:W-:Y:S02]  /*f470*/  STS.U16 [R9+UR4+0x2400], R7 ;  /* 0x0024000709007988 */ /* 0x0001e40008000404 */
[----:B0-----:R-:W-:Y:S02]  /*f480*/  PRMT R7, RZ, 0x7610, R7 ;  /* 0x00007610ff077816 */ /* 0x001fe40000000007 */
[-C--:B----4-:R-:W-:Y:S02]  /*f490*/  IADD3 R4, P1, R23, R2.reuse, RZ ;  /* 0x0000000217047210 */ /* 0x090fe40007f3e0ff */
[----:B------:R-:W4:Y:S03]  /*f4a0*/  LDL R23, [R1+0x460] ;  /* 0x0004600001177983 */ /* 0x000f260000100800 */
[----:B------:R-:W-:Y:S02]  /*f4b0*/  IMAD.X R5, R22, 0x1, R0, P1 ;  /* 0x0000000116057824 */ /* 0x000fe400008e0600 */
[----:B------:R-:W4:Y:S04]  /*f4c0*/  LDL R22, [R1+0x1f0] ;  /* 0x0001f00001167983 */ /* 0x000f280000100800 */
[----:B------:R2:W4:Y:S02]  /*f4d0*/  @!P0 LDG.E.U16 R15, desc[UR8][R4.64] ;  /* 0x00000008040f8981 */ /* 0x000524000c1e1500 */
[----:B--2---:R-:W-:-:S02]  /*f4e0*/  IADD3 R4, P1, R21, R2, RZ ;  /* 0x0000000215047210 */ /* 0x004fc40007f3e0ff */
[----:B------:R-:W2:Y:S03]  /*f4f0*/  LDL R21, [R1+0x450] ;  /* 0x0004500001157983 */ /* 0x000ea60000100800 */
[----:B------:R-:W-:Y:S02]  /*f500*/  IMAD.X R5, R20, 0x1, R0, P1 ;  /* 0x0000000114057824 */ /* 0x000fe400008e0600 */
[----:B------:R-:W2:Y:S04]  /*f510*/  LDL R20, [R1+0x210] ;  /* 0x0002100001147983 */ /* 0x000ea80000100800 */
[----:B------:R0:W2:Y:S02]  /*f520*/  @!P0 LDG.E.U16 R7, desc[UR8][R4.64] ;  /* 0x0000000804078981 */ /* 0x0000a4000c1e1500 */
[----:B0-----:R-:W-:-:S02]  /*f530*/  IADD3 R4, P1, R26, R2, RZ ;  /* 0x000000021a047210 */ /* 0x001fc40007f3e0ff */
[----:B------:R-:W2:Y:S03]  /*f540*/  LDL R26, [R1+0x440] ;  /* 0x00044000011a7983 */ /* 0x000ea60000100800 */
[----:B---3--:R-:W-:Y:S02]  /*f550*/  IMAD.X R5, R25, 0x1, R0, P1 ;  /* 0x0000000119057824 */ /* 0x008fe400008e0600 */
[----:B------:R-:W3:Y:S04]  /*f560*/  LDL R25, [R1+0x230] ;  /* 0x0002300001197983 */ /* 0x000ee80000100800 */
[----:B------:R0:W-:Y:S02]  /*f570*/  STS.U16 [R9+UR4+0x2c00], R3 ;  /* 0x002c000309007988 */ /* 0x0001e40008000404 */
[----:B0-----:R-:W-:-:S02]  /*f580*/  PRMT R3, RZ, 0x7610, R3 ;  /* 0x00007610ff037816 */ /* 0x001fc40000000003 */
        /* <DEDUP_REMOVED lines=58> */
[----:B------:R-:W2:Y:S02]  /*f930*/  LDL R26, [R1+0x3b0] ;  /* 0x0003b000011a7983 */ /* 0x000ea40000100800 */
[----:B---3--:R-:W-:Y:S02]  /*f940*/  IADD3.X R5, R25, R0, RZ, P1, !PT ;  /* 0x0000000019057210 */ /* 0x008fe40000ffe4ff */
        /* <DEDUP_REMOVED lines=82> */
[----:B------:R0:W-:Y:S04]  /*fe70*/  STS.U16 [R9+UR4+0xd400], R16 ;  /* 0x00d4001009007988 */ /* 0x0001e80008000404 */
[----:B------:R1:W-:Y:S04]  /*fe80*/  STS.U16 [R9+UR4+0xdc00], R15 ;  /* 0x00dc000f09007988 */ /* 0x0003e80008000404 */
[----:B------:R1:W-:Y:S04]  /*fe90*/  STS.U16 [R9+UR4+0xe400], R7 ;  /* 0x00e4000709007988 */ /* 0x0003e80008000404 */
[----:B------:R-:W2:Y:S01]  /*fea0*/  LDL R26, [R1+0x4cc] ;  /* 0x0004cc00011a7983 */ /* 0x000ea20000100800 */
[----:B---3--:R-:W-:-:S03]  /*feb0*/  IMAD.X R5, R25, 0x1, R0, P1 ;  /* 0x0000000119057824 */ /* 0x008fc600008e0600 */
[----:B------:R-:W3:Y:S01]  /*fec0*/  LDL R25, [R1+0x4ec] ;  /* 0x0004ec0001197983 */ /* 0x000ee20000100800 */
[----:B0-----:R-:W-:Y:S02]  /*fed0*/  PRMT R16, RZ, 0x7610, R16 ;  /* 0x00007610ff107816 */ /* 0x001fe40000000010 */
[----:B-1----:R-:W-:-:S04]  /*fee0*/  PRMT R15, RZ, 0x7610, R15 ;  /* 0x00007610ff0f7816 */ /* 0x002fc8000000000f */
[----:B------:R4:W3:Y:S01]  /*fef0*/  @!P0 LDG.E.U16 R16, desc[UR8][R4.64] ;  /* 0x0000000804108981 */ /* 0x0008e2000c1e1500 */
[----:B------:R-:W-:-:S03]  /*ff00*/  PRMT R7, RZ, 0x7610, R7 ;  /* 0x00007610ff077816 */ /* 0x000fc60000000007 */
[----:B------:R0:W-:Y:S04]  /*ff10*/  STS.U16 [R9+UR4+0xec00], R3 ;  /* 0x00ec000309007988 */ /* 0x0001e80008000404 */
[----:B------:R1:W-:Y:S01]  /*ff20*/  STS.U16 [R9+UR4+0xf400], R14 ;  /* 0x00f4000e09007988 */ /* 0x0003e20008000404 */
[----:B0-----:R-:W-:-:S03]  /*ff30*/  IMAD.SHL.U32 R3, R24, 0x20, RZ ;  /* 0x0000002018037824 */ /* 0x001fc600078e00ff */
[----:B------:R0:W-:Y:S02]  /*ff40*/  STS.U16 [R9+UR4+0xfc00], R6 ;  /* 0x00fc000609007988 */ /* 0x0001e40008000404 */
[----:B------:R-:W-:Y:S01]  /*ff50*/  LOP3.LUT R3, R3, 0x60, RZ, 0xc0, !PT ;  /* 0x0000006003037812 */ /* 0x000fe200078ec0ff */
[----:B-1----:R-:W-:Y:S01]  /*ff60*/  IMAD.SHL.U32 R14, R24, 0x2, RZ ;  /* 0x00000002180e7824 */ /* 0x002fe200078e00ff */
[----:B----4-:R-:W-:Y:S02]  /*ff70*/  IADD3 R4, P1, R23, R2, RZ ;  /* 0x0000000217047210 */ /* 0x010fe40007f3e0ff */
[----:B------:R-:W4:Y:S02]  /*ff80*/  LDL R23, [R1+0x28c] ;  /* 0x00028c0001177983 */ /* 0x000f240000100800 */
[----:B------:R-:W-:Y:S02]  /*ff90*/  IADD3.X R5, R22, R0, RZ, P1, !PT ;  /* 0x0000000016057210 */ /* 0x000fe40000ffe4ff */
[----:B------:R-:W4:Y:S04]  /*ffa0*/  LDL R22, [R1+0x4dc] ;  /* 0x0004dc0001167983 */ /* 0x000f280000100800 */
[----:B------:R2:W4:Y:S02]  /*ffb0*/  @!P0 LDG.E.U16 R15, desc[UR8][R4.64] ;  /* 0x00000008040f8981 */ /* 0x000524000c1e1500 */
[----:B--2---:R-:W-:-:S02]  /*ffc0*/  IADD3 R4, P1, R21, R2, RZ ;  /* 0x0000000215047210 */ /* 0x004fc40007f3e0ff */
[----:B------:R-:W2:Y:S03]  /*ffd0*/  LDL R21, [R1+0x26c] ;  /* 0x00026c0001157983 */ /* 0x000ea60000100800 */
[----:B------:R-:W-:Y:S02]  /*ffe0*/  IMAD.X R5, R20, 0x1, R0, P1 ;  /* 0x0000000114057824 */ /* 0x000fe400008e0600 */
[----:B------:R-:W2:Y:S04]  /*fff0*/  LDL R20, [R1+0x24c] ;  /* 0x00024c0001147983 */ /* 0x000ea80000100800 */
[----:B------:R1:W2:Y:S02]  /*10000*/  @!P0 LDG.E.U16 R7, desc[UR8][R4.64] ;  /* 0x0000000804078981 */ /* 0x0002a4000c1e1500 */
[----:B-1----:R-:W-:-:S02]  /*10010*/  SHF.R.S32.HI R4, RZ, 0x2, R24 ;  /* 0x00000002ff047819 */ /* 0x002fc40000011418 */
[----:B------:R-:W-:Y:S02]  /*10020*/  LOP3.LUT R5, R24, 0x7, RZ, 0xc0, !PT ;  /* 0x0000000718057812 */ /* 0x000fe400078ec0ff */
[----:B------:R-:W-:-:S03]  /*10030*/  SGXT R4, R4, 0x1 ;  /* 0x000000010404781a */ /* 0x000fc60000000200 */
[----:B0-----:R-:W-:Y:S01]  /*10040*/  IMAD.SHL.U32 R9, R5, 0x10, RZ ;  /* 0x0000001005097824 */ /* 0x001fe200078e00ff */
[----:B------:R-:W-:-:S04]  /*10050*/  LOP3.LUT R4, R3, 0x90, R4, 0xf8, !PT ;  /* 0x0000009003047812 */ /* 0x000fc800078ef804 */
[--C-:B------:R-:W-:Y:S02]  /*10060*/  LOP3.LUT R9, R9, 0x30, R14.reuse, 0x78, !PT ;  /* 0x0000003009097812 */ /* 0x100fe400078e780e */
[----:B------:R-:W-:Y:S02]  /*10070*/  LOP3.LUT R14, R4, 0x10, R14, 0x78, !PT ;  /* 0x00000010040e7812 */ /* 0x000fe400078e780e */
[----:B---3--:R-:W-:Y:S02]  /*10080*/  IADD3 R4, P1, R25, R2, RZ ;  /* 0x0000000219047210 */ /* 0x008fe40007f3e0ff */
[----:B------:R-:W3:Y:S01]  /*10090*/  LDL R25, [R1+0x4bc] ;  /* 0x0004bc0001197983 */ /* 0x000ee20000100800 */
[----:B------:R-:W-:-:S05]  /*100a0*/  IMAD.SHL.U32 R3, R24, 0x40, RZ ;  /* 0x0000004018037824 */ /* 0x000fca00078e00ff */
[----:B------:R-:W-:Y:S02]  /*100b0*/  LOP3.LUT R3, R3, 0x3800, RZ, 0xc0, !PT ;  /* 0x0000380003037812 */ /* 0x000fe400078ec0ff */
[----:B------:R-:W-:-:S03]  /*100c0*/  PRMT R6, RZ, 0x7610, R6 ;  /* 0x00007610ff067816 */ /* 0x000fc60000000006 */
[----:B------:R-:W-:-:S04]  /*100d0*/  IMAD R3, R5, 0x100, R3 ;  /* 0x0000010005037824 */ /* 0x000fc800078e0203 */
[--C-:B------:R-:W-:Y:S01]  /*100e0*/  IMAD.IADD R3, R3, 0x1, R9.reuse ;  /* 0x0000000103037824 */ /* 0x100fe200078e0209 */
[----:B------:R-:W-:Y:S02]  /*100f0*/  PRMT R9, RZ, 0x7610, R9 ;  /* 0x00007610ff097816 */ /* 0x000fe40000000009 */
[----:B------:R-:W-:-:S05]  /*10100*/  LOP3.LUT R29, R18, 0x60, RZ, 0x3c, !PT ;  /* 0x00000060121d7812 */ /* 0x000fca00078e3cff */
[----:B------:R0:W-:Y:S02]  /*10110*/  STS.U16 [R29+UR4+0x600], R8 ;  /* 0x000600081d007988 */ /* 0x0001e40008000404 */
[----:B0-----:R-:W-:Y:S01]  /*10120*/  PRMT R8, RZ, 0x7610, R8 ;  /* 0x00007610ff087816 */ /* 0x001fe20000000008 */
        /* <DEDUP_REMOVED lines=19> */
[----:B------:R0:W-:Y:S01]  /*10260*/  STS.U16 [R29+UR4+0x1e00], R13 ;  /* 0x001e000d1d007988 */ /* 0x0001e20008000404 */
[----:B----4-:R-:W-:-:S03]  /*10270*/  IMAD.X R5, R23, 0x1, R0, P1 ;  /* 0x0000000117057824 */ /* 0x010fc600008e0600 */
[----:B------:R-:W4:Y:S04]  /*10280*/  LDL R23, [R1+0x1cc] ;  /* 0x0001cc0001177983 */ /* 0x000f280000100800 */
[----:B------:R1:W4:Y:S02]  /*10290*/  @!P0 LDG.E.U16 R11, desc[UR8][R4.64] ;  /* 0x00000008040b8981 */ /* 0x000324000c1e1500 */
[----:B-1----:R-:W-:Y:S02]  /*102a0*/  IADD3 R4, P1, R22, R2, RZ ;  /* 0x0000000216047210 */ /* 0x002fe40007f3e0ff */
[----:B------:R-:W4:Y:S01]  /*102b0*/  LDL R22, [R1+0x47c] ;  /* 0x00047c0001167983 */ /* 0x000f220000100800 */
[----:B0-----:R-:W-:Y:S02]  /*102c0*/  PRMT R13, RZ, 0x7610, R13 ;  /* 0x00007610ff0d7816 */ /* 0x001fe4000000000d */
[----:B--2---:R-:W-:-:S02]  /*102d0*/  IMAD.X R5, R21, 0x1, R0, P1 ;  /* 0x0000000115057824 */ /* 0x004fc400008e0600 */
[----:B------:R-:W2:Y:S04]  /*102e0*/  LDL R21, [R1+0x1b8] ;  /* 0x0001b80001157983 */ /* 0x000ea80000100800 */
[----:B------:R0:W2:Y:S02]  /*102f0*/  @!P0 LDG.E.U16 R10, desc[UR8][R4.64] ;  /* 0x00000008040a8981 */ /* 0x0000a4000c1e1500 */
[----:B0-----:R-:W-:Y:S02]  /*10300*/  IADD3 R4, P1, R26, R2, RZ ;  /* 0x000000021a047210 */ /* 0x001fe40007f3e0ff */
[----:B------:R-:W2:Y:S02]  /*10310*/  LDL R26, [R1+0x46c] ;  /* 0x00046c00011a7983 */ /* 0x000ea40000100800 */
[----:B------:R-:W-:-:S02]  /*10320*/  IADD3.X R5, R20, R0, RZ, P1, !PT ;  /* 0x0000000014057210 */ /* 0x000fc40000ffe4ff */
[----:B------:R-:W2:Y:S04]  /*10330*/  LDL R20, [R1+0x1d8] ;  /* 0x0001d80001147983 */ /* 0x000ea80000100800 */
[----:B------:R3:W2:Y:S02]  /*10340*/  @!P0 LDG.E.U16 R13, desc[UR8][R4.64] ;  /* 0x00000008040d8981 */ /* 0x0006a4000c1e1500 */
[----:B---3--:R-:W-:Y:S02]  /*10350*/  IADD3 R4, P1, R25, R2, RZ ;  /* 0x0000000219047210 */ /* 0x008fe40007f3e0ff */
[----:B------:R-:W3:Y:S04]  /*10360*/  LDL R25, [R1+0x45c] ;  /* 0x00045c0001197983 */ /* 0x000ee80000100800 */
[----:B------:R0:W-:Y:S02]  /*10370*/  STS.U16 [R29+UR4+0x2600], R12 ;  /* 0x0026000c1d007988 */ /* 0x0001e40008000404 */
[----:B0-----:R-:W-:-:S02]  /*10380*/  PRMT R12, RZ, 0x7610, R12 ;  /* 0x00007610ff0c7816 */ /* 0x001fc4000000000c */
[----:B------:R-:W-:Y:S01]  /*10390*/  PRMT R18, RZ, 0x7610, R18 ;  /* 0x00007610ff127816 */ /* 0x000fe20000000012 */
        /* <DEDUP_REMOVED lines=19> */
[----:B------:R-:W-:Y:S04]  /*104d0*/  STS.U16 [R29+UR4+0x4e00], R6 ;  /* 0x004e00061d007988 */ /* 0x000fe80008000404 */
[----:B------:R0:W-:Y:S04]  /*104e0*/  STS.U16 [R29+UR4+0x3e00], R15 ;  /* 0x003e000f1d007988 */ /* 0x0001e80008000404 */
[----:B------:R1:W-:Y:S01]  /*104f0*/  STS.U16 [R29+UR4+0x4600], R7 ;  /* 0x004600071d007988 */ /* 0x0003e20008000404 */
[----:B0-----:R-:W-:Y:S01]  /*10500*/  PRMT R15, RZ, 0x7610, R15 ;  /* 0x00007610ff0f7816 */ /* 0x001fe2000000000f */
[----:B----4-:R-:W-:-:S02]  /*10510*/  IMAD.X R5, R23, 0x1, R0, P1 ;  /* 0x0000000117057824 */ /* 0x010fc400008e0600 */
[----:B------:R-:W4:Y:S04]  /*10520*/  LDL R23, [R1+0x258] ;  /* 0x0002580001177983 */ /* 0x000f280000100800 */
[----:B------:R0:W4:Y:S02]  /*10530*/  @!P0 LDG.E.U16 R16, desc[UR8][R4.64] ;  /* 0x0000000804108981 */ /* 0x000124000c1e1500 */
[----:B0-----:R-:W-:Y:S02]  /*10540*/  IADD3 R4, P1, R22, R2, RZ ;  /* 0x0000000216047210 */ /* 0x001fe40007f3e0ff */
[----:B------:R-:W4:Y:S03]  /*10550*/  LDL R22, [R1+0x41c] ;  /* 0x00041c0001167983 */ /* 0x000f260000100800 */
[----:B--2---:R-:W-:-:S02]  /*10560*/  IMAD.X R5, R21, 0x1, R0, P1 ;  /* 0x0000000115057824 */ /* 0x004fc400008e0600 */
[----:B------:R-:W2:Y:S04]  /*10570*/  LDL R21, [R1+0x278] ;  /* 0x0002780001157983 */ /* 0x000ea80000100800 */
[----:B------:R0:W2:Y:S01]  /*10580*/  @!P0 LDG.E.U16 R15, desc[UR8][R4.64] ;  /* 0x00000008040f8981 */ /* 0x0000a2000c1e1500 */
[----:B------:R-:W-:-:S03]  /*10590*/  IADD3 R6, P1, R26, R2, RZ ;  /* 0x000000021a067210 */ /* 0x000fc60007f3e0ff */
[----:B------:R-:W2:Y:S01]  /*105a0*/  LDL R26, [R1+0x40c] ;  /* 0x00040c00011a7983 */ /* 0x000ea20000100800 */
[----:B0-----:R-:W-:Y:S01]  /*105b0*/  PRMT R4, RZ, 0x7610, R4 ;  /* 0x00007610ff047816 */ /* 0x001fe20000000004 */
[----:B-1----:R-:W-:Y:S02]  /*105c0*/  IMAD.X R7, R20, 0x1, R0, P1 ;  /* 0x0000000114077824 */ /* 0x002fe400008e0600 */
[----:B------:R-:W2:Y:S04]  /*105d0*/  LDL R20, [R1+0x298] ;  /* 0x0002980001147983 */ /* 0x000ea80000100800 */
[----:B------:R3:W2:Y:S02]  /*105e0*/  @!P0 LDG.E.U16 R4, desc[UR8][R6.64] ;  /* 0x0000000806048981 */ /* 0x0006a4000c1e1500 */
[----:B---3--:R-:W-:-:S02]  /*105f0*/  IADD3 R6, P1, R25, R2, RZ ;  /* 0x0000000219067210 */ /* 0x008fc40007f3e0ff */
[----:B------:R-:W3:Y:S01]  /*10600*/  LDL R25, [R1+0x3fc] ;  /* 0x0003fc0001197983 */ /* 0x000ee20000100800 */
[----:B------:R-:W-:-:S03]  /*10610*/  PRMT R5, RZ, 0x7610, R5 ;  /* 0x00007610ff057816 */ /* 0x000fc60000000005 */
[----:B------:R0:W-:Y:S04]  /*10620*/  STS.U16 [R29+UR4+0x5e00], R8 ;  /* 0x005e00081d007988 */ /* 0x0001e80008000404 */
[----:B------:R2:W-:Y:S04]  /*10630*/  STS.U16 [R29+UR4+0x5600], R9 ;  /* 0x005600091d007988 */ /* 0x0005e80008000404 */
[----:B------:R3:W-:Y:S01]  /*10640*/  STS.U16 [R29+UR4+0x6e00], R10 ;  /* 0x006e000a1d007988 */ /* 0x0007e20008000404 */
[----:B----4-:R-:W-:-:S03]  /*10650*/  IMAD.X R7, R23, 0x1, R0, P1 ;  /* 0x0000000117077824 */ /* 0x010fc600008e0600 */
[----:B------:R-:W4:Y:S04]  /*10660*/  LDL R23, [R1+0x2b8] ;  /* 0x0002b80001177983 */ /* 0x000f280000100800 */
[----:B------:R1:W4:Y:S01]  /*10670*/  @!P0 LDG.E.U16 R5, desc[UR8][R6.64] ;  /* 0x0000000806058981 */ /* 0x000322000c1e1500 */
[----:B0-----:R-:W-:Y:S02]  /*10680*/  IADD3 R8, P1, R22, R2, RZ ;  /* 0x0000000216087210 */ /* 0x001fe40007f3e0ff */
[----:B-1----:R-:W-:Y:S01]  /*10690*/  PRMT R6, RZ, 0x7610, R6 ;  /* 0x00007610ff067816 */ /* 0x002fe20000000006 */
[----:B------:R-:W4:Y:S02]  /*106a0*/  LDL R22, [R1+0x3ec] ;  /* 0x0003ec0001167983 */ /* 0x000f240000100800 */
[----:B--2---:R-:W-:-:S02]  /*106b0*/  IMAD.X R9, R21, 0x1, R0, P1 ;  /* 0x0000000115097824 */ /* 0x004fc400008e0600 */
[----:B------:R-:W2:Y:S04]  /*106c0*/  LDL R21, [R1+0x2d8] ;  /* 0x0002d80001157983 */ /* 0x000ea80000100800 */
[----:B------:R0:W2:Y:S02]  /*106d0*/  @!P0 LDG.E.U16 R6, desc[UR8][R8.64] ;  /* 0x0000000808068981 */ /* 0x0000a4000c1e1500 */
[----:B0-----:R-:W-:Y:S02]  /*106e0*/  IADD3 R8, P1, R26, R2, RZ ;  /* 0x000000021a087210 */ /* 0x001fe40007f3e0ff */
[----:B------:R-:W2:Y:S03]  /*106f0*/  LDL R26, [R1+0x2f8] ;  /* 0x0002f800011a7983 */ /* 0x000ea60000100800 */
[----:B------:R-:W-:-:S02]  /*10700*/  IMAD.X R9, R20, 0x1, R0, P1 ;  /* 0x0000000114097824 */ /* 0x000fc400008e0600 */
[----:B------:R-:W2:Y:S01]  /*10710*/  LDL R20, [R1+0x3dc] ;  /* 0x0003dc0001147983 */ /* 0x000ea20000100800 */
[----:B---3--:R-:W-:-:S03]  /*10720*/  IADD3 R10, P1, R25, R2, RZ ;  /* 0x00000002190a7210 */ /* 0x008fc60007f3e0ff */
[----:B------:R-:W3:Y:S01]  /*10730*/  LDL R25, [R1+0x3cc] ;  /* 0x0003cc0001197983 */ /* 0x000ee20000100800 */
[----:B------:R-:W-:-:S03]  /*10740*/  PRMT R7, RZ, 0x7610, R7 ;  /* 0x00007610ff077816 */ /* 0x000fc60000000007 */
[----:B------:R4:W-:Y:S04]  /*10750*/  STS.U16 [R29+UR4+0x6600], R11 ;  /* 0x0066000b1d007988 */ /* 0x0009e80008000404 */
[----:B------:R0:W3:Y:S02]  /*10760*/  @!P0 LDG.E.U16 R7, desc[UR8][R8.64] ;  /* 0x0000000808078981 */ /* 0x0000e4000c1e1500 */
[----:B0-----:R-:W-:Y:S02]  /*10770*/  PRMT R8, RZ, 0x7610, R8 ;  /* 0x00007610ff087816 */ /* 0x001fe40000000008 */
[----:B------:R-:W-:Y:S01]  /*10780*/  PRMT R9, RZ, 0x7610, R9 ;  /* 0x00007610ff097816 */ /* 0x000fe20000000009 */
[----:B------:R-:W-:Y:S04]  /*10790*/  STS.U16 [R29+UR4+0x7e00], R12 ;  /* 0x007e000c1d007988 */ /* 0x000fe80008000404 */
[----:B------:R-:W-:Y:S01]  /*107a0*/  STS.U16 [R29+UR4+0x7600], R13 ;  /* 0x0076000d1d007988 */ /* 0x000fe20008000404 */
[----:B----4-:R-:W-:-:S03]  /*107b0*/  IMAD.X R11, R23, 0x1, R0, P1 ;  /* 0x00000001170b7824 */ /* 0x010fc600008e0600 */
[----:B------:R-:W4:Y:S04]  /*107c0*/  LDL R23, [R1+0x318] ;  /* 0x0003180001177983 */ /* 0x000f280000100800 */
[----:B------:R0:W4:Y:S02]  /*107d0*/  @!P0 LDG.E.U16 R8, desc[UR8][R10.64] ;  /* 0x000000080a088981 */ /* 0x000124000c1e1500 */
[----:B0-----:R-:W-:Y:S02]  /*107e0*/  IADD3 R10, P1, R22, R2, RZ ;  /* 0x00000002160a7210 */ /* 0x001fe40007f3e0ff */
[----:B------:R-:W4:Y:S04]  /*107f0*/  LDL R22, [R1+0x3bc] ;  /* 0x0003bc0001167983 */ /* 0x000f280000100800 */
[----:B------:R0:W-:Y:S04]  /*10800*/  STS.U16 [R29+UR4+0x8600], R18 ;  /* 0x008600121d007988 */ /* 0x0001e80008000404 */
[----:B0-----:R-:W4:Y:S01]  /*10810*/  LDL R18, [R1+0x378] ;  /* 0x0003780001127983 */ /* 0x001f220000100800 */
[----:B--2---:R-:W-:-:S03]  /*10820*/  IMAD.X R11, R21, 0x1, R0, P1 ;  /* 0x00000001150b7824 */ /* 0x004fc600008e0600 */
[----:B------:R-:W2:Y:S04]  /*10830*/  LDL R21, [R1+0x338] ;  /* 0x0003380001157983 */ /* 0x000ea80000100800 */
[----:B------:R0:W2:Y:S02]  /*10840*/  @!P0 LDG.E.U16 R9, desc[UR8][R10.64] ;  /* 0x000000080a098981 */ /* 0x0000a4000c1e1500 */
[----:B0-----:R-:W-:Y:S02]  /*10850*/  PRMT R10, RZ, 0x7610, R10 ;  /* 0x00007610ff0a7816 */ /* 0x001fe4000000000a */
[----:B------:R-:W-:Y:S02]  /*10860*/  IADD3 R12, P1, R20, R2, RZ ;  /* 0x00000002140c7210 */ /* 0x000fe40007f3e0ff */
[----:B------:R-:W2:Y:S03]  /*10870*/  LDL R20, [R1+0x3ac] ;  /* 0x0003ac0001147983 */ /* 0x000ea60000100800 */
[----:B------:R-:W-:-:S02]  /*10880*/  IMAD.X R13, R26, 0x1, R0, P1 ;  /* 0x000000011a0d7824 */ /* 0x000fc400008e0600 */
[----:B------:R-:W2:Y:S04]  /*10890*/  LDL R26, [R1+0x358] ;  /* 0x00035800011a7983 */ /* 0x000ea80000100800 */
[----:B------:R3:W2:Y:S02]  /*108a0*/  @!P0 LDG.E.U16 R10, desc[UR8][R12.64] ;  /* 0x000000080c0a8981 */ /* 0x0006a4000c1e1500 */
[----:B---3--:R-:W-:Y:S02]  /*108b0*/  IADD3 R12, P1, R25, R2, RZ ;  /* 0x00000002190c7210 */ /* 0x008fe40007f3e0ff */
[----:B------:R-:W3:Y:S01]  /*108c0*/  LDL R25, [R1+0x5d4] ;  /* 0x0005d40001197983 */ /* 0x000ee20000100800 */
[----:B------:R-:W-:-:S03]  /*108d0*/  PRMT R11, RZ, 0x7610, R11 ;  /* 0x00007610ff0b7816 */ /* 0x000fc6000000000b */
[----:B------:R0:W-:Y:S02]  /*108e0*/  STS.U16 [R29+UR4+0x8e00], R17 ;  /* 0x008e00111d007988 */ /* 0x0001e40008000404 */
[----:B0-----:R-:W-:Y:S02]  /*108f0*/  PRMT R17, RZ, 0x7610, R17 ;  /* 0x00007610ff117816 */ /* 0x001fe40000000011 */
[----:B------:R0:W-:Y:S02]  /*10900*/  STS.U16 [R29+UR4+0x9600], R16 ;  /* 0x009600101d007988 */ /* 0x0001e40008000404 */
[----:B0-----:R-:W-:Y:S02]  /*10910*/  PRMT R16, RZ, 0x7610, R16 ;  /* 0x00007610ff107816 */ /* 0x001fe40000000010 */
[----:B------:R0:W-:Y:S01]  /*10920*/  STS.U16 [R29+UR4+0x9e00], R15 ;  /* 0x009e000f1d007988 */ /* 0x0001e20008000404 */
[----:B----4-:R-:W-:-:S05]  /*10930*/  IADD3.X R13, R23, R0, RZ, P1, !PT ;  /* 0x00000000170d7210 */ /* 0x010fca0000ffe4ff */
[----:B------:R1:W4:Y:S02]  /*10940*/  @!P0 LDG.E.U16 R11, desc[UR8][R12.64] ;  /* 0x000000080c0b8981 */ /* 0x000324000c1e1500 */
[----:B-1----:R-:W-:Y:S02]  /*10950*/  IADD3 R12, P1, R22, R2, RZ ;  /* 0x00000002160c7210 */ /* 0x002fe40007f3e0ff */
[----:B0-----:R-:W-:-:S03]  /*10960*/  PRMT R15, RZ, 0x7610, R15 ;  /* 0x00007610ff0f7816 */ /* 0x001fc6000000000f */
[----:B--2---:R-:W-:-:S05]  /*10970*/  IMAD.X R13, R21, 0x1, R0, P1 ;  /* 0x00000001150d7824 */ /* 0x004fca00008e0600 */
[----:B------:R0:W2:Y:S02]  /*10980*/  @!P0 LDG.E.U16 R17, desc[UR8][R12.64] ;  /* 0x000000080c118981 */ /* 0x0000a4000c1e1500 */
[-C--:B0-----:R-:W-:Y:S02]  /*10990*/  IADD3 R12, P1, R20, R2.reuse, RZ ;  /* 0x00000002140c7210 */ /* 0x081fe40007f3e0ff */
[----:B------:R-:W2:Y:S03]  /*109a0*/  LDL.LU.64 R20, [R1+0x5c0] ;  /* 0x0005c00001147983 */ /* 0x000ea60000300a00 */
[----:B------:R-:W-:Y:S01]  /*109b0*/  IMAD.X R13, R26, 0x1, R0, P1 ;  /* 0x000000011a0d7824 */ /* 0x000fe200008e0600 */
[----:B------:R-:W2:Y:S04]  /*109c0*/  LDL.LU.64 R22, [R1+0x5c8] ;  /* 0x0005c80001167983 */ /* 0x000ea80000300a00 */
[----:B------:R3:W2:Y:S02]  /*109d0*/  @!P0 LDG.E.U16 R16, desc[UR8][R12.64] ;  /* 0x000000080c108981 */ /* 0x0006a4000c1e1500 */
[----:B---3--:R-:W-:-:S05]  /*109e0*/  IADD3 R12, P1, R25, R2, RZ ;  /* 0x00000002190c7210 */ /* 0x008fca0007f3e0ff */
[----:B------:R-:W-:-:S05]  /*109f0*/  IMAD.X R13, R18, 0x1, R0, P1 ;  /* 0x00000001120d7824 */ /* 0x000fca00008e0600 */
[----:B------:R-:W3:Y:S04]  /*10a00*/  @!P0 LDG.E.U16 R15, desc[UR8][R12.64] ;  /* 0x000000080c0f8981 */ /* 0x000ee8000c1e1500 */
[----:B------:R-:W-:Y:S04]  /*10a10*/  STL [R1+0xa50], R2 ;  /* 0x000a500201007387 */ /* 0x000fe80000100800 */
[----:B------:R-:W-:Y:S04]  /*10a20*/  STL [R1+0x664], R0 ;  /* 0x0006640001007387 */ /* 0x000fe80000100800 */
[----:B------:R-:W-:Y:S04]  /*10a30*/  STS.U16 [R29+UR4+0xa600], R4 ;  /* 0x00a600041d007988 */ /* 0x000fe80008000404 */
[----:B------:R0:W-:Y:S04]  /*10a40*/  STS.U16 [R29+UR4+0xae00], R5 ;  /* 0x00ae00051d007988 */ /* 0x0001e80008000404 */
[----:B------:R-:W-:Y:S04]  /*10a50*/  STS.U16 [R29+UR4+0xb600], R6 ;  /* 0x00b600061d007988 */ /* 0x000fe80008000404 */
[----:B------:R1:W-:Y:S04]  /*10a60*/  STS.U16 [R29+UR4+0xbe00], R7 ;  /* 0x00be00071d007988 */ /* 0x0003e80008000404 */
[----:B0-----:R-:W3:Y:S04]  /*10a70*/  LDL.LU.64 R4, [R1+0x550] ;  /* 0x0005500001047983 */ /* 0x001ee80000300a00 */
[----:B-1----:R-:W3:Y:S04]  /*10a80*/  LDL.LU.64 R6, [R1+0x558] ;  /* 0x0005580001067983 */ /* 0x002ee80000300a00 */
[----:B------:R-:W-:Y:S04]  /*10a90*/  STS.U16 [R29+UR4+0xfe00], R19 ;  /* 0x00fe00131d007988 */ /* 0x000fe80008000404 */
[----:B------:R-:W-:Y:S04]  /*10aa0*/  STS.U16 [R29+UR4+0xc600], R8 ;  /* 0x00c600081d007988 */ /* 0x000fe80008000404 */
[----:B------:R-:W-:Y:S04]  /*10ab0*/  STS.U16 [R29+UR4+0xce00], R9 ;  /* 0x00ce00091d007988 */ /* 0x000fe80008000404 */
[----:B------:R-:W-:Y:S04]  /*10ac0*/  STS.U16 [R29+UR4+0xd600], R10 ;  /* 0x00d6000a1d007988 */ /* 0x000fe80008000404 */
[----:B----4-:R-:W-:Y:S01]  /*10ad0*/  STS.U16 [R29+UR4+0xde00], R11 ;  /* 0x00de000b1d007988 */ /* 0x010fe20008000404 */
[----:B------:R-:W-:-:S05]  /*10ae0*/  IMAD.SHL.U32 R28, R24, 0x10, RZ ;  /* 0x00000010181c7824 */ /* 0x000fca00078e00ff */
[----:B------:R-:W-:-:S04]  /*10af0*/  LOP3.LUT R28, R28, 0x100, RZ, 0xc0, !PT ;  /* 0x000001001c1c7812 */ /* 0x000fc800078ec0ff */
[----:B------:R-:W-:Y:S01]  /*10b00*/  IADD3 R28, R14, UR4, R28 ;  /* 0x000000040e1c7c10 */ /* 0x000fe2000fffe01c */
[----:B--2---:R-:W-:Y:S04]  /*10b10*/  STS.U16 [R29+UR4+0xe600], R17 ;  /* 0x00e600111d007988 */ /* 0x004fe80008000404 */
[----:B------:R-:W-:Y:S04]  /*10b20*/  STS.U16 [R29+UR4+0xee00], R16 ;  /* 0x00ee00101d007988 */ /* 0x000fe80008000404 */
[----:B---3--:R-:W-:Y:S01]  /*10b30*/  STS.U16 [R29+UR4+0xf600], R15 ;  /* 0x00f6000f1d007988 */ /* 0x008fe20008000404 */
[----:B------:R-:W-:Y:S06]  /*10b40*/  BAR.SYNC.DEFER_BLOCKING 0x0 ;  /* 0x0000000000007b1d */ /* 0x000fec0000010000 */
[----:B------:R-:W-:Y:S04]  /*10b50*/  LDSM.16.MT88.4 R16, [R28+0x10000] ;  /* 0x010000001c10783b */ /* 0x000fe80000004200 */
[----:B------:R-:W0:Y:S04]  /*10b60*/  LDSM.16.M88.4 R24, [R3+UR4] ;  /* 0x000000040318783b */ /* 0x000e280008000200 */
[----:B------:R-:W1:Y:S01]  /*10b70*/  LDSM.16.MT88.4 R8, [R28+0x10200] ;  /* 0x010200001c08783b */ /* 0x000e620000004200 */
[----:B0-----:R-:W-:Y:S03]  /*10b80*/  HMMA.16816.F32 R12, R16, R24, R20 ;  /* 0x00000018100c723c */ /* 0x001fe60000001814 */
[----:B------:R-:W0:-:S15]  /*10b90*/  LDSM.16.M88.4 R20, [R3+UR4+0x4000] ;  /* 0x004000040314783b */ /* 0x000e1e0008000200 */
[----:B------:R-:W-:-:S06]  /*10ba0*/  NOP ;  /* 0x0000000000007918 */ /* 0x000fcc0000000000 */
[----:B-1----:R-:W-:Y:S01]  /*10bb0*/  HMMA.16816.F32 R24, R8, R26, R12 ;  /* 0x0000001a0818723c */ /* 0x002fe2000000180c */
[----:B------:R-:W2:Y:S04]  /*10bc0*/  LDL.LU.64 R12, [R1+0x5a0] ;  /* 0x0005a000010c7983 */ /* 0x000ea80000300a00 */
[----:B------:R-:W2:Y:S01]  /*10bd0*/  LDL.LU.64 R14, [R1+0x5a8] ;  /* 0x0005a800010e7983 */ /* 0x000ea20000300a00 */
[----:B0-----:R-:W-:-:S15]  /*10be0*/  HMMA.16816.F32 R4, R16, R20, R4 ;  /* 0x000000141004723c */ /* 0x001fde0000001804 */
[----:B------:R-:W-:-:S02]  /*10bf0*/  NOP ;  /* 0x0000000000007918 */ /* 0x000fc40000000000 */
[----:B------:R-:W-:Y:S04]  /*10c00*/  STL.64 [R1+0x20], R24 ;  /* 0x0000201801007387 */ /* 0x000fe80000100a00 */
[----:B------:R-:W-:Y:S04]  /*10c10*/  STL.64 [R1+0x28], R26 ;  /* 0x0000281a01007387 */ /* 0x000fe80000100a00 */
[----:B------:R-:W-:Y:S04]  /*10c20*/  STL.64 [R1+0xa90], R10 ;  /* 0x000a900a01007387 */ /* 0x000fe80000100a00 */
[----:B------:R0:W-:Y:S04]  /*10c30*/  STL.64 [R1+0xa88], R8 ;  /* 0x000a880801007387 */ /* 0x0001e80000100a00 */
[----:B------:R-:W2:Y:S01]  /*10c40*/  LDSM.16.M88.4 R24, [R3+UR4+0x8000] ;  /* 0x008000040318783b */ /* 0x000ea20008000200 */
[----:B------:R-:W-:Y:S03]  /*10c50*/  HMMA.16816.F32 R20, R8, R22, R4 ;  /* 0x000000160814723c */ /* 0x000fe60000001804 */
[----:B0-----:R-:W3:Y:S04]  /*10c60*/  LDL.LU.64 R8, [R1+0x590] ;  /* 0x0005900001087983 */ /* 0x001ee80000300a00 */
[----:B------:R-:W3:Y:S01]  /*10c70*/  LDL.LU.64 R10, [R1+0x598] ;  /* 0x00059800010a7983 */ /* 0x000ee20000300a00 */
[C---:B--2---:R-:W-:Y:S03]  /*10c80*/  HMMA.16816.F32 R4, R16.reuse, R24, R12 ;  /* 0x000000181004723c */ /* 0x044fe6000000180c */
[----:B------:R-:W3:Y:S03]  /*10c90*/  LDSM.16.M88.4 R12, [R3+UR4+0xc000] ;  /* 0x00c00004030c783b */ /* 0x000ee60008000200 */
[----:B---3--:R-:W-:Y:S01]  /*10ca0*/  HMMA.16816.F32 R16, R16, R12, R8 ;  /* 0x0000000c1010723c */ /* 0x008fe20000001808 */
[----:B------:R-:W2:Y:S04]  /*10cb0*/  LDL.LU.64 R10, [R1+0xa90] ;  /* 0x000a9000010a7983 */ /* 0x000ea80000300a00 */
[----:B------:R-:W2:Y:S01]  /*10cc0*/  LDL.LU.64 R8, [R1+0xa88] ;  /* 0x000a880001087983 */ /* 0x000ea20000300a00 */
[----:B------:R-:W-:-:S12]  /*10cd0*/  LOP3.LUT R29, R3, 0x40, RZ, 0x3c, !PT ;  /* 0x00000040031d7812 */ /* 0x000fd800078e3cff */
[----:B--2---:R-:W-:Y:S01]  /*10ce0*/  HMMA.16816.F32 R4, R8, R26, R4 ;  /* 0x0000001a0804723c */ /* 0x004fe20000001804 */
[----:B------:R-:W0:-:S15]  /*10cf0*/  LDSM.16.M88.4 R24, [R29+UR4] ;  /* 0x000000041d18783b */ /* 0x000e1e0008000200 */
[----:B------:R-:W-:-:S07]  /*10d00*/  NOP ;  /* 0x0000000000007918 */ /* 0x000fce0000000000 */
[----:B------:R-:W-:Y:S04]  /*10d10*/  STL [R1+0x14], R5 ;  /* 0x0000140501007387 */ /* 0x000fe80000100800 */
[----:B------:R-:W-:Y:S04]  /*10d20*/  STL.64 [R1+0x18], R6 ;  /* 0x0000180601007387 */ /* 0x000fe80000100a00 */
[----:B------:R1:W-:Y:S01]  /*10d30*/  STL [R1+0xa74], R3 ;  /* 0x000a740301007387 */ /* 0x0003e20000100800 */
[----:B0-----:R-:W-:Y:S02]  /*10d40*/  IMAD.MOV.U32 R13, RZ, RZ, R24 ;  /* 0x000000ffff0d7224 */ /* 0x001fe400078e0018 */
[----:B------:R-:W-:-:S02]  /*10d50*/  IMAD.MOV.U32 R12, RZ, RZ, R25 ;  /* 0x000000ffff0c7224 */ /* 0x000fc400078e0019 */
[----:B-1----:R-:W-:Y:S02]  /*10d60*/  IMAD.MOV.U32 R3, RZ, RZ, R26 ;  /* 0x000000ffff037224 */ /* 0x002fe400078e001a */
[----:B------:R-:W-:Y:S02]  /*10d70*/  IMAD.MOV.U32 R2, RZ, RZ, R27 ;  /* 0x000000ffff027224 */ /* 0x000fe400078e001b */
[----:B------:R-:W-:Y:S01]  /*10d80*/  HMMA.16816.F32 R24, R8, R14, R16 ;  /* 0x0000000e0818723c */ /* 0x000fe20000001810 */
[----:B------:R-:W2:Y:S04]  /*10d90*/  LDL.LU R16, [R1+0x20] ;  /* 0x0000200001107983 */ /* 0x000ea80000300800 */
[----:B------:R-:W2:Y:S04]  /*10da0*/  LDL.LU R17, [R1+0x24] ;  /* 0x0000240001117983 */ /* 0x000ea80000300800 */
[----:B------:R-:W2:Y:S04]  /*10db0*/  LDL.LU R18, [R1+0x28] ;  /* 0x0000280001127983 */ /* 0x000ea80000300800 */
[----:B------:R-:W2:Y:S01]  /*10dc0*/  LDL.LU R19, [R1+0x2c] ;  /* 0x00002c0001137983 */ /* 0x000ea20000300800 */
[----:B------:R-:W-:-:S03]  /*10dd0*/  IMAD.MOV.U32 R0, RZ, RZ, R4 ;  /* 0x000000ffff007224 */ /* 0x000fc600078e0004 */
[----:B------:R-:W-:Y:S06]  /*10de0*/  LDSM.16.MT88.4 R4, [R28+0x10400] ;  /* 0x010400001c04783b */ /* 0x000fec0000004200 */
[----:B------:R-:W-:Y:S04]  /*10df0*/  STL.64 [R1+0xa80], R26 ;  /* 0x000a801a01007387 */ /* 0x000fe80000100a00 */
[----:B------:R0:W-:Y:S02]  /*10e00*/  STL.64 [R1+0xa78], R24 ;  /* 0x000a781801007387 */ /* 0x0001e40000100a00 */
[----:B0-----:R-:W-:-:S02]  /*10e10*/  IMAD.MOV.U32 R24, RZ, RZ, R13 ;  /* 0x000000ffff187224 */ /* 0x001fc400078e000d */
[----:B------:R-:W-:Y:S02]  /*10e20*/  IMAD.MOV.U32 R25, RZ, RZ, R12 ;  /* 0x000000ffff197224 */ /* 0x000fe400078e000c */
[----:B------:R-:W0:Y:S01]  /*10e30*/  LDSM.16.M88.4 R12, [R29+UR4+0x4000] ;  /* 0x004000041d0c783b */ /* 0x000e220008000200 */
[----:B------:R-:W-:Y:S01]  /*10e40*/  IMAD.MOV.U32 R26, RZ, RZ, R3 ;  /* 0x000000ffff1a7224 */ /* 0x000fe200078e0003 */
[----:B------:R-:W-:Y:S01]  /*10e50*/  MOV R27, R2 ;  /* 0x00000002001b7202 */ /* 0x000fe20000000f00 */
[C---:B0-----:R-:W-:Y:S06]  /*10e60*/  HMMA.16816.F32 R20, R4.reuse, R12, R20 ;  /* 0x0000000c0414723c */ /* 0x041fec0000001814 */
[----:B--2---:R-:W-:Y:S01]  /*10e70*/  HMMA.16816.F32 R8, R4, R24, R16 ;  /* 0x000000180408723c */ /* 0x004fe20000001810 */
[----:B------:R-:W0:-:S15]  /*10e80*/  LDSM.16.MT88.4 R16, [R28+0x10600] ;  /* 0x010600001c10783b */ /* 0x000e1e0000004200 */
[----:B------:R-:W-:-:S08]  /*10e90*/  NOP ;  /* 0x0000000000007918 */ /* 0x000fd00000000000 */
[C---:B0-----:R-:W-:Y:S01]  /*10ea0*/  HMMA.16816.F32 R8, R16.reuse, R26, R8 ;  /* 0x0000001a1008723c */ /* 0x041fe20000001808 */
[----:B------:R-:W2:Y:S04]  /*10eb0*/  LDL.LU.64 R26, [R1+0xa80] ;  /* 0x000a8000011a7983 */ /* 0x000ea80000300a00 */
[----:B------:R-:W2:Y:S01]  /*10ec0*/  LDL.LU.64 R24, [R1+0xa78] ;  /* 0x000a780001187983 */ /* 0x000ea20000300a00 */
[----:B------:R-:W-:-:S15]  /*10ed0*/  HMMA.16816.F32 R20, R16, R14, R20 ;  /* 0x0000000e1014723c */ /* 0x000fde0000001814 */
[----:B------:R-:W-:-:S02]  /*10ee0*/  NOP ;  /* 0x0000000000007918 */ /* 0x000fc40000000000 */
[----:B------:R-:W-:Y:S04]  /*10ef0*/  STL.64 [R1+0x20], R8 ;  /* 0x0000200801007387 */ /* 0x000fe80000100a00 */
[----:B------:R-:W-:Y:S04]  /*10f00*/  STL.64 [R1+0x28], R10 ;  /* 0x0000280a01007387 */ /* 0x000fe80000100a00 */
[----:B------:R0:W-:Y:S01]  /*10f10*/  STL.64 [R1+0x30], R20 ;  /* 0x0000301401007387 */ /* 0x0001e20000100a00 */
[----:B------:R-:W-:-:S03]  /*10f20*/  IMAD.MOV.U32 R2, RZ, RZ, R23 ;  /* 0x000000ffff027224 */ /* 0x000fc600078e0017 */
[----:B------:R1:W-:Y:S04]  /*10f30*/  STL [R1+0x38], R22 ;  /* 0x0000381601007387 */ /* 0x0003e80000100800 */
[----:B------:R-:W3:Y:S04]  /*10f40*/  LDSM.16.M88.4 R8, [R29+UR4+0x8000] ;  /* 0x008000041d08783b */ /* 0x000ee80008000200 */
[----:B0-----:R-:W4:Y:S04]  /*10f50*/  LDL.LU R21, [R1+0x14] ;  /* 0x0000140001157983 */ /* 0x001f280000300800 */
[----:B-1----:R-:W4:Y:S04]  /*10f60*/  LDL.LU R22, [R1+0x18] ;  /* 0x0000180001167983 */ /* 0x002f280000300800 */
[----:B------:R-:W4:Y:S01]  /*10f70*/  LDL.LU R23, [R1+0x1c] ;  /* 0x00001c0001177983 */ /* 0x000f220000300800 */
[----:B------:R-:W-:-:S04]  /*10f80*/  IMAD.MOV.U32 R13, RZ, RZ, R0 ;  /* 0x000000ffff0d7224 */ /* 0x000fc800078e0000 */
[----:B------:R-:W-:Y:S01]  /*10f90*/  IMAD.MOV.U32 R20, RZ, RZ, R13 ;  /* 0x000000ffff147224 */ /* 0x000fe200078e000d */
[----:B------:R-:W-:Y:S01]  /*10fa0*/  STL [R1+0xa70], R29 ;  /* 0x000a701d01007387 */ /* 0x000fe20000100800 */
[----:B---3--:R-:W-:Y:S02]  /*10fb0*/  IMAD.MOV.U32 R3, RZ, RZ, R10 ;  /* 0x000000ffff037224 */ /* 0x008fe400078e000a */
[----:B------:R-:W-:-:S03]  /*10fc0*/  IMAD.MOV.U32 R0, RZ, RZ, R11 ;  /* 0x000000ffff007224 */ /* 0x000fc600078e000b */
[C---:B----4-:R-:W-:Y:S01]  /*10fd0*/  HMMA.16816.F32 R12, R4.reuse, R8, R20 ;  /* 0x00000008040c723c */ /* 0x050fe20000001814 */
[----:B------:R-:W2:Y:S05]  /*10fe0*/  LDSM.16.M88.4 R20, [R29+UR4+0xc000] ;  /* 0x00c000041d14783b */ /* 0x000eaa0008000200 */
[----:B--2---:R-:W-:Y:S01]  /*10ff0*/  HMMA.16816.F32 R8, R4, R20, R24 ;  /* 0x000000140408723c */ /* 0x004fe20000001818 */
[----:B------:R-:W-:Y:S06]  /*11000*/  LDSM.16.MT88.4 R4, [R28+0x10800] ;  /* 0x010800001c04783b */ /* 0x000fec0000004200 */
[----:B------:R-:W-:-:S02]  /*11010*/  IMAD.MOV.U32 R26, RZ, RZ, R3 ;  /* 0x000000ffff1a7224 */ /* 0x000fc400078e0003 */
[----:B------:R-:W2:Y:S01]  /*11020*/  LDL.LU R3, [R1+0xa74] ;  /* 0x000a740001037983 */ /* 0x000ea20000300800 */
[----:B------:R-:W-:-:S08]  /*11030*/  IMAD.MOV.U32 R27, RZ, RZ, R0 ;  /* 0x000000ffff1b7224 */ /* 0x000fd000078e0000 */
[----:B------:R-:W-:-:S15]  /*11040*/  HMMA.16816.F32 R12, R16, R26, R12 ;  /* 0x0000001a100c723c */ /* 0x000fde000000180c */
[----:B------:R-:W-:-:S08]  /*11050*/  NOP ;  /* 0x0000000000007918 */ /* 0x000fd00000000000 */
[----:B------:R0:W-:Y:S01]  /*11060*/  STL.64 [R1+0x10], R12 ;  /* 0x0000100c01007387 */ /* 0x0001e20000100a00 */
[----:B------:R-:W-:-:S03]  /*11070*/  IMAD.MOV.U32 R0, RZ, RZ, R15 ;  /* 0x000000ffff007224 */ /* 0x000fc600078e000f */
[----:B------:R1:W-:Y:S04]  /*11080*/  STL [R1+0x18], R14 ;  /* 0x0000180e01007387 */ /* 0x0003e80000100800 */
[----:B0-----:R-:W3:Y:S04]  /*11090*/  LDL.LU R12, [R1+0x20] ;  /* 0x00002000010c7983 */ /* 0x001ee80000300800 */
[----:B------:R-:W3:Y:S04]  /*110a0*/  LDL.LU R13, [R1+0x24] ;  /* 0x00002400010d7983 */ /* 0x000ee80000300800 */
[----:B-1----:R-:W3:Y:S04]  /*110b0*/  LDL.LU R14, [R1+0x28] ;  /* 0x00002800010e7983 */ /* 0x002ee80000300800 */
[----:B------:R-:W3:Y:S01]  /*110c0*/  LDL.LU R15, [R1+0x2c] ;  /* 0x00002c00010f7983 */ /* 0x000ee20000300800 */
[----:B------:R-:W-:Y:S03]  /*110d0*/  HMMA.16816.F32 R8, R16, R22, R8 ;  /* 0x000000161008723c */ /* 0x000fe60000001808 */
[----:B------:R-:W-:-:S15]  /*110e0*/  LDSM.16.MT88.4 R16, [R28+0x10a00] ;  /* 0x010a00001c10783b */ /* 0x000fde0000004200 */
[----:B------:R-:W-:-:S05]  /*110f0*/  NOP ;  /* 0x0000000000007918 */ /* 0x000fca0000000000 */
[----:B------:R0:W-:Y:S04]  /*11100*/  STL.64 [R1], R8 ;  /* 0x0000000801007387 */ /* 0x0001e80000100a00 */
[----:B------:R1:W-:Y:S04]  /*11110*/  STL [R1+0x8], R10 ;  /* 0x0000080a01007387 */ /* 0x0003e80000100800 */
[----:B0-----:R-:W4:Y:S04]  /*11120*/  LDL.LU R8, [R1+0x30] ;  /* 0x0000300001087983 */ /* 0x001f280000300800 */
[----:B------:R-:W4:Y:S04]  /*11130*/  LDL.LU R9, [R1+0x34] ;  /* 0x0000340001097983 */ /* 0x000f280000300800 */
[----:B-1----:R-:W4:Y:S01]  /*11140*/  LDL.LU R10, [R1+0x38] ;  /* 0x00003800010a7983 */ /* 0x002f220000300800 */
[----:B------:R-:W-:-:S02]  /*11150*/  IMAD.MOV.U32 R29, RZ, RZ, R11 ;  /* 0x000000ffff1d7224 */ /* 0x000fc400078e000b */
[----:B------:R-:W-:Y:S01]  /*11160*/  IMAD.MOV.U32 R11, RZ, RZ, R2 ;  /* 0x000000ffff0b7224 */ /* 0x000fe200078e0002 */
[----:B--2---:R-:W3:Y:S04]  /*11170*/  LDSM.16.M88.4 R24, [R3+UR4+0x80] ;  /* 0x000080040318783b */ /* 0x004ee80008000200 */
[----:B------:R-:W4:Y:S01]  /*11180*/  LDSM.16.M88.4 R20, [R3+UR4+0x4080] ;  /* 0x004080040314783b */ /* 0x000f220008000200 */
[----:B---3--:R-:W-:-:S15]  /*11190*/  HMMA.16816.F32 R12, R4, R24, R12 ;  /* 0x00000018040c723c */ /* 0x008fde000000180c */
[----:B------:R-:W-:-:S09]  /*111a0*/  NOP ;  /* 0x0000000000007918 */ /* 0x000fd20000000000 */
[----:B------:R-:W-:Y:S06]  /*111b0*/  HMMA.16816.F32 R12, R16, R26, R12 ;  /* 0x0000001a100c723c */ /* 0x000fec000000180c */
[----:B----4-:R-:W-:-:S15]  /*111c0*/  HMMA.16816.F32 R8, R4, R20, R8 ;  /* 0x000000140408723c */ /* 0x010fde0000001808 */
[----:B------:R-:W-:-:S02]  /*111d0*/  NOP ;  /* 0x0000000000007918 */ /* 0x000fc40000000000 */
[----:B------:R-:W-:Y:S04]  /*111e0*/  STL [R1+0x40], R12 ;  /* 0x0000400c01007387 */ /* 0x000fe80000100800 */
[----:B------:R-:W2:Y:S04]  /*111f0*/  LDL.LU R24, [R1+0x10] ;  /* 0x0000100001187983 */ /* 0x000ea80000300800 */
[----:B------:R-:W2:Y:S04]  /*11200*/  LDL.LU R25, [R1+0x14] ;  /* 0x0000140001197983 */ /* 0x000ea80000300800 */
[----:B------:R-:W2:Y:S01]  /*11210*/  LDL.LU R26, [R1+0x18] ;  /* 0x00001800011a7983 */ /* 0x000ea20000300800 */
[----:B------:R-:W-:Y:S01]  /*11220*/  HMMA.16816.F32 R8, R16, R22, R8 ;  /* 0x000000161008723c */ /* 0x000fe20000001808 */
[----:B------:R-:W-:-:S02]  /*11230*/  IMAD.MOV.U32 R21, RZ, RZ, R13 ;  /* 0x000000ffff157224 */ /* 0x000fc400078e000d */
[----:B------:R-:W-:-:S15]  /*11240*/  IMAD.MOV.U32 R20, RZ, RZ, R14 ;  /* 0x000000ffff147224 */ /* 0x000fde00078e000e */
[----:B------:R-:W-:-:S05]  /*11250*/  NOP ;  /* 0x0000000000007918 */ /* 0x000fca0000000000 */
[----:B------:R-:W-:Y:S04]  /*11260*/  STL.64 [R1+0x30], R8 ;  /* 0x0000300801007387 */ /* 0x000fe80000100a00 */
[----:B------:R-:W-:Y:S04]  /*11270*/  STL [R1+0x38], R10 ;  /* 0x0000380a01007387 */ /* 0x000fe80000100800 */
[----:B------:R0:W-:Y:S04]  /*11280*/  STL.64 [R1+0xa68], R20 ;  /* 0x000a681401007387 */ /* 0x0001e80000100a00 */
[----:B0-----:R-:W3:Y:S04]  /*11290*/  LDL.LU R20, [R1] ;  /* 0x0000000001147983 */ /* 0x001ee80000300800 */
[----:B------:R-:W3:Y:S04]  /*112a0*/  LDL.LU R21, [R1+0x4] ;  /* 0x0000040001157983 */ /* 0x000ee80000300800 */
[----:B------:R-:W3:Y:S01]  /*112b0*/  LDL.LU R22, [R1+0x8] ;  /* 0x0000080001167983 */ /* 0x000ee20000300800 */
[----:B------:R-:W-:-:S03]  /*112c0*/  MOV R2, R15 ;  /* 0x0000000f00027202 */ /* 0x000fc60000000f00 */
[----:B------:R-:W2:Y:S01]  /*112d0*/  LDSM.16.M88.4 R12, [R3+UR4+0x8080] ;  /* 0x00808004030c783b */ /* 0x000ea20008000200 */
[----:B------:R-:W-:Y:S02]  /*112e0*/  IMAD.MOV.U32 R27, RZ, RZ, R0 ;  /* 0x000000ffff1b7224 */ /* 0x000fe400078e0000 */
[----:B------:R-:W-:Y:S02]  /*112f0*/  IMAD.MOV.U32 R0, RZ, RZ, R11 ;  /* 0x000000ffff007224 */ /* 0x000fe400078e000b */
[----:B------:R-:W-:Y:S02]  /*11300*/  IMAD.MOV.U32 R23, RZ, RZ, R29 ;  /* 0x000000ffff177224 */ /* 0x000fe400078e001d */
[----:B------:R-:W4:Y:S01]  /*11310*/  LDL.LU R29, [R1+0xa70] ;  /* 0x000a7000011d7983 */ /* 0x000f220000300800 */
[C---:B--2---:R-:W-:Y:S03]  /*11320*/  HMMA.16816.F32 R8, R4.reuse, R12, R24 ;  /* 0x0000000c0408723c */ /* 0x044fe60000001818 */
[----:B------:R-:W3:Y:S03]  /*11330*/  LDSM.16.M88.4 R24, [R3+UR4+0xc080] ;  /* 0x00c080040318783b */ /* 0x000ee60008000200 */
[----:B---3--:R-:W-:Y:S01]  /*11340*/  HMMA.16816.F32 R4, R4, R24, R20 ;  /* 0x000000180404723c */ /* 0x008fe20000001814 */
[----:B------:R-:W2:-:S15]  /*11350*/  LDL.LU.64 R20, [R1+0xa68] ;  /* 0x000a680001147983 */ /* 0x000e9e0000300a00 */
[----:B------:R-:W-:-:S08]  /*11360*/  NOP ;  /* 0x0000000000007918 */ /* 0x000fd00000000000 */
[C---:B------:R-:W-:Y:S01]  /*11370*/  HMMA.16816.F32 R24, R16.reuse, R26, R4 ;  /* 0x0000001a1018723c */ /* 0x040fe20000001804 */
[----:B------:R-:W3:Y:S05]  /*11380*/  LDL.LU R4, [R1+0x40] ;  /* 0x0000400001047983 */ /* 0x000eea0000300800 */
[----:B------:R-:W-:Y:S01]  /*11390*/  HMMA.16816.F32 R12, R16, R14, R8 ;  /* 0x0000000e100c723c */ /* 0x000fe20000001808 */
[----:B------:R-:W-:Y:S04]  /*113a0*/  LDSM.16.MT88.4 R16, [R28+0x10c00] ;  /* 0x010c00001c10783b */ /* 0x000fe80000004200 */
[----:B----4-:R-:W-:Y:S01]  /*113b0*/  LDSM.16.M88.4 R8, [R29+UR4+0x4080] ;  /* 0x004080041d08783b */ /* 0x010fe20008000200 */
[----:B------:R-:W-:-:S11]  /*113c0*/  IMAD.MOV.U32 R7, RZ, RZ, R2 ;  /* 0x000000ffff077224 */ /* 0x000fd600078e0002 */
[----:B------:R-:W-:Y:S01]  /*113d0*/  STL [R1+0xa54], R27 ;  /* 0x000a541b01007387 */ /* 0x000fe20000100800 */
[----:B--2---:R-:W-:Y:S02]  /*113e0*/  IMAD.MOV.U32 R5, RZ, RZ, R21 ;  /* 0x000000ffff057224 */ /* 0x004fe400078e0015 */
[----:B------:R-:W-:Y:S02]  /*113f0*/  IMAD.MOV.U32 R6, RZ, RZ, R20 ;  /* 0x000000ffff067224 */ /* 0x000fe400078e0014 */
[----:B------:R-:W3:Y:S05]  /*11400*/  LDSM.16.M88.4 R20, [R29+UR4+0x80] ;  /* 0x000080041d14783b */ /* 0x000eea0008000200 */
[----:B---3--:R-:W-:-:S15]  /*11410*/  HMMA.16816.F32 R4, R16, R20, R4 ;  /* 0x000000141004723c */ /* 0x008fde0000001804 */
[----:B------:R-:W-:-:S08]  /*11420*/  NOP ;  /* 0x0000000000007918 */ /* 0x000fd00000000000 */
[----:B------:R-:W-:Y:S04]  /*11430*/  STL.64 [R1+0xa60], R6 ;  /* 0x000a600601007387 */ /* 0x000fe80000100a00 */
[----:B------:R-:W-:Y:S04]  /*11440*/  STL [R1+0x28], R10 ;  /* 0x0000280a01007387 */ /* 0x000fe80000100800 */
[----:B------:R0:W-:Y:S04]  /*11450*/  STL.64 [R1+0xa58], R4 ;  /* 0x000a580401007387 */ /* 0x0001e80000100a00 */
[----:B0-----:R-:W2:Y:S04]  /*11460*/  LDL.LU R4, [R1+0x30] ;  /* 0x0000300001047983 */ /* 0x001ea80000300800 */
[----:B------:R-:W2:Y:S04]  /*11470*/  LDL.LU R5, [R1+0x34] ;  /* 0x0000340001057983 */ /* 0x000ea80000300800 */
[----:B------:R-:W2:Y:S01]  /*11480*/  LDL.LU R6, [R1+0x38] ;  /* 0x0000380001067983 */ /* 0x000ea20000300800 */
[----:B------:R-:W-:-:S02]  /*11490*/  IMAD.MOV.U32 R7, RZ, RZ, R0 ;  /* 0x000000ffff077224 */ /* 0x000fc400078e0000 */
[----:B------:R-:W-:-:S05]  /*114a0*/  IMAD.MOV.U32 R2, RZ, RZ, R11 ;  /* 0x000000ffff027224 */ /* 0x000fca00078e000b */
[----:B--2---:R-:W-:-:S15]  /*114b0*/  HMMA.16816.F32 R8, R16, R8, R4 ;  /* 0x000000081008723c */ /* 0x004fde0000001804 */
[----:B------:R-:W-:-:S09]  /*114c0*/  NOP ;  /* 0x0000000000007918 */ /* 0x000fd20000000000 */
[----:B------:R-:W-:Y:S02]  /*114d0*/  IMAD.MOV.U32 R4, RZ, RZ, R8 ;  /* 0x000000ffff047224 */ /* 0x000fe400078e0008 */
[----:B------:R-:W-:Y:S02]  /*114e0*/  IMAD.MOV.U32 R27, RZ, RZ, R9 ;  /* 0x000000ffff1b7224 */ /* 0x000fe400078e0009 */
[----:B------:R-:W-:Y:S02]  /*114f0*/  IMAD.MOV.U32 R3, RZ, RZ, R10 ;  /* 0x000000ffff037224 */ /* 0x000fe400078e000a */
[----:B------:R-:W-:Y:S02]  /*11500*/  IMAD.MOV.U32 R0, RZ, RZ, R11 ;  /* 0x000000ffff007224 */ /* 0x000fe400078e000b */
[----:B------:R0:W-:Y:S02]  /*11510*/  LDSM.16.MT88.4 R8, [R28+0x10e00] ;  /* 0x010e00001c08783b */ /* 0x0001e40000004200 */
[----:B0-----:R-:W-:-:S02]  /*11520*/  MOV R28, R4 ;  /* 0x00000004001c7202 */ /* 0x001fc40000000f00 */
[----:B------:R-:W0:Y:S02]  /*11530*/  LDSM.16.M88.4 R4, [R29+UR4+0x8080] ;  /* 0x008080041d04783b */ /* 0x000e240008000200 */
[----:B0-----:R-:W-:Y:S01]  /*11540*/  IMAD.MOV.U32 R21, RZ, RZ, R7 ;  /* 0x000000ffff157224 */ /* 0x001fe200078e0007 */
[----:B------:R-:W-:Y:S01]  /*11550*/  HMMA.16816.F32 R12, R16, R4, R12 ;  /* 0x00000004100c723c */ /* 0x000fe2000000180c */
[----:B------:R-:W-:Y:S02]  /*11560*/  IMAD.MOV.U32 R20, RZ, RZ, R6 ;  /* 0x000000ffff147224 */ /* 0x000fe400078e0006 */
[----:B------:R-:W2:Y:S04]  /*11570*/  LDL.LU.64 R6, [R1+0xa60] ;  /* 0x000a600001067983 */ /* 0x000ea80000300a00 */
[----:B------:R-:W2:-:S15]  /*11580*/  LDL.LU.64 R4, [R1+0xa58] ;  /* 0x000a580001047983 */ /* 0x000e9e0000300a00 */
[----:B------:R-:W-:-:S01]  /*11590*/  NOP ;  /* 0x0000000000007918 */ /* 0x000fc20000000000 */
[----:B------:R0:W-:Y:S04]  /*115a0*/  STL.64 [R1+0xa40], R14 ;  /* 0x000a400e01007387 */ /* 0x0001e80000100a00 */
[----:B------:R1:W-:Y:S01]  /*115b0*/  STL.64 [R1+0xa38], R12 ;  /* 0x000a380c01007387 */ /* 0x0003e20000100a00 */
[----:B0-----:R-:W-:Y:S02]  /*115c0*/  IMAD.MOV.U32 R15, RZ, RZ, R2 ;  /* 0x000000ffff0f7224 */ /* 0x001fe400078e0002 */
[----:B-1----:R-:W-:Y:S02]  /*115d0*/  IMAD.MOV.U32 R13, RZ, RZ, R27 ;  /* 0x000000ffff0d7224 */ /* 0x002fe400078e001b */
[----:B------:R-:W3:Y:S04]  /*115e0*/  LDL.LU R27, [R1+0xa54] ;  /* 0x000a5400011b7983 */ /* 0x000ee80000300800 */
[----:B------:R-:W4:Y:S01]  /*115f0*/  LDL.LU R14, [R1+0x28] ;  /* 0x00002800010e7983 */ /* 0x000f220000300800 */
[----:B--2---:R-:W-:-:S15]  /*11600*/  HMMA.16816.F32 R4, R8, R22, R4 ;  /* 0x000000160804723c */ /* 0x004fde0000001804 */
[----:B------:R-:W-:-:S08]  /*11610*/  NOP ;  /* 0x0000000000007918 */ /* 0x000fd00000000000 */
[----:B------:R-:W-:Y:S04]  /*11620*/  STL.64 [R1+0x5c0], R4 ;  /* 0x0005c00401007387 */ /* 0x000fe80000100a00 */
[----:B------:R-:W-:Y:S04]  /*11630*/  STL.64 [R1+0x5c8], R6 ;  /* 0x0005c80601007387 */ /* 0x000fe80000100a00 */
[----:B------:R-:W2:Y:S04]  /*11640*/  LDL.LU R2, [R1+0xa50] ;  /* 0x000a500001027983 */ /* 0x000ea80000300800 */
[----:B------:R-:W3:Y:S04]  /*11650*/  LDL.LU R22, [R1+0x3e4] ;  /* 0x0003e40001167983 */ /* 0x000ee80000300800 */
[----:B------:R-:W3:Y:S04]  /*11660*/  LDL.LU R23, [R1+0x2e0] ;  /* 0x0002e00001177983 */ /* 0x000ee80000300800 */
[----:B---3--:R0:W-:Y:S04]  /*11670*/  STL.64 [R1+0x9c8], R22 ;  /* 0x0009c81601007387 */ /* 0x0081e80000100a00 */
[----:B0-----:R-:W3:Y:S04]  /*11680*/  LDL.LU R22, [R1+0x340] ;  /* 0x0003400001167983 */ /* 0x001ee80000300800 */
        /* <DEDUP_REMOVED lines=30> */
[----:B------:R-:W3:Y:S01]  /*11870*/  LDL.LU R23, [R1+0x58c] ;  /* 0x00058c0001177983 */ /* 0x000ee20000300800 */
[----:B------:R-:W-:-:S02]  /*11880*/  IMAD.MOV.U32 R12, RZ, RZ, R28 ;  /* 0x000000ffff0c7224 */ /* 0x000fc400078e001c */
[----:B------:R-:W-:Y:S02]  /*11890*/  IMAD.MOV.U32 R6, RZ, RZ, R20 ;  /* 0x000000ffff067224 */ /* 0x000fe400078e0014 */
[----:B------:R-:W-:Y:S01]  /*118a0*/  IMAD.MOV.U32 R7, RZ, RZ, R21 ;  /* 0x000000ffff077224 */ /* 0x000fe200078e0015 */
[----:B---3--:R0:W-:Y:S04]  /*118b0*/  STL.64 [R1+0xa20], R22 ;  /* 0x000a201601007387 */ /* 0x0081e80000100a00 */
[----:B0-----:R-:W3:Y:S04]  /*118c0*/  LDL.LU R22, [R1+0x398] ;  /* 0x0003980001167983 */ /* 0x001ee80000300800 */
[----:B------:R-:W3:Y:S04]  /*118d0*/  LDL.LU R23, [R1+0x3a0] ;  /* 0x0003a00001177983 */ /* 0x000ee80000300800 */
[----:B------:R-:W2:Y:S04]  /*118e0*/  LDL.LU R28, [R1+0x3e8] ;  /* 0x0003e800011c7983 */ /* 0x000ea80000300800 */
[----:B------:R-:W4:Y:S04]  /*118f0*/  LDL.LU R20, [R1+0x2d8] ;  /* 0x0002d80001147983 */ /* 0x000f280000300800 */
[----:B------:R-:W4:Y:S04]  /*11900*/  LDL.LU R21, [R1+0x3ec] ;  /* 0x0003ec0001157983 */ /* 0x000f280000300800 */
[----:B---3--:R0:W-:Y:S02]  /*11910*/  STL.64 [R1+0xa30], R22 ;  /* 0x000a301601007387 */ /* 0x0081e40000100a00 */
[----:B0-----:R-:W-:-:S02]  /*11920*/  IMAD.MOV.U32 R22, RZ, RZ, R6 ;  /* 0x000000ffff167224 */ /* 0x001fc400078e0006 */
[----:B------:R-:W-:Y:S02]  /*11930*/  IMAD.MOV.U32 R23, RZ, RZ, R7 ;  /* 0x000000ffff177224 */ /* 0x000fe400078e0007 */
[----:B------:R-:W0:Y:S04]  /*11940*/  LDSM.16.M88.4 R4, [R29+UR4+0xc080] ;  /* 0x00c080041d04783b */ /* 0x000e280008000200 */
[----:B----4-:R1:W-:Y:S04]  /*11950*/  STL.64 [R1+0xa28], R20 ;  /* 0x000a281401007387 */ /* 0x0103e80000100a00 */
[----:B------:R3:W-:Y:S01]  /*11960*/  STL.64 [R1+0xa48], R22 ;  /* 0x000a481601007387 */ /* 0x0007e20000100a00 */
[----:B-1----:R-:W-:-:S02]  /*11970*/  IMAD.MOV.U32 R20, RZ, RZ, R12 ;  /* 0x000000ffff147224 */ /* 0x002fc400078e000c */
[----:B------:R-:W-:Y:S02]  /*11980*/  IMAD.MOV.U32 R21, RZ, RZ, R13 ;  /* 0x000000ffff157224 */ /* 0x000fe400078e000d */
[----:B---3--:R-:W-:Y:S01]  /*11990*/  IMAD.MOV.U32 R22, RZ, RZ, R3 ;  /* 0x000000ffff167224 */ /* 0x008fe200078e0003 */
[----:B------:R-:W-:Y:S01]  /*119a0*/  MOV R23, R0 ;  /* 0x0000000000177202 */ /* 0x000fe20000000f00 */
[----:B------:R-:W3:Y:S04]  /*119b0*/  LDL.LU R3, [R1+0x2d0] ;  /* 0x0002d00001037983 */ /* 0x000ee80000300800 */
[----:B------:R-:W4:Y:S02]  /*119c0*/  LDL.LU R0, [R1+0x3f0] ;  /* 0x0003f00001007983 */ /* 0x000f240000300800 */
[----:B------:R-:W-:Y:S02]  /*119d0*/  HMMA.16816.F32 R12, R8, R14, R20 ;  /* 0x0000000e080c723c */ /* 0x000fe40000001814 */
[----:B------:R-:W2:Y:S04]  /*119e0*/  LDL.LU R29, [R1+0x2e8] ;  /* 0x0002e800011d7983 */ /* 0x000ea80000300800 */
[----:B0-----:R-:W-:Y:S01]  /*119f0*/  HMMA.16816.F32 R24, R16, R4, R24 ;  /* 0x000000041018723c */ /* 0x001fe20000001818 */
[----:B------:R-:W3:Y:S04]  /*11a00*/  LDL.LU R16, [R1+0x300] ;  /* 0x0003000001107983 */ /* 0x000ee80000300800 */
[----:B------:R-:W4:Y:S04]  /*11a10*/  LDL.LU R17, [R1+0x3d8] ;  /* 0x0003d80001117983 */ /* 0x000f280000300800 */
[----:B------:R-:W2:Y:S04]  /*11a20*/  LDL.LU R18, [R1+0x2f8] ;  /* 0x0002f80001127983 */ /* 0x000ea80000300800 */
[----:B------:R-:W2:Y:S04]  /*11a30*/  LDL.LU R19, [R1+0x3dc] ;  /* 0x0003dc0001137983 */ /* 0x000ea80000300800 */
[----:B------:R-:W2:Y:S04]  /*11a40*/  LDL.LU R4, [R1+0x2f0] ;  /* 0x0002f00001047983 */ /* 0x000ea80000300800 */
[----:B------:R-:W2:Y:S04]  /*11a50*/  LDL.LU R5, [R1+0x3e0] ;  /* 0x0003e00001057983 */ /* 0x000ea80000300800 */
[----:B------:R-:W3:Y:S04]  /*11a60*/  LDL.LU.64 R22, [R1+0xa48] ;  /* 0x000a480001167983 */ /* 0x000ee80000300a00 */
[----:B------:R-:W-:Y:S04]  /*11a70*/  STL.64 [R1+0x550], R12 ;  /* 0x0005500c01007387 */ /* 0x000fe80000100a00 */
[----:B------:R0:W-:Y:S04]  /*11a80*/  STL.64 [R1+0x558], R14 ;  /* 0x0005580e01007387 */ /* 0x0001e80000100a00 */
[----:B0-----:R-:W3:Y:S04]  /*11a90*/  LDL.LU.64 R14, [R1+0xa40] ;  /* 0x000a4000010e7983 */ /* 0x001ee80000300a00 */
[----:B------:R-:W3:Y:S01]  /*11aa0*/  LDL.LU.64 R12, [R1+0xa38] ;  /* 0x000a3800010c7983 */ /* 0x000ee20000300a00 */
[C---:B------:R-:W-:Y:S06]  /*11ab0*/  HMMA.16816.F32 R24, R8.reuse, R6, R24 ;  /* 0x000000060818723c */ /* 0x040fec0000001818 */
[----:B---3--:R-:W-:Y:S01]  /*11ac0*/  HMMA.16816.F32 R12, R8, R22, R12 ;  /* 0x00000016080c723c */ /* 0x008fe2000000180c */
[----:B------:R-:W3:Y:S04]  /*11ad0*/  LDL.LU.64 R22, [R1+0xa30] ;  /* 0x000a300001167983 */ /* 0x000ee80000300a00 */
[----:B------:R-:W2:-:S15]  /*11ae0*/  LDL.LU.64 R20, [R1+0xa28] ;  /* 0x000a280001147983 */ /* 0x000e9e0000300a00 */
[----:B------:R-:W-:-:S03]  /*11af0*/  NOP ;  /* 0x0000000000007918 */ /* 0x000fc60000000000 */
[----:B------:R0:W-:Y:S04]  /*11b00*/  STL.64 [R1+0x5a0], R12 ;  /* 0x0005a00c01007387 */ /* 0x0001e80000100a00 */
[----:B------:R1:W-:Y:S04]  /*11b10*/  STL.64 [R1+0x5a8], R14 ;  /* 0x0005a80e01007387 */ /* 0x0003e80000100a00 */
[----:B0-----:R-:W4:Y:S04]  /*11b20*/  LDL.LU R12, [R1+0x310] ;  /* 0x00031000010c7983 */ /* 0x001f280000300800 */
[----:B------:R-:W2:Y:S04]  /*11b30*/  LDL.LU R13, [R1+0x3d0] ;  /* 0x0003d000010d7983 */ /* 0x000ea80000300800 */
[----:B-1----:R-:W4:Y:S04]  /*11b40*/  LDL.LU R14, [R1+0x308] ;  /* 0x00030800010e7983 */ /* 0x002f280000300800 */
[----:B------:R-:W4:Y:S04]  /*11b50*/  LDL.LU R15, [R1+0x3d4] ;  /* 0x0003d400010f7983 */ /* 0x000f280000300800 */
[----:B------:R-:W2:Y:S04]  /*11b60*/  LDL.LU R8, [R1+0x338] ;  /* 0x0003380001087983 */ /* 0x000ea80000300800 */
[----:B------:R-:W2:Y:S04]  /*11b70*/  LDL.LU R9, [R1+0x3bc] ;  /* 0x0003bc0001097983 */ /* 0x000ea80000300800 */
[----:B------:R0:W-:Y:S04]  /*11b80*/  STL.64 [R1+0x590], R24 ;  /* 0x0005901801007387 */ /* 0x0001e80000100a00 */
[----:B------:R1:W-:Y:S04]  /*11b90*/  STL.64 [R1+0x598], R26 ;  /* 0x0005981a01007387 */ /* 0x0003e80000100a00 */
[----:B------:R-:W4:Y:S04]  /*11ba0*/  LDL.LU R10, [R1+0x330] ;  /* 0x00033000010a7983 */ /* 0x000f280000300800 */
[----:B------:R-:W4:Y:S04]  /*11bb0*/  LDL.LU R11, [R1+0x3c0] ;  /* 0x0003c000010b7983 */ /* 0x000f280000300800 */
[----:B------:R-:W4:Y:S04]  /*11bc0*/  LDL.LU R6, [R1+0x328] ;  /* 0x0003280001067983 */ /* 0x000f280000300800 */
[----:B------:R-:W4:Y:S04]  /*11bd0*/  LDL.LU R7, [R1+0x3c4] ;  /* 0x0003c40001077983 */ /* 0x000f280000300800 */
[----:B0-----:R-:W4:Y:S04]  /*11be0*/  LDL.LU R24, [R1+0x320] ;  /* 0x0003200001187983 */ /* 0x001f280000300800 */
[----:B------:R-:W4:Y:S04]  /*11bf0*/  LDL.LU R25, [R1+0x3c8] ;  /* 0x0003c80001197983 */ /* 0x000f280000300800 */
[----:B-1----:R-:W4:Y:S04]  /*11c00*/  LDL.LU R26, [R1+0x318] ;  /* 0x00031800011a7983 */ /* 0x002f280000300800 */
[----:B------:R-:W4:Y:S01]  /*11c10*/  LDL.LU R27, [R1+0x3cc] ;  /* 0x0003cc00011b7983 */ /* 0x000f220000300800 */
[----:B---3--:R-:W-:-:S04]  /*11c20*/  LOP3.LUT R23, R23, R22, RZ, 0x3c, !PT ;  /* 0x0000001617177212 */ /* 0x008fc800078e3cff */
[----:B------:R-:W-:-:S04]  /*11c30*/  LOP3.LUT R22, R23, R22, RZ, 0x3c, !PT ;  /* 0x0000001617167212 */ /* 0x000fc800078e3cff */
[----:B------:R-:W-:-:S05]  /*11c40*/  LOP3.LUT R23, R23, R22, RZ, 0x3c, !PT ;  /* 0x0000001617177212 */ /* 0x000fca00078e3cff */
[----:B------:R0:W-:Y:S04]  /*11c50*/  STL.64 [R1+0x128], R22 ;  /* 0x0001281601007387 */ /* 0x0001e80000100a00 */
[----:B0-----:R-:W3:Y:S02]  /*11c60*/  LDL.LU.64 R22, [R1+0xa20] ;  /* 0x000a200001167983 */ /* 0x001ee40000300a00 */
        /* <DEDUP_REMOVED lines=49> */
[----:B0-----:R-:W3:Y:S01]  /*11f80*/  LDL.LU.64 R22, [R1+0x9d0] ;  /* 0x0009d00001167983 */ /* 0x001ee20000300a00 */
[----:B--2---:R-:W-:Y:S02]  /*11f90*/  LOP3.LUT R9, R9, R8, RZ, 0x3c, !PT ;  /* 0x0000000809097212 */ /* 0x004fe400078e3cff */
[----:B----4-:R-:W-:Y:S02]  /*11fa0*/  LOP3.LUT R11, R11, R10, RZ, 0x3c, !PT ;  /* 0x0000000a0b0b7212 */ /* 0x010fe400078e3cff */
[----:B------:R-:W-:Y:S02]  /*11fb0*/  LOP3.LUT R8, R9, R8, RZ, 0x3c, !PT ;  /* 0x0000000809087212 */ /* 0x000fe400078e3cff */
[----:B------:R-:W-:-:S02]  /*11fc0*/  LOP3.LUT R10, R11, R10, RZ, 0x3c, !PT ;  /* 0x0000000a0b0a7212 */ /* 0x000fc400078e3cff */
[----:B------:R-:W-:Y:S02]  /*11fd0*/  LOP3.LUT R9, R9, R8, RZ, 0x3c, !PT ;  /* 0x0000000809097212 */ /* 0x000fe400078e3cff */
[----:B---3--:R-:W-:-:S04]  /*11fe0*/  LOP3.LUT R23, R23, R22, RZ, 0x3c, !PT ;  /* 0x0000001617177212 */ /* 0x008fc800078e3cff */
[----:B------:R-:W-:-:S04]  /*11ff0*/  LOP3.LUT R22, R23, R22, RZ, 0x3c, !PT ;  /* 0x0000001617167212 */ /* 0x000fc800078e3cff */
[----:B------:R-:W-:-:S05]  /*12000*/  LOP3.LUT R23, R23, R22, RZ, 0x3c, !PT ;  /* 0x0000001617177212 */ /* 0x000fca00078e3cff */
[----:B------:R0:W-:Y:S04]  /*12010*/  STL.64 [R1+0xd0], R22 ;  /* 0x0000d01601007387 */ /* 0x0001e80000100a00 */
[----:B0-----:R-:W2:Y:S01]  /*12020*/  LDL.LU.64 R22, [R1+0x9c8] ;  /* 0x0009c80001167983 */ /* 0x001ea20000300a00 */
[----:B------:R-:W-:-:S03]  /*12030*/  LOP3.LUT R11, R11, R10, RZ, 0x3c, !PT ;  /* 0x0000000a0b0b7212 */ /* 0x000fc600078e3cff */
[----:B------:R0:W-:Y:S04]  /*12040*/  STL.64 [R1+0xc8], R8 ;  /* 0x0000c80801007387 */ /* 0x0001e80000100a00 */
[----:B------:R1:W-:Y:S01]  /*12050*/  STL.64 [R1+0xc0], R10 ;  /* 0x0000c00a01007387 */ /* 0x0003e20000100a00 */
[----:B0-----:R-:W-:Y:S02]  /*12060*/  IMAD.MOV.U32 R8, RZ, RZ, R7 ;  /* 0x000000ffff087224 */ /* 0x001fe400078e0007 */
[----:B------:R-:W-:Y:S02]  /*12070*/  IMAD.MOV.U32 R9, RZ, RZ, R6 ;  /* 0x000000ffff097224 */ /* 0x000fe400078e0006 */
[----:B------:R-:W-:Y:S02]  /*12080*/  IMAD.MOV.U32 R6, RZ, RZ, R25 ;  /* 0x000000ffff067224 */ /* 0x000fe400078e0019 */
[----:B------:R-:W-:Y:S01]  /*12090*/  IMAD.MOV.U32 R7, RZ, RZ, R24 ;  /* 0x000000ffff077224 */ /* 0x000fe200078e0018 */
[----:B------:R0:W-:Y:S01]  /*120a0*/  STL.64 [R1+0xb8], R8 ;  /* 0x0000b80801007387 */ /* 0x0001e20000100a00 */
[----:B-1----:R-:W-:-:S02]  /*120b0*/  IMAD.MOV.U32 R10, RZ, RZ, R27 ;  /* 0x000000ffff0a7224 */ /* 0x002fc400078e001b */
[----:B------:R-:W-:Y:S01]  /*120c0*/  IMAD.MOV.U32 R11, RZ, RZ, R26 ;  /* 0x000000ffff0b7224 */ /* 0x000fe200078e001a */
[----:B------:R1:W-:Y:S04]  /*120d0*/  STL.64 [R1+0xb0], R6 ;  /* 0x0000b00601007387 */ /* 0x0003e80000100a00 */
[----:B------:R3:W-:Y:S01]  /*120e0*/  STL.64 [R1+0xa8], R10 ;  /* 0x0000a80a01007387 */ /* 0x0007e20000100a00 */
[----:B0-----:R-:W-:Y:S02]  /*120f0*/  IMAD.MOV.U32 R8, RZ, RZ, R13 ;  /* 0x000000ffff087224 */ /* 0x001fe400078e000d */
[----:B------:R-:W-:Y:S02]  /*12100*/  IMAD.MOV.U32 R9, RZ, RZ, R12 ;  /* 0x000000ffff097224 */ /* 0x000fe400078e000c */
[----:B-1----:R-:W-:-:S02]  /*12110*/  IMAD.MOV.U32 R6, RZ, RZ, R15 ;  /* 0x000000ffff067224 */ /* 0x002fc400078e000f */
[----:B------:R-:W-:Y:S01]  /*12120*/  IMAD.MOV.U32 R7, RZ, RZ, R14 ;  /* 0x000000ffff077224 */ /* 0x000fe200078e000e */
[----:B------:R0:W-:Y:S01]  /*12130*/  STL.64 [R1+0xa0], R8 ;  /* 0x0000a00801007387 */ /* 0x0001e20000100a00 */
[----:B---3--:R-:W-:Y:S02]  /*12140*/  IMAD.MOV.U32 R10, RZ, RZ, R17 ;  /* 0x000000ffff0a7224 */ /* 0x008fe400078e0011 */
[----:B------:R-:W-:Y:S01]  /*12150*/  IMAD.MOV.U32 R11, RZ, RZ, R16 ;  /* 0x000000ffff0b7224 */ /* 0x000fe200078e0010 */
[----:B------:R1:W-:Y:S04]  /*12160*/  STL.64 [R1+0x98], R6 ;  /* 0x0000980601007387 */ /* 0x0003e80000100a00 */
[----:B------:R-:W-:Y:S01]  /*12170*/  STL.64 [R1+0x90], R10 ;  /* 0x0000900a01007387 */ /* 0x000fe20000100a00 */
[----:B0-----:R-:W-:Y:S01]  /*12180*/  MOV R8, R19 ;  /* 0x0000001300087202 */ /* 0x001fe20000000f00 */
[----:B------:R-:W-:-:S02]  /*12190*/  IMAD.MOV.U32 R9, RZ, RZ, R18 ;  /* 0x000000ffff097224 */ /* 0x000fc400078e0012 */
[----:B-1----:R-:W-:Y:S02]  /*121a0*/  IMAD.MOV.U32 R6, RZ, RZ, R5 ;  /* 0x000000ffff067224 */ /* 0x002fe400078e0005 */
[----:B------:R-:W-:Y:S01]  /*121b0*/  IMAD.MOV.U32 R7, RZ, RZ, R4 ;  /* 0x000000ffff077224 */ /* 0x000fe200078e0004 */
[----:B------:R0:W-:Y:S01]  /*121c0*/  STL.64 [R1+0x88], R8 ;  /* 0x0000880801007387 */ /* 0x0001e20000100a00 */
[----:B------:R-:W-:-:S03]  /*121d0*/  IMAD.MOV.U32 R5, RZ, RZ, R29 ;  /* 0x000000ffff057224 */ /* 0x000fc600078e001d */
[----:B------:R1:W-:Y:S01]  /*121e0*/  STL.64 [R1+0x80], R6 ;  /* 0x0000800601007387 */ /* 0x0003e20000100a00 */
[----:B0-----:R-:W-:Y:S02]  /*121f0*/  IMAD.MOV.U32 R8, RZ, RZ, R28 ;  /* 0x000000ffff087224 */ /* 0x001fe400078e001c */
[----:B-1----:R-:W-:Y:S02]  /*12200*/  IMAD.MOV.U32 R6, RZ, RZ, R21 ;  /* 0x000000ffff067224 */ /* 0x002fe400078e0015 */
[----:B------:R-:W-:Y:S02]  /*12210*/  IMAD.MOV.U32 R7, RZ, RZ, R20 ;  /* 0x000000ffff077224 */ /* 0x000fe400078e0014 */
[----:B--2---:R-:W-:Y:S02]  /*12220*/  IMAD.MOV.U32 R4, RZ, RZ, R22 ;  /* 0x000000ffff047224 */ /* 0x004fe400078e0016 */
[----:B------:R-:W-:-:S03]  /*12230*/  IMAD.MOV.U32 R9, RZ, RZ, R23 ;  /* 0x000000ffff097224 */ /* 0x000fc600078e0017 */
[----:B------:R-:W-:Y:S04]  /*12240*/  STL.64 [R1+0x78], R4 ;  /* 0x0000780401007387 */ /* 0x000fe80000100a00 */
[----:B------:R0:W-:Y:S04]  /*12250*/  STL.64 [R1+0x70], R8 ;  /* 0x0000700801007387 */ /* 0x0001e80000100a00 */
[----:B0-----:R-:W2:Y:S04]  /*12260*/  LDL.LU R8, [R1+0x288] ;  /* 0x0002880001087983 */ /* 0x001ea80000300800 */
[----:B------:R-:W-:Y:S04]  /*12270*/  STL.64 [R1+0x68], R6 ;  /* 0x0000680601007387 */ /* 0x000fe80000100a00 */
[----:B------:R-:W2:Y:S01]  /*12280*/  LDL.LU R9, [R1+0x414] ;  /* 0x0004140001097983 */ /* 0x000ea20000300800 */
[----:B------:R-:W-:-:S02]  /*12290*/  IMAD.MOV.U32 R4, RZ, RZ, R0 ;  /* 0x000000ffff047224 */ /* 0x000fc400078e0000 */
[----:B------:R-:W-:-:S05]  /*122a0*/  IMAD.MOV.U32 R5, RZ, RZ, R3 ;  /* 0x000000ffff057224 */ /* 0x000fca00078e0003 */
[----:B------:R-:W-:Y:S04]  /*122b0*/  STL.64 [R1+0x60], R4 ;  /* 0x0000600401007387 */ /* 0x000fe80000100a00 */
[----:B--2---:R0:W-:Y:S04]  /*122c0*/  STL.64 [R1+0x988], R8 ;  /* 0x0009880801007387 */ /* 0x0041e80000100a00 */
[----:B0-----:R-:W2:Y:S04]  /*122d0*/  LDL.LU R8, [R1+0x290] ;  /* 0x0002900001087983 */ /* 0x001ea80000300800 */
[----:B------:R-:W2:Y:S04]  /*122e0*/  LDL.LU R9, [R1+0x410] ;  /* 0x0004100001097983 */ /* 0x000ea80000300800 */
        /* <DEDUP_REMOVED lines=21> */
[----:B------:R-:W3:Y:S04]  /*12440*/  LDL.LU R10, [R1+0x280] ;  /* 0x00028000010a7983 */ /* 0x000ee80000300800 */
[----:B------:R-:W3:Y:S04]  /*12450*/  LDL.LU R11, [R1+0x418] ;  /* 0x00041800010b7983 */ /* 0x000ee80000300800 */
[----:B------:R-:W4:Y:S04]  /*12460*/  LDL.LU R6, [R1+0x278] ;  /* 0x0002780001067983 */ /* 0x000f280000300800 */
        /* <DEDUP_REMOVED lines=22> */
[----:B------:R-:W4:Y:S01]  /*125d0*/  LDL.LU R0, [R1+0x448] ;  /* 0x0004480001007983 */ /* 0x000f220000300800 */
[----:B--2---:R-:W-:-:S04]  /*125e0*/  LOP3.LUT R9, R9, R8, RZ, 0x3c, !PT ;  /* 0x0000000809097212 */ /* 0x004fc800078e3cff */
[----:B------:R-:W-:-:S04]  /*125f0*/  LOP3.LUT R8, R9, R8, RZ, 0x3c, !PT ;  /* 0x0000000809087212 */ /* 0x000fc800078e3cff */
[----:B------:R-:W-:-:S05]  /*12600*/  LOP3.LUT R9, R9, R8, RZ, 0x3c, !PT ;  /* 0x0000000809097212 */ /* 0x000fca00078e3cff */
[----:B------:R0:W-:Y:S04]  /*12610*/  STL.64 [R1+0x58], R8 ;  /* 0x0000580801007387 */ /* 0x0001e80000100a00 */
[----:B0-----:R-:W2:Y:S02]  /*12620*/  LDL.LU.64 R8, [R1+0x9c0] ;  /* 0x0009c00001087983 */ /* 0x001ea40000300a00 */
        /* <DEDUP_REMOVED lines=34> */
[----:B0-----:R-:W2:Y:S01]  /*12850*/  LDL.LU.64 R8, [R1+0x988] ;  /* 0x0009880001087983 */ /* 0x001ea20000300a00 */
[----:B---3--:R-:W-:-:S04]  /*12860*/  LOP3.LUT R11, R11, R10, RZ, 0x3c, !PT ;  /* 0x0000000a0b0b7212 */ /* 0x008fc800078e3cff */
[----:B------:R-:W-:Y:S02]  /*12870*/  LOP3.LUT R10, R11, R10, RZ, 0x3c, !PT ;  /* 0x0000000a0b0a7212 */ /* 0x000fe400078e3cff */
[----:B----4-:R-:W-:Y:S02]  /*12880*/  LOP3.LUT R5, R5, R4, RZ, 0x3c, !PT ;  /* 0x0000000405057212 */ /* 0x010fe400078e3cff */
[----:B------:R-:W-:Y:S02]  /*12890*/  LOP3.LUT R11, R11, R10, RZ, 0x3c, !PT ;  /* 0x0000000a0b0b7212 */ /* 0x000fe400078e3cff */
[----:B------:R-:W-:-:S04]  /*128a0*/  LOP3.LUT R4, R5, R4, RZ, 0x3c, !PT ;  /* 0x0000000405047212 */ /* 0x000fc800078e3cff */
[----:B------:R-:W-:Y:S02]  /*128b0*/  LOP3.LUT R5, R5, R4, RZ, 0x3c, !PT ;  /* 0x0000000405057212 */ /* 0x000fe400078e3cff */
[----:B--2---:R-:W-:-:S04]  /*128c0*/  LOP3.LUT R9, R9, R8, RZ, 0x3c, !PT ;  /* 0x0000000809097212 */ /* 0x004fc800078e3cff */
[----:B------:R-:W-:-:S04]  /*128d0*/  LOP3.LUT R8, R9, R8, RZ, 0x3c, !PT ;  /* 0x0000000809087212 */ /* 0x000fc800078e3cff */
[----:B------:R-:W-:-:S05]  /*128e0*/  LOP3.LUT R9, R9, R8, RZ, 0x3c, !PT ;  /* 0x0000000809097212 */ /* 0x000fca00078e3cff */
[----:B------:R0:W-:Y:S04]  /*128f0*/  STL.64 [R1+0x18], R8 ;  /* 0x0000180801007387 */ /* 0x0001e80000100a00 */
[----:B------:R1:W-:Y:S01]  /*12900*/  STL.64 [R1+0x10], R10 ;  /* 0x0000100a01007387 */ /* 0x0003e20000100a00 */
[----:B0-----:R-:W-:Y:S01]  /*12910*/  IMAD.MOV.U32 R8, RZ, RZ, R7 ;  /* 0x000000ffff087224 */ /* 0x001fe200078e0007 */
[----:B------:R-:W-:Y:S01]  /*12920*/  MOV R9, R6 ;  /* 0x0000000600097202 */ /* 0x000fe20000000f00 */
[----:B------:R-:W-:Y:S02]  /*12930*/  IMAD.MOV.U32 R6, RZ, RZ, R25 ;  /* 0x000000ffff067224 */ /* 0x000fe400078e0019 */
[----:B------:R-:W-:Y:S02]  /*12940*/  IMAD.MOV.U32 R7, RZ, RZ, R24 ;  /* 0x000000ffff077224 */ /* 0x000fe400078e0018 */
[----:B------:R0:W-:Y:S04]  /*12950*/  STL.64 [R1+0x8], R8 ;  /* 0x0000080801007387 */ /* 0x0001e80000100a00 */
[----:B------:R-:W-:Y:S01]  /*12960*/  STL.64 [R1+0x738], R28 ;  /* 0x0007381c01007387 */ /* 0x000fe20000100a00 */
[----:B-1----:R-:W-:-:S03]  /*12970*/  IMAD.MOV.U32 R10, RZ, RZ, R15 ;  /* 0x000000ffff0a7224 */ /* 0x002fc600078e000f */
[----:B------:R1:W-:Y:S01]  /*12980*/  STL.64 [R1], R6 ;  /* 0x0000000601007387 */ /* 0x0003e20000100a00 */
[----:B------:R-:W-:Y:S02]  /*12990*/  IMAD.MOV.U32 R11, RZ, RZ, R14 ;  /* 0x000000ffff0b7224 */ /* 0x000fe400078e000e */
[----:B0-----:R-:W-:Y:S02]  /*129a0*/  IMAD.MOV.U32 R8, RZ, RZ, R13 ;  /* 0x000000ffff087224 */ /* 0x001fe400078e000d */
[----:B------:R-:W-:Y:S01]  /*129b0*/  IMAD.MOV.U32 R9, RZ, RZ, R12 ;  /* 0x000000ffff097224 */ /* 0x000fe200078e000c */
[----:B------:R-:W-:Y:S01]  /*129c0*/  STL.64 [R1+0x740], R4 ;  /* 0x0007400401007387 */ /* 0x000fe20000100a00 */
[----:B------:R-:W-:Y:S02]  /*129d0*/  IMAD.MOV.U32 R12, RZ, RZ, R17 ;  /* 0x000000ffff0c7224 */ /* 0x000fe400078e0011 */
[----:B-1----:R-:W-:Y:S02]  /*129e0*/  IMAD.MOV.U32 R6, RZ, RZ, R27 ;  /* 0x000000ffff067224 */ /* 0x002fe400078e001b */
[----:B------:R-:W-:-:S02]  /*129f0*/  IMAD.MOV.U32 R7, RZ, RZ, R26 ;  /* 0x000000ffff077224 */ /* 0x000fc400078e001a */
[----:B------:R-:W-:Y:S01]  /*12a00*/  IMAD.MOV.U32 R13, RZ, RZ, R16 ;  /* 0x000000ffff0d7224 */ /* 0x000fe200078e0010 */
[----:B------:R-:W-:Y:S01]  /*12a10*/  MOV R16, R23 ;  /* 0x0000001700107202 */ /* 0x000fe20000000f00 */
[----:B------:R-:W-:Y:S01]  /*12a20*/  IMAD.MOV.U32 R14, RZ, RZ, R19 ;  /* 0x000000ffff0e7224 */ /* 0x000fe200078e0013 */
[----:B------:R-:W-:Y:S01]  /*12a30*/  STL.64 [R1+0x748], R6 ;  /* 0x0007480601007387 */ /* 0x000fe20000100a00 */
[----:B------:R-:W-:Y:S02]  /*12a40*/  IMAD.MOV.U32 R15, RZ, RZ, R18 ;  /* 0x000000ffff0f7224 */ /* 0x000fe400078e0012 */
[----:B------:R-:W-:Y:S01]  /*12a50*/  IMAD.MOV.U32 R17, RZ, RZ, R22 ;  /* 0x000000ffff117224 */ /* 0x000fe200078e0016 */
[----:B------:R-:W-:Y:S01]  /*12a60*/  STL.64 [R1+0x750], R8 ;  /* 0x0007500801007387 */ /* 0x000fe20000100a00 */
[----:B------:R-:W-:Y:S02]  /*12a70*/  IMAD.MOV.U32 R18, RZ, RZ, R21 ;  /* 0x000000ffff127224 */ /* 0x000fe400078e0015 */
[----:B------:R-:W-:Y:S01]  /*12a80*/  IMAD.MOV.U32 R19, RZ, RZ, R20 ;  /* 0x000000ffff137224 */ /* 0x000fe200078e0014 */
[----:B------:R-:W-:Y:S04]  /*12a90*/  STL.64 [R1+0x758], R10 ;  /* 0x0007580a01007387 */ /* 0x000fe80000100a00 */
[----:B------:R-:W-:Y:S04]  /*12aa0*/  STL.64 [R1+0x760], R12 ;  /* 0x0007600c01007387 */ /* 0x000fe80000100a00 */
[----:B------:R-:W-:Y:S04]  /*12ab0*/  STL.64 [R1+0x768], R14 ;  /* 0x0007680e01007387 */ /* 0x000fe80000100a00 */
[----:B------:R-:W-:Y:S04]  /*12ac0*/  STL.64 [R1+0x770], R16 ;  /* 0x0007701001007387 */ /* 0x000fe80000100a00 */
[----:B------:R0:W-:Y:S04]  /*12ad0*/  STL.64 [R1+0x778], R18 ;  /* 0x0007781201007387 */ /* 0x0001e80000100a00 */
[----:B------:R-:W2:Y:S04]  /*12ae0*/  LDL.LU R22, [R1+0x218] ;  /* 0x0002180001167983 */ /* 0x000ea80000300800 */
[----:B------:R-:W2:Y:S04]  /*12af0*/  LDL.LU R23, [R1+0x44c] ;  /* 0x00044c0001177983 */ /* 0x000ea80000300800 */
[----:B------:R-:W3:Y:S04]  /*12b00*/  LDL.LU R24, [R1+0x210] ;  /* 0x0002100001187983 */ /* 0x000ee80000300800 */
[----:B------:R-:W3:Y:S04]  /*12b10*/  LDL.LU R25, [R1+0x450] ;  /* 0x0004500001197983 */ /* 0x000ee80000300800 */
[----:B------:R-:W4:Y:S04]  /*12b20*/  LDL.LU R26, [R1+0x208] ;  /* 0x00020800011a7983 */ /* 0x000f280000300800 */
[----:B------:R-:W4:Y:S04]  /*12b30*/  LDL.LU R27, [R1+0x454] ;  /* 0x00045400011b7983 */ /* 0x000f280000300800 */
        /* <DEDUP_REMOVED lines=31> */
[----:B------:R-:W2:Y:S01]  /*12d30*/  LDL.LU R19, [R1+0x45c] ;  /* 0x00045c0001137983 */ /* 0x000ea20000300800 */
[----:B------:R-:W-:-:S02]  /*12d40*/  LOP3.LUT R23, R23, R22, RZ, 0x3c, !PT ;  /* 0x0000001617177212 */ /* 0x000fc400078e3cff */
[----:B---3--:R-:W-:Y:S01]  /*12d50*/  LOP3.LUT R25, R25, R24, RZ, 0x3c, !PT ;  /* 0x0000001819197212 */ /* 0x008fe200078e3cff */
[----:B--2---:R0:W-:Y:S04]  /*12d60*/  STL.64 [R1+0x980], R18 ;  /* 0x0009801201007387 */ /* 0x0041e80000100a00 */
[----:B0-----:R-:W2:Y:S04]  /*12d70*/  LDL.LU R18, [R1+0x200] ;  /* 0x0002000001127983 */ /* 0x001ea80000300800 */
[----:B------:R-:W2:Y:S04]  /*12d80*/  LDL.LU R19, [R1+0x458] ;  /* 0x0004580001137983 */ /* 0x000ea80000300800 */
[----:B------:R-:W3:Y:S04]  /*12d90*/  LDL.LU R16, [R1+0x1e4] ;  /* 0x0001e40001107983 */ /* 0x000ee80000300800 */
        /* <DEDUP_REMOVED lines=8> */
[----:B------:R-:W-:-:S03]  /*12e20*/  LOP3.LUT R22, R23, R22, RZ, 0x3c, !PT ;  /* 0x0000001617167212 */ /* 0x000fc600078e3cff */
[----:B------:R-:W3:Y:S01]  /*12e30*/  LDL.LU R9, [R1+0x4a8] ;  /* 0x0004a80001097983 */ /* 0x000ee20000300800 */
[----:B------:R-:W-:-:S03]  /*12e40*/  IMAD.MOV.U32 R20, RZ, RZ, R0 ;  /* 0x000000ffff147224 */ /* 0x000fc600078e0000 */
[----:B------:R-:W3:Y:S01]  /*12e50*/  LDL.LU R6, [R1+0x20c] ;  /* 0x00020c0001067983 */ /* 0x000ee20000300800 */
[----:B------:R-:W-:-:S03]  /*12e60*/  IMAD.MOV.U32 R21, RZ, RZ, R3 ;  /* 0x000000ffff157224 */ /* 0x000fc600078e0003 */
[----:B------:R-:W3:Y:S01]  /*12e70*/  LDL.LU R7, [R1+0x4ac] ;  /* 0x0004ac0001077983 */ /* 0x000ee20000300800 */
[----:B----4-:R-:W-:-:S03]  /*12e80*/  LOP3.LUT R27, R27, R26, RZ, 0x3c, !PT ;  /* 0x0000001a1b1b7212 */ /* 0x010fc600078e3cff */
[----:B------:R-:W4:Y:S01]  /*12e90*/  LDL.LU R4, [R1+0x214] ;  /* 0x0002140001047983 */ /* 0x000f220000300800 */
[----:B------:R-:W-:-:S03]  /*12ea0*/  LOP3.LUT R24, R25, R24, RZ, 0x3c, !PT ;  /* 0x0000001819187212 */ /* 0x000fc600078e3cff */
[----:B------:R-:W4:Y:S01]  /*12eb0*/  LDL.LU R5, [R1+0x4b0] ;  /* 0x0004b00001057983 */ /* 0x000f220000300800 */
[----:B------:R-:W-:-:S03]  /*12ec0*/  LOP3.LUT R23, R23, R22, RZ, 0x3c, !PT ;  /* 0x0000001617177212 */ /* 0x000fc600078e3cff */
[----:B------:R-:W4:Y:S01]  /*12ed0*/  LDL.LU R28, [R1+0x21c] ;  /* 0x00021c00011c7983 */ /* 0x000f220000300800 */
[----:B------:R-:W-:-:S03]  /*12ee0*/  LOP3.LUT R26, R27, R26, RZ, 0x3c, !PT ;  /* 0x0000001a1b1a7212 */ /* 0x000fc600078e3cff */
[----:B------:R-:W4:Y:S01]  /*12ef0*/  LDL.LU R29, [R1+0x4b4] ;  /* 0x0004b400011d7983 */ /* 0x000f220000300800 */
[----:B------:R-:W-:-:S03]  /*12f00*/  LOP3.LUT R25, R25, R24, RZ, 0x3c, !PT ;  /* 0x0000001819197212 */ /* 0x000fc600078e3cff */
[----:B------:R-:W4:Y:S04]  /*12f10*/  LDL.LU R3, [R1+0x224] ;  /* 0x0002240001037983 */ /* 0x000f280000300800 */
[----:B------:R-:W4:Y:S04]  /*12f20*/  LDL.LU R0, [R1+0x4b8] ;  /* 0x0004b80001007983 */ /* 0x000f280000300800 */
[----:B------:R0:W-:Y:S01]  /*12f30*/  STL.64 [R1+0x780], R20 ;  /* 0x0007801401007387 */ /* 0x0001e20000100a00 */
[----:B------:R-:W-:-:S03]  /*12f40*/  LOP3.LUT R27, R27, R26, RZ, 0x3c, !PT ;  /* 0x0000001a1b1b7212 */ /* 0x000fc600078e3cff */
[----:B0-----:R-:W3:Y:S04]  /*12f50*/  LDL.LU R20, [R1+0x1d4] ;  /* 0x0001d40001147983 */ /* 0x001ee80000300800 */
[----:B------:R-:W4:Y:S04]  /*12f60*/  LDL.LU R21, [R1+0x490] ;  /* 0x0004900001157983 */ /* 0x000f280000300800 */
[----:B------:R0:W-:Y:S04]  /*12f70*/  STL.64 [R1+0x788], R22 ;  /* 0x0007881601007387 */ /* 0x0001e80000100a00 */
[----:B0-----:R-:W3:Y:S04]  /*12f80*/  LDL.LU R22, [R1+0x1cc] ;  /* 0x0001cc0001167983 */ /* 0x001ee80000300800 */
[----:B------:R-:W4:Y:S04]  /*12f90*/  LDL.LU R23, [R1+0x48c] ;  /* 0x00048c0001177983 */ /* 0x000f280000300800 */
[----:B------:R0:W-:Y:S04]  /*12fa0*/  STL.64 [R1+0x790], R24 ;  /* 0x0007901801007387 */ /* 0x0001e80000100a00 */
[----:B0-----:R-:W3:Y:S04]  /*12fb0*/  LDL.LU R24, [R1+0x1c4] ;  /* 0x0001c40001187983 */ /* 0x001ee80000300800 */
[----:B------:R-:W3:Y:S04]  /*12fc0*/  LDL.LU R25, [R1+0x488] ;  /* 0x0004880001197983 */ /* 0x000ee80000300800 */
[----:B------:R0:W-:Y:S04]  /*12fd0*/  STL.64 [R1+0x798], R26 ;  /* 0x0007981a01007387 */ /* 0x0001e80000100a00 */
[----:B0-----:R-:W4:Y:S04]  /*12fe0*/  LDL.LU R26, [R1+0x1bc] ;  /* 0x0001bc00011a7983 */ /* 0x001f280000300800 */
        /* <DEDUP_REMOVED lines=51> */
[----:B----4-:R-:W-:Y:S02]  /*13320*/  LOP3.LUT R27, R27, R26, RZ, 0x3c, !PT ;  /* 0x0000001a1b1b7212 */ /* 0x010fe400078e3cff */
[----:B--2---:R-:W-:-:S04]  /*13330*/  LOP3.LUT R19, R19, R18, RZ, 0x3c, !PT ;  /* 0x0000001213137212 */ /* 0x004fc800078e3cff */
[----:B------:R-:W-:-:S04]  /*13340*/  LOP3.LUT R18, R19, R18, RZ, 0x3c, !PT ;  /* 0x0000001213127212 */ /* 0x000fc800078e3cff */
[----:B------:R-:W-:-:S05]  /*13350*/  LOP3.LUT R19, R19, R18, RZ, 0x3c, !PT ;  /* 0x0000001213137212 */ /* 0x000fca00078e3cff */
[----:B------:R0:W-:Y:S04]  /*13360*/  STL.64 [R1+0x188], R18 ;  /* 0x0001881201007387 */ /* 0x0001e80000100a00 */
[----:B0-----:R-:W2:Y:S01]  /*13370*/  LDL.LU.64 R18, [R1+0x930] ;  /* 0x0009300001127983 */ /* 0x001ea20000300a00 */
[----:B---3--:R-:W-:Y:S02]  /*13380*/  LOP3.LUT R25, R25, R24, RZ, 0x3c, !PT ;  /* 0x0000001819197212 */ /* 0x008fe400078e3cff */
[----:B------:R-:W-:Y:S02]  /*13390*/  LOP3.LUT R26, R27, R26, RZ, 0x3c, !PT ;  /* 0x0000001a1b1a7212 */ /* 0x000fe400078e3cff */
[----:B------:R-:W-:Y:S02]  /*133a0*/  LOP3.LUT R24, R25, R24, RZ, 0x3c, !PT ;  /* 0x0000001819187212 */ /* 0x000fe400078e3cff */
[----:B------:R-:W-:-:S02]  /*133b0*/  LOP3.LUT R27, R27, R26, RZ, 0x3c, !PT ;  /* 0x0000001a1b1b7212 */ /* 0x000fc400078e3cff */
[----:B------:R-:W-:-:S03]  /*133c0*/  LOP3.LUT R25, R25, R24, RZ, 0x3c, !PT ;  /* 0x0000001819197212 */ /* 0x000fc600078e3cff */
[----:B------:R0:W-:Y:S04]  /*133d0*/  STL.64 [R1+0x190], R26 ;  /* 0x0001901a01007387 */ /* 0x0001e80000100a00 */
[----:B------:R1:W-:Y:S01]  /*133e0*/  STL.64 [R1+0x198], R24 ;  /* 0x0001981801007387 */ /* 0x0003e20000100a00 */
[----:B0-----:R-:W-:Y:S02]  /*133f0*/  IMAD.MOV.U32 R26, RZ, RZ, R23 ;  /* 0x000000ffff1a7224 */ /* 0x001fe400078e0017 */
[----:B------:R-:W-:Y:S02]  /*13400*/  IMAD.MOV.U32 R27, RZ, RZ, R22 ;  /* 0x000000ffff1b7224 */ /* 0x000fe400078e0016 */
[----:B-1----:R-:W-:Y:S02]  /*13410*/  IMAD.MOV.U32 R24, RZ, RZ, R21 ;  /* 0x000000ffff187224 */ /* 0x002fe400078e0015 */
[----:B------:R-:W-:Y:S01]  /*13420*/  IMAD.MOV.U32 R25, RZ, RZ, R20 ;  /* 0x000000ffff197224 */ /* 0x000fe200078e0014 */
[----:B------:R-:W-:Y:S01]  /*13430*/  MOV R21, R16 ;  /* 0x0000001000157202 */ /* 0x000fe20000000f00 */
[----:B------:R-:W-:Y:S01]  /*13440*/  IMAD.MOV.U32 R20, RZ, RZ, R17 ;  /* 0x000000ffff147224 */ /* 0x000fe200078e0011 */
[----:B------:R0:W-:Y:S01]  /*13450*/  STL.64 [R1+0x3a0], R26 ;  /* 0x0003a01a01007387 */ /* 0x0001e20000100a00 */
[----:B------:R-:W-:-:S02]  /*13460*/  IMAD.MOV.U32 R16, RZ, RZ, R13 ;  /* 0x000000ffff107224 */ /* 0x000fc400078e000d */
[----:B------:R-:W-:Y:S01]  /*13470*/  IMAD.MOV.U32 R17, RZ, RZ, R12 ;  /* 0x000000ffff117224 */ /* 0x000fe200078e000c */
[----:B------:R-:W-:Y:S01]  /*13480*/  STL.64 [R1+0x3a8], R24 ;  /* 0x0003a81801007387 */ /* 0x000fe20000100a00 */
[----:B------:R-:W-:Y:S02]  /*13490*/  IMAD.MOV.U32 R12, RZ, RZ, R9 ;  /* 0x000000ffff0c7224 */ /* 0x000fe400078e0009 */
[----:B------:R-:W-:Y:S02]  /*134a0*/  IMAD.MOV.U32 R13, RZ, RZ, R8 ;  /* 0x000000ffff0d7224 */ /* 0x000fe400078e0008 */
[----:B------:R-:W-:Y:S02]  /*134b0*/  IMAD.MOV.U32 R8, RZ, RZ, R5 ;  /* 0x000000ffff087224 */ /* 0x000fe400078e0005 */
[----:B------:R-:W-:Y:S02]  /*134c0*/  IMAD.MOV.U32 R9, RZ, RZ, R4 ;  /* 0x000000ffff097224 */ /* 0x000fe400078e0004 */
[----:B--2---:R-:W-:-:S02]  /*134d0*/  IMAD.MOV.U32 R22, RZ, RZ, R19 ;  /* 0x000000ffff167224 */ /* 0x004fc400078e0013 */
[----:B------:R-:W-:Y:S02]  /*134e0*/  IMAD.MOV.U32 R23, RZ, RZ, R18 ;  /* 0x000000ffff177224 */ /* 0x000fe400078e0012 */
[----:B------:R-:W-:Y:S02]  /*134f0*/  IMAD.MOV.U32 R18, RZ, RZ, R15 ;  /* 0x000000ffff127224 */ /* 0x000fe400078e000f */
[----:B------:R-:W-:Y:S01]  /*13500*/  IMAD.MOV.U32 R19, RZ, RZ, R14 ;  /* 0x000000ffff137224 */ /* 0x000fe200078e000e */
[----:B------:R-:W-:Y:S01]  /*13510*/  STL.64 [R1+0x3b0], R22 ;  /* 0x0003b01601007387 */ /* 0x000fe20000100a00 */
[----:B------:R-:W-:Y:S02]  /*13520*/  IMAD.MOV.U32 R14, RZ, RZ, R11 ;  /* 0x000000ffff0e7224 */ /* 0x000fe400078e000b */
[----:B------:R-:W-:Y:S01]  /*13530*/  IMAD.MOV.U32 R15, RZ, RZ, R10 ;  /* 0x000000ffff0f7224 */ /* 0x000fe200078e000a */
[----:B------:R-:W-:Y:S01]  /*13540*/  STL.64 [R1+0x3b8], R20 ;  /* 0x0003b81401007387 */ /* 0x000fe20000100a00 */
[----:B------:R-:W-:-:S02]  /*13550*/  IMAD.MOV.U32 R10, RZ, RZ, R7 ;  /* 0x000000ffff0a7224 */ /* 0x000fc400078e0007 */
[----:B------:R-:W-:Y:S01]  /*13560*/  IMAD.MOV.U32 R11, RZ, RZ, R6 ;  /* 0x000000ffff0b7224 */ /* 0x000fe200078e0006 */
[----:B------:R-:W-:Y:S01]  /*13570*/  STL.64 [R1+0x3c0], R18 ;  /* 0x0003c01201007387 */ /* 0x000fe20000100a00 */
[----:B------:R-:W-:Y:S01]  /*13580*/  MOV R6, R29 ;  /* 0x0000001d00067202 */ /* 0x000fe20000000f00 */
[----:B------:R-:W-:Y:S02]  /*13590*/  IMAD.MOV.U32 R7, RZ, RZ, R28 ;  /* 0x000000ffff077224 */ /* 0x000fe400078e001c */
[----:B------:R-:W-:Y:S04]  /*135a0*/  STL.64 [R1+0x3c8], R16 ;  /* 0x0003c81001007387 */ /* 0x000fe80000100a00 */
[----:B------:R-:W-:Y:S04]  /*135b0*/  STL.64 [R1+0x3d0], R14 ;  /* 0x0003d00e01007387 */ /* 0x000fe80000100a00 */
[----:B------:R-:W-:Y:S04]  /*135c0*/  STL.64 [R1+0x3d8], R12 ;  /* 0x0003d80c01007387 */ /* 0x000fe80000100a00 */
[----:B------:R-:W-:Y:S04]  /*135d0*/  STL.64 [R1+0x3e0], R10 ;  /* 0x0003e00a01007387 */ /* 0x000fe80000100a00 */
[----:B------:R-:W-:Y:S04]  /*135e0*/  STL.64 [R1+0x3e8], R8 ;  /* 0x0003e80801007387 */ /* 0x000fe80000100a00 */
        /* <DEDUP_REMOVED lines=155> */
[----:B------:R3:W-:Y:S02]  /*13fa0*/  STL.64 [R1+0x478], R26 ;  /* 0x0004781a01007387 */ /* 0x0007e40000100a00 */
[----:B---3--:R-:W-:Y:S02]  /*13fb0*/  IMAD.MOV.U32 R27, RZ, RZ, R24 ;  /* 0x000000ffff1b7224 */ /* 0x008fe400078e0018 */
[----:B----4-:R-:W-:Y:S02]  /*13fc0*/  IMAD.MOV.U32 R24, RZ, RZ, R23 ;  /* 0x000000ffff187224 */ /* 0x010fe400078e0017 */
[----:B------:R-:W-:Y:S02]  /*13fd0*/  IMAD.MOV.U32 R23, RZ, RZ, R20 ;  /* 0x000000ffff177224 */ /* 0x000fe400078e0014 */
[----:B------:R-:W-:Y:S01]  /*13fe0*/  IMAD.MOV.U32 R20, RZ, RZ, R19 ;  /* 0x000000ffff147224 */ /* 0x000fe200078e0013 */
[----:B------:R-:W-:Y:S01]  /*13ff0*/  MOV R19, R16 ;  /* 0x0000001000137202 */ /* 0x000fe20000000f00 */
[----:B------:R-:W-:-:S02]  /*14000*/  IMAD.MOV.U32 R16, RZ, RZ, R15 ;  /* 0x000000ffff107224 */ /* 0x000fc400078e000f */
[----:B------:R-:W-:Y:S02]  /*14010*/  IMAD.MOV.U32 R15, RZ, RZ, R12 ;  /* 0x000000ffff0f7224 */ /* 0x000fe400078e000c */
[----:B------:R-:W-:Y:S02]  /*14020*/  IMAD.MOV.U32 R12, RZ, RZ, R11 ;  /* 0x000000ffff0c7224 */ /* 0x000fe400078e000b */
[----:B------:R-:W-:Y:S02]  /*14030*/  IMAD.MOV.U32 R11, RZ, RZ, R8 ;  /* 0x000000ffff0b7224 */ /* 0x000fe400078e0008 */
[----:B------:R-:W-:Y:S02]  /*14040*/  IMAD.MOV.U32 R8, RZ, RZ, R3 ;  /* 0x000000ffff087224 */ /* 0x000fe400078e0003 */
[----:B------:R-:W0:Y:S01]  /*14050*/  LDC R3, c[0x0][0x23c] ;  /* 0x00008f00ff037b82 */ /* 0x000e220000000800 */
[----:B------:R-:W-:Y:S02]  /*14060*/  IMAD.MOV.U32 R26, RZ, RZ, R25 ;  /* 0x000000ffff1a7224 */ /* 0x000fe400078e0019 */
[----:B------:R-:W-:-:S02]  /*14070*/  IMAD.MOV.U32 R25, RZ, RZ, R22 ;  /* 0x000000ffff197224 */ /* 0x000fc400078e0016 */
[----:B------:R-:W-:Y:S02]  /*14080*/  IMAD.MOV.U32 R22, RZ, RZ, R21 ;  /* 0x000000ffff167224 */ /* 0x000fe400078e0015 */
[----:B------:R-:W-:Y:S01]  /*14090*/  IMAD.MOV.U32 R21, RZ, RZ, R18 ;  /* 0x000000ffff157224 */ /* 0x000fe200078e0012 */
[----:B------:R-:W-:Y:S01]  /*140a0*/  STL.64 [R1+0x480], R26 ;  /* 0x0004801a01007387 */ /* 0x000fe20000100a00 */
[----:B------:R-:W-:Y:S02]  /*140b0*/  IMAD.MOV.U32 R18, RZ, RZ, R17 ;  /* 0x000000ffff127224 */ /* 0x000fe400078e0011 */
[----:B------:R-:W-:Y:S01]  /*140c0*/  IMAD.MOV.U32 R17, RZ, RZ, R14 ;  /* 0x000000ffff117224 */ /* 0x000fe200078e000e */
[----:B------:R-:W-:Y:S01]  /*140d0*/  STL.64 [R1+0x488], R24 ;  /* 0x0004881801007387 */ /* 0x000fe20000100a00 */
[----:B------:R-:W-:Y:S02]  /*140e0*/  IMAD.MOV.U32 R14, RZ, RZ, R13 ;  /* 0x000000ffff0e7224 */ /* 0x000fe400078e000d */
[----:B------:R-:W-:Y:S01]  /*140f0*/  IMAD.MOV.U32 R13, RZ, RZ, R10 ;  /* 0x000000ffff0d7224 */ /* 0x000fe200078e000a */
[----:B------:R-:W-:Y:S01]  /*14100*/  STL.64 [R1+0x490], R22 ;  /* 0x0004901601007387 */ /* 0x000fe20000100a00 */
[----:B------:R-:W-:-:S03]  /*14110*/  IMAD.MOV.U32 R10, RZ, RZ, R9 ;  /* 0x000000ffff0a7224 */ /* 0x000fc600078e0009 */
[----:B------:R-:W-:Y:S04]  /*14120*/  STL.64 [R1+0x498], R20 ;  /* 0x0004981401007387 */ /* 0x000fe80000100a00 */
[----:B------:R-:W-:Y:S04]  /*14130*/  STL.64 [R1+0x4a0], R18 ;  /* 0x0004a01201007387 */ /* 0x000fe80000100a00 */
[----:B------:R-:W-:Y:S01]  /*14140*/  STL.64 [R1+0x4a8], R16 ;  /* 0x0004a81001007387 */ /* 0x000fe20000100a00 */
[----:B------:R-:W-:-:S03]  /*14150*/  IMAD.MOV.U32 R9, RZ, RZ, R6 ;  /* 0x000000ffff097224 */ /* 0x000fc600078e0006 */
[----:B------:R-:W-:Y:S04]  /*14160*/  STL.64 [R1+0x4b0], R14 ;  /* 0x0004b00e01007387 */ /* 0x000fe80000100a00 */
[----:B------:R-:W-:Y:S04]  /*14170*/  STL.64 [R1+0x4b8], R12 ;  /* 0x0004b80c01007387 */ /* 0x000fe80000100a00 */
[----:B------:R-:W-:Y:S01]  /*14180*/  STL.64 [R1+0x4c0], R10 ;  /* 0x0004c00a01007387 */ /* 0x000fe20000100a00 */
[----:B------:R-:W-:-:S03]  /*14190*/  MOV R6, R28 ;  /* 0x0000001c00067202 */ /* 0x000fc60000000f00 */
[----:B0-----:R0:W-:Y:S04]  /*141a0*/  STL.64 [R1+0x830], R2 ;  /* 0x0008300201007387 */ /* 0x0011e80000100a00 */
[----:B------:R-:W-:Y:S01]  /*141b0*/  STL.64 [R1+0x4c8], R8 ;  /* 0x0004c80801007387 */ /* 0x000fe20000100a00 */
[----:B0-----:R-:W-:Y:S02]  /*141c0*/  IMAD.MOV.U32 R2, RZ, RZ, R4 ;  /* 0x000000ffff027224 */ /* 0x001fe400078e0004 */
[----:B------:R-:W-:Y:S02]  /*141d0*/  IMAD.MOV.U32 R3, RZ, RZ, R7 ;  /* 0x000000ffff037224 */ /* 0x000fe400078e0007 */
[----:B------:R-:W-:-:S03]  /*141e0*/  IMAD.MOV.U32 R7, RZ, RZ, R5 ;  /* 0x000000ffff077224 */ /* 0x000fc600078e0005 */
[----:B------:R0:W-:Y:S04]  /*141f0*/  STL.64 [R1+0x4d0], R2 ;  /* 0x0004d00201007387 */ /* 0x0001e80000100a00 */
[----:B0-----:R-:W2:Y:S04]  /*14200*/  LDL.LU R2, [R1+0x57c] ;  /* 0x00057c0001027983 */ /* 0x001ea80000300800 */
[----:B------:R-:W-:Y:S04]  /*14210*/  STL.64 [R1+0x4d8], R6 ;  /* 0x0004d80601007387 */ /* 0x000fe80000100a00 */
[----:B------:R-:W3:Y:S01]  /*14220*/  LDL.LU R3, [R1+0x1a4] ;  /* 0x0001a40001037983 */ /* 0x000ee20000300800 */
[----:B------:R-:W-:-:S02]  /*14230*/  IMAD.MOV.U32 R4, RZ, RZ, R0 ;  /* 0x000000ffff047224 */ /* 0x000fc400078e0000 */
[----:B------:R-:W-:-:S05]  /*14240*/  IMAD.MOV.U32 R5, RZ, RZ, R29 ;  /* 0x000000ffff057224 */ /* 0x000fca00078e001d */
[----:B------:R-:W-:Y:S04]  /*14250*/  STL.64 [R1+0x4e0], R4 ;  /* 0x0004e00401007387 */ /* 0x000fe80000100a00 */
[----:B---3--:R0:W-:Y:S04]  /*14260*/  STL [R1+0x838], R3 ;  /* 0x0008380301007387 */ /* 0x0081e80000100800 */
[----:B0-----:R-:W2:Y:S04]  /*14270*/  LDL.LU R3, [R1+0x1a0] ;  /* 0x0001a00001037983 */ /* 0x001ea80000300800 */
        /* <DEDUP_REMOVED lines=58> */
[----:B------:R-:W4:Y:S04]  /*14620*/  LDL.LU.64 R14, [R1+0x128] ;  /* 0x00012800010e7983 */ /* 0x000f280000300a00 */
[----:B------:R-:W4:Y:S04]  /*14630*/  LDL.LU.64 R12, [R1+0x120] ;  /* 0x00012000010c7983 */ /* 0x000f280000300a00 */
[----:B------:R-:W4:Y:S04]  /*14640*/  LDL.LU.64 R10, [R1+0x118] ;  /* 0x00011800010a7983 */ /* 0x000f280000300a00 */
[----:B------:R-:W4:Y:S04]  /*14650*/  LDL.LU.64 R8, [R1+0x110] ;  /* 0x0001100001087983 */ /* 0x000f280000300a00 */
[----:B------:R-:W4:Y:S04]  /*14660*/  LDL.LU.64 R6, [R1+0x108] ;  /* 0x0001080001067983 */ /* 0x000f280000300a00 */
[----:B------:R-:W4:Y:S04]  /*14670*/  LDL.LU.64 R4, [R1+0x100] ;  /* 0x0001000001047983 */ /* 0x000f280000300a00 */
[----:B------:R-:W4:Y:S01]  /*14680*/  LDL.LU.64 R28, [R1+0xf8] ;  /* 0x0000f800011c7983 */ /* 0x000f220000300a00 */
        /* <DEDUP_REMOVED lines=74> */
[----:B0-----:R-:W2:Y:S04]  /*14b30*/  LDL.LU.64 R2, [R1+0x840] ;  /* 0x0008400001027983 */ /* 0x001ea80000300a00 */
[----:B--2---:R0:W-:Y:S04]  /*14b40*/  STL.64 [R1+0x570], R2 ;  /* 0x0005700201007387 */ /* 0x0041e80000100a00 */
[----:B0-----:R-:W2:Y:S01]  /*14b50*/  LDL.LU R3, [R1+0x838] ;  /* 0x0008380001037983 */ /* 0x001ea20000300800 */
[----:B---3--:R-:W-:-:S02]  /*14b60*/  IMAD.MOV.U32 R2, RZ, RZ, R26 ;  /* 0x000000ffff027224 */ /* 0x008fc400078e001a */
[----:B----4-:R-:W-:-:S03]  /*14b70*/  IMAD.MOV.U32 R26, RZ, RZ, R24 ;  /* 0x000000ffff1a7224 */ /* 0x010fc600078e0018 */
[----:B--2---:R0:W-:Y:S04]  /*14b80*/  STL.64 [R1+0x578], R2 ;  /* 0x0005780201007387 */ /* 0x0041e80000100a00 */
[----:B0-----:R-:W2:Y:S01]  /*14b90*/  LDL.LU.64 R2, [R1+0x830] ;  /* 0x0008300001027983 */ /* 0x001ea20000300a00 */
[----:B------:R-:W-:-:S03]  /*14ba0*/  IMAD.MOV.U32 R24, RZ, RZ, R20 ;  /* 0x000000ffff187224 */ /* 0x000fc600078e0014 */
[----:B------:R0:W-:Y:S01]  /*14bb0*/  STL.64 [R1+0x580], R26 ;  /* 0x0005801a01007387 */ /* 0x0001e20000100a00 */
[----:B------:R-:W-:Y:S01]  /*14bc0*/  MOV R20, R16 ;  /* 0x0000001000147202 */ /* 0x000fe20000000f00 */
[----:B0-----:R-:W-:Y:S02]  /*14bd0*/  IMAD.MOV.U32 R26, RZ, RZ, R22 ;  /* 0x000000ffff1a7224 */ /* 0x001fe400078e0016 */
[----:B------:R-:W-:Y:S02]  /*14be0*/  IMAD.MOV.U32 R27, RZ, RZ, R25 ;  /* 0x000000ffff1b7224 */ /* 0x000fe400078e0019 */
[----:B------:R-:W-:Y:S02]  /*14bf0*/  IMAD.MOV.U32 R25, RZ, RZ, R23 ;  /* 0x000000ffff197224 */ /* 0x000fe400078e0017 */
[----:B------:R-:W-:Y:S02]  /*14c00*/  IMAD.MOV.U32 R22, RZ, RZ, R18 ;  /* 0x000000ffff167224 */ /* 0x000fe400078e0012 */
[----:B------:R-:W-:-:S02]  /*14c10*/  IMAD.MOV.U32 R23, RZ, RZ, R21 ;  /* 0x000000ffff177224 */ /* 0x000fc400078e0015 */
[----:B------:R-:W-:Y:S01]  /*14c20*/  IMAD.MOV.U32 R21, RZ, RZ, R19 ;  /* 0x000000ffff157224 */ /* 0x000fe200078e0013 */
[----:B------:R0:W-:Y:S01]  /*14c30*/  STL.64 [R1+0x588], R26 ;  /* 0x0005881a01007387 */ /* 0x0001e20000100a00 */
[----:B------:R-:W-:Y:S02]  /*14c40*/  IMAD.MOV.U32 R18, RZ, RZ, R0 ;  /* 0x000000ffff127224 */ /* 0x000fe400078e0000 */
[----:B------:R-:W-:Y:S01]  /*14c50*/  IMAD.MOV.U32 R19, RZ, RZ, R17 ;  /* 0x000000ffff137224 */ /* 0x000fe200078e0011 */
[----:B------:R-:W-:Y:S04]  /*14c60*/  STL.64 [R1+0x5b0], R24 ;  /* 0x0005b01801007387 */ /* 0x000fe80000100a00 */
[----:B------:R-:W-:Y:S04]  /*14c70*/  STL.64 [R1+0x5b8], R22 ;  /* 0x0005b81601007387 */ /* 0x000fe80000100a00 */
[----:B------:R-:W-:Y:S04]  /*14c80*/  STL.64 [R1+0x5d0], R20 ;  /* 0x0005d01401007387 */ /* 0x000fe80000100a00 */
[----:B------:R-:W-:Y:S01]  /*14c90*/  STL.64 [R1+0x5d8], R18 ;  /* 0x0005d81201007387 */ /* 0x000fe20000100a00 */
[----:B--2---:R-:W-:-:S04]  /*14ca0*/  IMAD.SHL.U32 R3, R3, 0x80, RZ ;  /* 0x0000008003037824 */ /* 0x004fc800078e00ff */
[----:B------:R-:W-:-:S04]  /*14cb0*/  IMAD.WIDE R16, R3, 0x2, R14 ;  /* 0x0000000203107825 */ /* 0x000fc800078e020e */
[C---:B------:R-:W-:Y:S01]  /*14cc0*/  IMAD.WIDE R14, R3.reuse, 0x2, R12 ;  /* 0x00000002030e7825 */ /* 0x040fe200078e020c */
[----:B------:R-:W-:Y:S03]  /*14cd0*/  STL.64 [R1+0x398], R16 ;  /* 0x0003981001007387 */ /* 0x000fe60000100a00 */
[C---:B------:R-:W-:Y:S01]  /*14ce0*/  IMAD.WIDE R12, R3.reuse, 0x2, R10 ;  /* 0x00000002030c7825 */ /* 0x040fe200078e020a */
[----:B------:R-:W-:Y:S03]  /*14cf0*/  STL.64 [R1+0x390], R14 ;  /* 0x0003900e01007387 */ /* 0x000fe60000100a00 */
[C---:B------:R-:W-:Y:S01]  /*14d00*/  IMAD.WIDE R10, R3.reuse, 0x2, R8 ;  /* 0x00000002030a7825 */ /* 0x040fe200078e0208 */
[----:B------:R-:W-:Y:S03]  /*14d10*/  STL.64 [R1+0x388], R12 ;  /* 0x0003880c01007387 */ /* 0x000fe60000100a00 */
[C---:B------:R-:W-:Y:S01]  /*14d20*/  IMAD.WIDE R8, R3.reuse, 0x2, R6 ;  /* 0x0000000203087825 */ /* 0x040fe200078e0206 */
[----:B------:R-:W-:Y:S04]  /*14d30*/  STL.64 [R1+0x380], R10 ;  /* 0x0003800a01007387 */ /* 0x000fe80000100a00 */
[----:B------:R-:W-:Y:S04]  /*14d40*/  STL.64 [R1+0x378], R8 ;  /* 0x0003780801007387 */ /* 0x000fe80000100a00 */
[----:B0-----:R-:W2:Y:S01]  /*14d50*/  LDL.LU.64 R26, [R1+0x60] ;  /* 0x00006000011a7983 */ /* 0x001ea20000300a00 */
[----:B------:R-:W-:-:S04]  /*14d60*/  IMAD.WIDE R6, R3, 0x2, R4 ;  /* 0x0000000203067825 */ /* 0x000fc800078e0204 */
[C---:B------:R-:W-:Y:S01]  /*14d70*/  IMAD.WIDE R4, R3.reuse, 0x2, R28 ;  /* 0x0000000203047825 */ /* 0x040fe200078e021c */
[----:B------:R-:W-:Y:S04]  /*14d80*/  STL.64 [R1+0x370], R6 ;  /* 0x0003700601007387 */ /* 0x000fe80000100a00 */
[----:B--2---:R0:W-:Y:S04]  /*14d90*/  STL.64 [R1+0x7a0], R26 ;  /* 0x0007a01a01007387 */ /* 0x0041e80000100a00 */
[----:B------:R-:W-:Y:S04]  /*14da0*/  STL.64 [R1+0x368], R4 ;  /* 0x0003680401007387 */ /* 0x000fe80000100a00 */
[----:B0-----:R-:W2:Y:S04]  /*14db0*/  LDL.LU.64 R26, [R1+0x68] ;  /* 0x00006800011a7983 */ /* 0x001ea80000300a00 */
[----:B--2---:R0:W-:Y:S04]  /*14dc0*/  STL.64 [R1+0x7a8], R26 ;  /* 0x0007a81a01007387 */ /* 0x0041e80000100a00 */
        /* <DEDUP_REMOVED lines=33> */
[----:B------:R-:W3:Y:S04]  /*14fe0*/  LDL.LU.64 R24, [R1+0x58] ;  /* 0x0000580001187983 */ /* 0x000ee80000300a00 */
[----:B------:R-:W4:Y:S04]  /*14ff0*/  LDL.LU.64 R22, [R1+0x50] ;  /* 0x0000500001167983 */ /* 0x000f280000300a00 */
        /* <DEDUP_REMOVED lines=9> */
[----:B------:R-:W4:Y:S01]  /*15090*/  LDL.LU.64 R28, [R1] ;  /* 0x00000000011c7983 */ /* 0x000f220000300a00 */
[----:B--2---:R-:W-:-:S05]  /*150a0*/  IMAD.WIDE R26, R3, 0x2, R26 ;  /* 0x00000002031a7825 */ /* 0x004fca00078e021a */
[----:B------:R0:W-:Y:S04]  /*150b0*/  STL.64 [R1+0x360], R26 ;  /* 0x0003601a01007387 */ /* 0x0001e80000100a00 */
[----:B0-----:R-:W2:Y:S02]  /*150c0*/  LDL.LU.64 R26, [R1+0x828] ;  /* 0x00082800011a7983 */ /* 0x001ea40000300a00 */
        /* <DEDUP_REMOVED lines=50> */
[----:B0-----:R-:W2:Y:S01]  /*153f0*/  LDL.LU.64 R26, [R1+0x7a0] ;  /* 0x0007a000011a7983 */ /* 0x001ea20000300a00 */
[----:B---3--:R-:W-:-:S04]  /*15400*/  IMAD.WIDE R24, R3, 0x2, R24 ;  /* 0x0000000203187825 */ /* 0x008fc800078e0218 */
[----:B----4-:R-:W-:-:S04]  /*15410*/  IMAD.WIDE R22, R3, 0x2, R22 ;  /* 0x0000000203167825 */ /* 0x010fc800078e0216 */
[----:B------:R-:W-:-:S04]  /*15420*/  IMAD.WIDE R20, R3, 0x2, R20 ;  /* 0x0000000203147825 */ /* 0x000fc800078e0214 */
        /* <DEDUP_REMOVED lines=9> */
[----:B--2---:R-:W-:-:S05]  /*154c0*/  IMAD.WIDE R26, R3, 0x2, R26 ;  /* 0x00000002031a7825 */ /* 0x004fca00078e021a */
[----:B------:R0:W-:Y:S04]  /*154d0*/  STL.64 [R1+0x2d0], R26 ;  /* 0x0002d01a01007387 */ /* 0x0001e80000100a00 */
[----:B0-----:R-:W2:Y:S04]  /*154e0*/  LDL.LU.64 R26, [R1+0x798] ;  /* 0x00079800011a7983 */ /* 0x001ea80000300a00 */
[----:B------:R0:W-:Y:S04]  /*154f0*/  STL.64 [R1+0x2c8], R24 ;  /* 0x0002c81801007387 */ /* 0x0001e80000100a00 */
[----:B0-----:R-:W3:Y:S04]  /*15500*/  LDL.LU.64 R24, [R1+0x790] ;  /* 0x0007900001187983 */ /* 0x001ee80000300a00 */
[----:B------:R0:W-:Y:S04]  /*15510*/  STL.64 [R1+0x2c0], R22 ;  /* 0x0002c01601007387 */ /* 0x0001e80000100a00 */
[----:B0-----:R-:W4:Y:S04]  /*15520*/  LDL.LU.64 R22, [R1+0x788] ;  /* 0x0007880001167983 */ /* 0x001f280000300a00 */
[----:B------:R0:W-:Y:S04]  /*15530*/  STL.64 [R1+0x2b8], R20 ;  /* 0x0002b81401007387 */ /* 0x0001e80000100a00 */
[----:B0-----:R-:W2:Y:S04]  /*15540*/  LDL.LU.64 R20, [R1+0x780] ;  /* 0x0007800001147983 */ /* 0x001ea80000300a00 */
        /* <DEDUP_REMOVED lines=17> */
[----:B0-----:R-:W2:Y:S01]  /*15660*/  LDL.LU.64 R28, [R1+0x738] ;  /* 0x00073800011c7983 */ /* 0x001ea20000300a00 */
[----:B---3--:R-:W-:-:S04]  /*15670*/  IMAD.WIDE R24, R3, 0x2, R24 ;  /* 0x0000000203187825 */ /* 0x008fc800078e0218 */
[----:B----4-:R-:W-:-:S04]  /*15680*/  IMAD.WIDE R22, R3, 0x2, R22 ;  /* 0x0000000203167825 */ /* 0x010fc800078e0216 */
[----:B--2---:R-:W-:-:S04]  /*15690*/  IMAD.WIDE R20, R3, 0x2, R20 ;  /* 0x0000000203147825 */ /* 0x004fc800078e0214 */
        /* <DEDUP_REMOVED lines=8> */
[----:B------:R-:W-:-:S05]  /*15720*/  IMAD.WIDE R28, R3, 0x2, R28 ;  /* 0x00000002031c7825 */ /* 0x000fca00078e021c */
        /* <DEDUP_REMOVED lines=15> */
[----:B0-----:R-:W4:Y:S04]  /*15820*/  LDL.LU.64 R16, [R1+0x150] ;  /* 0x0001500001107983 */ /* 0x001f280000300a00 */
[----:B------:R0:W-:Y:S04]  /*15830*/  STL.64 [R1+0x228], R18 ;  /* 0x0002281201007387 */ /* 0x0001e80000100a00 */
[----:B0-----:R-:W3:Y:S04]  /*15840*/  LDL.LU.64 R18, [R1+0x148] ;  /* 0x0001480001127983 */ /* 0x001ee80000300a00 */
[----:B------:R0:W-:Y:S04]  /*15850*/  STL.64 [R1+0x220], R20 ;  /* 0x0002201401007387 */ /* 0x0001e80000100a00 */
[----:B0-----:R-:W4:Y:S04]  /*15860*/  LDL.LU.64 R20, [R1+0x140] ;  /* 0x0001400001147983 */ /* 0x001f280000300a00 */
[----:B------:R0:W-:Y:S04]  /*15870*/  STL.64 [R1+0x218], R22 ;  /* 0x0002181601007387 */ /* 0x0001e80000100a00 */
[----:B0-----:R-:W2:Y:S04]  /*15880*/  LDL.LU.64 R22, [R1+0x138] ;  /* 0x0001380001167983 */ /* 0x001ea80000300a00 */
[----:B------:R0:W-:Y:S04]  /*15890*/  STL.64 [R1+0x210], R24 ;  /* 0x0002101801007387 */ /* 0x0001e80000100a00 */
[----:B0-----:R-:W4:Y:S01]  /*158a0*/  LDL.LU.64 R24, [R1+0x130] ;  /* 0x0001300001187983 */ /* 0x001f220000300a00 */
[----:B------:R-:W-:-:S05]  /*158b0*/  IMAD.WIDE R26, R3, 0x2, R26 ;  /* 0x00000002031a7825 */ /* 0x000fca00078e021a */
[----:B------:R2:W-:Y:S02]  /*158c0*/  STL.64 [R1+0x208], R26 ;  /* 0x0002081a01007387 */ /* 0x0005e40000100a00 */
[----:B--2---:R-:W-:-:S04]  /*158d0*/  IMAD.WIDE R26, R3, 0x2, R22 ;  /* 0x00000002031a7825 */ /* 0x004fc800078e0216 */
[----:B---3--:R-:W-:-:S04]  /*158e0*/  IMAD.WIDE R22, R3, 0x2, R18 ;  /* 0x0000000203167825 */ /* 0x008fc800078e0212 */
[----:B----4-:R-:W-:-:S05]  /*158f0*/  IMAD.WIDE R24, R3, 0x2, R24 ;  /* 0x0000000203187825 */ /* 0x010fca00078e0218 */
[----:B------:R0:W-:Y:S01]  /*15900*/  STL.64 [R1+0x200], R24 ;  /* 0x0002001801007387 */ /* 0x0001e20000100a00 */
[----:B------:R-:W-:-:S03]  /*15910*/  IMAD.WIDE R18, R3, 0x2, R14 ;  /* 0x0000000203127825 */ /* 0x000fc600078e020e */
[----:B------:R-:W-:Y:S01]  /*15920*/  STL.64 [R1+0x1f8], R26 ;  /* 0x0001f81a01007387 */ /* 0x000fe20000100a00 */
[----:B------:R-:W-:-:S04]  /*15930*/  IMAD.WIDE R14, R3, 0x2, R10 ;  /* 0x00000002030e7825 */ /* 0x000fc800078e020a */
[----:B0-----:R-:W-:-:S04]  /*15940*/  IMAD.WIDE R24, R3, 0x2, R20 ;  /* 0x0000000203187825 */ /* 0x001fc800078e0214 */
[C---:B------:R-:W-:Y:S01]  /*15950*/  IMAD.WIDE R20, R3.reuse, 0x2, R16 ;  /* 0x0000000203147825 */ /* 0x040fe200078e0210 */
[----:B------:R-:W-:Y:S03]  /*15960*/  STL.64 [R1+0x1f0], R24 ;  /* 0x0001f01801007387 */ /* 0x000fe60000100a00 */
        /* <DEDUP_REMOVED lines=9> */
[----:B------:R-:W-:Y:S04]  /*15a00*/  STL.64 [R1+0x1c0], R12 ;  /* 0x0001c00c01007387 */ /* 0x000fe80000100a00 */
[----:B------:R-:W-:Y:S04]  /*15a10*/  STL.64 [R1+0x1b8], R10 ;  /* 0x0001b80a01007387 */ /* 0x000fe80000100a00 */
[----:B------:R-:W2:Y:S04]  /*15a20*/  LDL.LU.64 R4, [R1+0x198] ;  /* 0x0001980001047983 */ /* 0x000ea80000300a00 */
[----:B------:R0:W-:Y:S04]  /*15a30*/  STL.64 [R1+0x1b0], R8 ;  /* 0x0001b00801007387 */ /* 0x0001e80000100a00 */
[----:B0-----:R-:W3:Y:S01]  /*15a40*/  LDL.LU.64 R8, [R1+0x3c8] ;  /* 0x0003c80001087983 */ /* 0x001ee20000300a00 */
[----:B------:R-:W-:-:S05]  /*15a50*/  IMAD.WIDE R6, R3, 0x2, R28 ;  /* 0x0000000203067825 */ /* 0x000fca00078e021c */
[----:B------:R-:W-:Y:S04]  /*15a60*/  STL.64 [R1+0x1a8], R6 ;  /* 0x0001a80601007387 */ /* 0x000fe80000100a00 */
[----:B---3--:R0:W-:Y:S04]  /*15a70*/  STL.64 [R1+0x710], R8 ;  /* 0x0007100801007387 */ /* 0x0081e80000100a00 */
[----:B0-----:R-:W3:Y:S04]  /*15a80*/  LDL.LU.64 R8, [R1+0x3c0] ;  /* 0x0003c00001087983 */ /* 0x001ee80000300a00 */
        /* <DEDUP_REMOVED lines=8> */
[----:B------:R-:W4:Y:S04]  /*15b10*/  LDL.LU.64 R10, [R1+0x3d0] ;  /* 0x0003d000010a7983 */ /* 0x000f280000300a00 */
[----:B------:R-:W2:Y:S04]  /*15b20*/  LDL.LU.64 R26, [R1+0x428] ;  /* 0x00042800011a7983 */ /* 0x000ea80000300a00 */
        /* <DEDUP_REMOVED lines=17> */
[----:B0-----:R-:W2:Y:S01]  /*15c40*/  LDL.LU.64 R26, [R1+0x3e0] ;  /* 0x0003e000011a7983 */ /* 0x001ea20000300a00 */
[----:B------:R-:W-:-:S04]  /*15c50*/  IMAD.WIDE R4, R3, 0x2, R4 ;  /* 0x0000000203047825 */ /* 0x000fc800078e0204 */
[C---:B---3--:R-:W-:Y:S01]  /*15c60*/  IMAD.WIDE R8, R3.reuse, 0x2, R8 ;  /* 0x0000000203087825 */ /* 0x048fe200078e0208 */
[----:B--2---:R0:W-:Y:S04]  /*15c70*/  STL.64 [R1+0x708], R26 ;  /* 0x0007081a01007387 */ /* 0x0041e80000100a00 */
[----:B0-----:R-:W2:Y:S04]  /*15c80*/  LDL.LU.64 R26, [R1+0x3d8] ;  /* 0x0003d800011a7983 */ /* 0x001ea80000300a00 */
[----:B------:R-:W3:Y:S04]  /*15c90*/  LDL.LU.64 R24, [R1+0x430] ;  /* 0x0004300001187983 */ /* 0x000ee80000300a00 */
        /* <DEDUP_REMOVED lines=8> */
[----:B------:R0:W-:Y:S04]  /*15d20*/  STL.64 [R1+0x1a0], R4 ;  /* 0x0001a00401007387 */ /* 0x0001e80000100a00 */
[----:B0-----:R-:W3:Y:S04]  /*15d30*/  LDL.LU.64 R4, [R1+0x478] ;  /* 0x0004780001047983 */ /* 0x001ee80000300a00 */
[----:B------:R0:W-:Y:S04]  /*15d40*/  STL.64 [R1+0x198], R8 ;  /* 0x0001980801007387 */ /* 0x0001e80000100a00 */
[----:B0-----:R-:W4:Y:S02]  /*15d50*/  LDL.LU.64 R8, [R1+0x730] ;  /* 0x0007300001087983 */ /* 0x001f240000300a00 */
[----:B----4-:R-:W-:-:S05]  /*15d60*/  IMAD.WIDE R8, R3, 0x2, R8 ;  /* 0x0000000203087825 */ /* 0x010fca00078e0208 */
        /* <DEDUP_REMOVED lines=10> */
[----:B0-----:R-:W4:Y:S01]  /*15e10*/  LDL.LU.64 R8, [R1+0x710] ;  /* 0x0007100001087983 */ /* 0x001f220000300a00 */
[----:B------:R-:W-:-:S04]  /*15e20*/  IMAD.WIDE R10, R3, 0x2, R10 ;  /* 0x00000002030a7825 */ /* 0x000fc800078e020a */
[----:B--2---:R-:W-:-:S04]  /*15e30*/  IMAD.WIDE R26, R3, 0x2, R26 ;  /* 0x00000002031a7825 */ /* 0x004fc800078e021a */
[----:B----4-:R-:W-:-:S05]  /*15e40*/  IMAD.WIDE R8, R3, 0x2, R8 ;  /* 0x0000000203087825 */ /* 0x010fca00078e0208 */
[----:B------:R0:W-:Y:S04]  /*15e50*/  STL.64 [R1+0x170], R8 ;  /* 0x0001700801007387 */ /* 0x0001e80000100a00 */
[----:B0-----:R-:W2:Y:S04]  /*15e60*/  LDL.LU.64 R8, [R1+0x480] ;  /* 0x0004800001087983 */ /* 0x001ea80000300a00 */
[----:B------:R0:W-:Y:S04]  /*15e70*/  STL.64 [R1+0x160], R10 ;  /* 0x0001600a01007387 */ /* 0x0001e80000100a00 */
[----:B0-----:R-:W4:Y:S04]  /*15e80*/  LDL.LU.64 R10, [R1+0x488] ;  /* 0x00048800010a7983 */ /* 0x001f280000300a00 */
[----:B------:R0:W-:Y:S04]  /*15e90*/  STL.64 [R1+0x158], R26 ;  /* 0x0001581a01007387 */ /* 0x0001e80000100a00 */
[----:B0-----:R-:W3:Y:S02]  /*15ea0*/  LDL.LU.64 R26, [R1+0x708] ;  /* 0x00070800011a7983 */ /* 0x001ee40000300a00 */
[----:B---3--:R-:W-:-:S05]  /*15eb0*/  IMAD.WIDE R26, R3, 0x2, R26 ;  /* 0x00000002031a7825 */ /* 0x008fca00078e021a */
        /* <DEDUP_REMOVED lines=25> */
[----:B0-----:R-:W3:Y:S01]  /*16050*/  LDL.LU.64 R26, [R1+0x6c0] ;  /* 0x0006c000011a7983 */ /* 0x001ee20000300a00 */
[----:B------:R-:W-:-:S04]  /*16060*/  IMAD.WIDE R12, R3, 0x2, R12 ;  /* 0x00000002030c7825 */ /* 0x000fc800078e020c */
[----:B---3--:R-:W-:-:S05]  /*16070*/  IMAD.WIDE R26, R3, 0x2, R26 ;  /* 0x00000002031a7825 */ /* 0x008fca00078e021a */
[----:B------:R0:W-:Y:S02]  /*16080*/  STL.64 [R1+0x108], R26 ;  /* 0x0001081a01007387 */ /* 0x0001e40000100a00 */
        /* <DEDUP_REMOVED lines=13> */
[----:B------:R-:W3:Y:S04]  /*16160*/  LDL.LU.64 R28, [R1+0x490] ;  /* 0x00049000011c7983 */ /* 0x000ee80000300a00 */
[----:B------:R0:W-:Y:S04]  /*16170*/  STL.64 [R1+0xd0], R12 ;  /* 0x0000d00c01007387 */ /* 0x0001e80000100a00 */
[----:B------:R-:W-:Y:S01]  /*16180*/  STL.64 [R1+0xc8], R14 ;  /* 0x0000c80e01007387 */ /* 0x000fe20000100a00 */
[----:B0-----:R-:W-:-:S04]  /*16190*/  IMAD.WIDE R12, R3, 0x2, R6 ;  /* 0x00000002030c7825 */ /* 0x001fc800078e0206 */
[C---:B------:R-:W-:Y:S02]  /*161a0*/  IMAD.WIDE R6, R3.reuse, 0x2, R4 ;  /* 0x0000000203067825 */ /* 0x040fe400078e0204 */
[----:B------:R-:W2:Y:S04]  /*161b0*/  LDL.LU.64 R4, [R1+0x4a0] ;  /* 0x0004a00001047983 */ /* 0x000ea80000300a00 */
[----:B------:R-:W-:Y:S04]  /*161c0*/  STL.64 [R1+0xc0], R12 ;  /* 0x0000c00c01007387 */ /* 0x000fe80000100a00 */
[----:B--2---:R0:W-:Y:S04]  /*161d0*/  STL.64 [R1+0x6b8], R4 ;  /* 0x0006b80401007387 */ /* 0x0041e80000100a00 */
[----:B------:R1:W-:Y:S04]  /*161e0*/  STL.64 [R1+0xb8], R6 ;  /* 0x0000b80601007387 */ /* 0x0003e80000100a00 */
[----:B0-----:R-:W2:Y:S04]  /*161f0*/  LDL.LU.64 R4, [R1+0x498] ;  /* 0x0004980001047983 */ /* 0x001ea80000300a00 */
[----:B-1----:R-:W3:Y:S01]  /*16200*/  LDL.LU.64 R6, [R1+0x4b0] ;  /* 0x0004b00001067983 */ /* 0x002ee20000300a00 */
[----:B------:R-:W-:-:S04]  /*16210*/  IMAD.WIDE R12, R3, 0x2, R8 ;  /* 0x00000002030c7825 */ /* 0x000fc800078e0208 */
[C---:B----4-:R-:W-:Y:S01]  /*16220*/  IMAD.WIDE R14, R3.reuse, 0x2, R10 ;  /* 0x00000002030e7825 */ /* 0x050fe200078e020a */
[----:B---3--:R0:W-:Y:S04]  /*16230*/  STL.64 [R1+0x6b0], R6 ;  /* 0x0006b00601007387 */ /* 0x0081e80000100a00 */
[----:B0-----:R-:W3:Y:S04]  /*16240*/  LDL.LU.64 R6, [R1+0x4a8] ;  /* 0x0004a80001067983 */ /* 0x001ee80000300a00 */
[----:B------:R-:W4:Y:S04]  /*16250*/  LDL.LU.64 R8, [R1+0x4b8] ;  /* 0x0004b80001087983 */ /* 0x000f280000300a00 */
[----:B------:R0:W-:Y:S04]  /*16260*/  STL.64 [R1+0xb0], R12 ;  /* 0x0000b00c01007387 */ /* 0x0001e80000100a00 */
[----:B------:R-:W4:Y:S04]  /*16270*/  LDL.LU.64 R10, [R1+0x4c0] ;  /* 0x0004c000010a7983 */ /* 0x000f280000300a00 */
[----:B0-----:R-:W4:Y:S04]  /*16280*/  LDL.LU.64 R12, [R1+0x4c8] ;  /* 0x0004c800010c7983 */ /* 0x001f280000300a00 */
[----:B------:R0:W-:Y:S04]  /*16290*/  STL.64 [R1+0xa8], R14 ;  /* 0x0000a80e01007387 */ /* 0x0001e80000100a00 */
[----:B0-----:R-:W4:Y:S04]  /*162a0*/  LDL.LU.64 R14, [R1+0x4d0] ;  /* 0x0004d000010e7983 */ /* 0x001f280000300a00 */
[----:B------:R-:W2:Y:S04]  /*162b0*/  LDL.LU.64 R16, [R1+0x4e0] ;  /* 0x0004e00001107983 */ /* 0x000ea80000300a00 */
[----:B--2---:R0:W-:Y:S04]  /*162c0*/  STL.64 [R1+0x6a8], R16 ;  /* 0x0006a81001007387 */ /* 0x0041e80000100a00 */
[----:B0-----:R-:W2:Y:S04]  /*162d0*/  LDL.LU.64 R16, [R1+0x4d8] ;  /* 0x0004d80001107983 */ /* 0x001ea80000300a00 */
[----:B------:R-:W3:Y:S04]  /*162e0*/  LDL.LU.64 R18, [R1+0x4f8] ;  /* 0x0004f80001127983 */ /* 0x000ee80000300a00 */
[----:B---3--:R0:W-:Y:S04]  /*162f0*/  STL.64 [R1+0x698], R18 ;  /* 0x0006981201007387 */ /* 0x0081e80000100a00 */
[----:B0-----:R-:W3:Y:S04]  /*16300*/  LDL.LU.64 R18, [R1+0x4f0] ;  /* 0x0004f00001127983 */ /* 0x001ee80000300a00 */
[----:B---3--:R0:W-:Y:S04]  /*16310*/  STL.64 [R1+0x6a0], R18 ;  /* 0x0006a01201007387 */ /* 0x0081e80000100a00 */
[----:B0-----:R-:W3:Y:S04]  /*16320*/  LDL.LU.64 R18, [R1+0x4e8] ;  /* 0x0004e80001127983 */ /* 0x001ee80000300a00 */
[----:B------:R-:W4:Y:S04]  /*16330*/  LDL.LU.64 R20, [R1+0x508] ;  /* 0x0005080001147983 */ /* 0x000f280000300a00 */
[----:B----4-:R0:W-:Y:S04]  /*16340*/  STL.64 [R1+0x690], R20 ;  /* 0x0006901401007387 */ /* 0x0101e80000100a00 */
[----:B0-----:R-:W4:Y:S04]  /*16350*/  LDL.LU.64 R20, [R1+0x500] ;  /* 0x0005000001147983 */ /* 0x001f280000300a00 */
[----:B------:R-:W2:Y:S04]  /*16360*/  LDL.LU.64 R22, [R1+0x520] ;  /* 0x0005200001167983 */ /* 0x000ea80000300a00 */
[----:B--2---:R0:W-:Y:S04]  /*16370*/  STL.64 [R1+0x680], R22 ;  /* 0x0006801601007387 */ /* 0x0041e80000100a00 */
[----:B0-----:R-:W2:Y:S01]  /*16380*/  LDL.LU.64 R22, [R1+0x518] ;  /* 0x0005180001167983 */ /* 0x001ea20000300a00 */
[----:B------:R-:W-:-:S04]  /*16390*/  IMAD.WIDE R28, R3, 0x2, R28 ;  /* 0x00000002031c7825 */ /* 0x000fc800078e021c */
[C---:B------:R-:W-:Y:S01]  /*163a0*/  IMAD.WIDE R4, R3.reuse, 0x2, R4 ;  /* 0x0000000203047825 */ /* 0x040fe200078e0204 */
[----:B--2---:R0:W-:Y:S04]  /*163b0*/  STL.64 [R1+0x688], R22 ;  /* 0x0006881601007387 */ /* 0x0041e80000100a00 */
[----:B0-----:R-:W2:Y:S04]  /*163c0*/  LDL.LU.64 R22, [R1+0x510] ;  /* 0x0005100001167983 */ /* 0x001ea80000300a00 */
[----:B------:R-:W2:Y:S04]  /*163d0*/  LDL.LU.64 R26, [R1+0x528] ;  /* 0x00052800011a7983 */ /* 0x000ea80000300a00 */
[----:B------:R-:W2:Y:S04]  /*163e0*/  LDL.LU.64 R24, [R1+0x530] ;  /* 0x0005300001187983 */ /* 0x000ea80000300a00 */
[----:B------:R0:W-:Y:S04]  /*163f0*/  STL.64 [R1+0xa0], R28 ;  /* 0x0000a01c01007387 */ /* 0x0001e80000100a00 */
[----:B0-----:R-:W2:Y:S04]  /*16400*/  LDL.LU.64 R28, [R1+0x538] ;  /* 0x00053800011c7983 */ /* 0x001ea80000300a00 */
[----:B------:R0:W-:Y:S04]  /*16410*/  STL.64 [R1+0x98], R4 ;  /* 0x0000980401007387 */ /* 0x0001e80000100a00 */
[----:B0-----:R-:W3:Y:S01]  /*16420*/  LDL.LU.64 R4, [R1+0x6b8] ;  /* 0x0006b80001047983 */ /* 0x001ee20000300a00 */
[----:B------:R-:W-:-:S04]  /*16430*/  IMAD.WIDE R6, R3, 0x2, R6 ;  /* 0x0000000203067825 */ /* 0x000fc800078e0206 */
[----:B---3--:R-:W-:-:S05]  /*16440*/  IMAD.WIDE R4, R3, 0x2, R4 ;  /* 0x0000000203047825 */ /* 0x008fca00078e0204 */
[----:B------:R0:W-:Y:S04]  /*16450*/  STL.64 [R1+0x90], R4 ;  /* 0x0000900401007387 */ /* 0x0001e80000100a00 */
[----:B0-----:R-:W3:Y:S04]  /*16460*/  LDL.LU.64 R4, [R1+0x540] ;  /* 0x0005400001047983 */ /* 0x001ee80000300a00 */
[----:B------:R0:W-:Y:S04]  /*16470*/  STL.64 [R1+0x88], R6 ;  /* 0x0000880601007387 */ /* 0x0001e80000100a00 */
[----:B0-----:R-:W4:Y:S01]  /*16480*/  LDL.LU.64 R6, [R1+0x6b0] ;  /* 0x0006b00001067983 */ /* 0x001f220000300a00 */
[----:B------:R-:W-:-:S04]  /*16490*/  IMAD.WIDE R8, R3, 0x2, R8 ;  /* 0x0000000203087825 */ /* 0x000fc800078e0208 */
[----:B------:R-:W-:-:S04]  /*164a0*/  IMAD.WIDE R10, R3, 0x2, R10 ;  /* 0x00000002030a7825 */ /* 0x000fc800078e020a */
[----:B------:R-:W-:-:S04]  /*164b0*/  IMAD.WIDE R12, R3, 0x2, R12 ;  /* 0x00000002030c7825 */ /* 0x000fc800078e020c */
[----:B------:R-:W-:-:S04]  /*164c0*/  IMAD.WIDE R14, R3, 0x2, R14 ;  /* 0x00000002030e7825 */ /* 0x000fc800078e020e */
[----:B------:R-:W-:-:S04]  /*164d0*/  IMAD.WIDE R16, R3, 0x2, R16 ;  /* 0x0000000203107825 */ /* 0x000fc800078e0210 */
[----:B----4-:R-:W-:-:S05]  /*164e0*/  IMAD.WIDE R6, R3, 0x2, R6 ;  /* 0x0000000203067825 */ /* 0x010fca00078e0206 */
[----:B------:R0:W-:Y:S04]  /*164f0*/  STL.64 [R1+0x80], R6 ;  /* 0x0000800601007387 */ /* 0x0001e80000100a00 */
[----:B0-----:R-:W4:Y:S04]  /*16500*/  LDL.LU.64 R6, [R1+0x548] ;  /* 0x0005480001067983 */ /* 0x001f280000300a00 */
        /* <DEDUP_REMOVED lines=9> */
[----:B0-----:R-:W2:Y:S01]  /*165a0*/  LDL.LU.64 R16, [R1+0x6a8] ;  /* 0x0006a80001107983 */ /* 0x001ea20000300a00 */
[----:B------:R-:W-:-:S04]  /*165b0*/  IMAD.WIDE R18, R3, 0x2, R18 ;  /* 0x0000000203127825 */ /* 0x000fc800078e0212 */
[----:B--2---:R-:W-:-:S05]  /*165c0*/  IMAD.WIDE R16, R3, 0x2, R16 ;  /* 0x0000000203107825 */ /* 0x004fca00078e0210 */
[----:B------:R0:W-:Y:S04]  /*165d0*/  STL.64 [R1+0x50], R16 ;  /* 0x0000501001007387 */ /* 0x0001e80000100a00 */
[----:B0-----:R-:W2:Y:S04]  /*165e0*/  LDL.LU.64 R16, [R1+0x580] ;  /* 0x0005800001107983 */ /* 0x001ea80000300a00 */
[----:B------:R0:W-:Y:S04]  /*165f0*/  STL.64 [R1+0x48], R18 ;  /* 0x0000481201007387 */ /* 0x0001e80000100a00 */
[----:B0-----:R-:W3:Y:S02]  /*16600*/  LDL.LU.64 R18, [R1+0x6a0] ;  /* 0x0006a00001127983 */ /* 0x001ee40000300a00 */
[----:B---3--:R-:W-:-:S05]  /*16610*/  IMAD.WIDE R18, R3, 0x2, R18 ;  /* 0x0000000203127825 */ /* 0x008fca00078e0212 */
        /* <DEDUP_REMOVED lines=9> */
[----:B----4-:R-:W-:-:S05]  /*166b0*/  IMAD.WIDE R20, R3, 0x2, R20 ;  /* 0x0000000203147825 */ /* 0x010fca00078e0214 */
[----:B------:R0:W-:Y:S04]  /*166c0*/  STL.64 [R1+0x28], R20 ;  /* 0x0000281401007387 */ /* 0x0001e80000100a00 */
[----:B0-----:R-:W4:Y:S04]  /*166d0*/  LDL.LU.64 R20, [R1+0x5b0] ;  /* 0x0005b00001147983 */ /* 0x001f280000300a00 */
[----:B------:R0:W-:Y:S04]  /*166e0*/  STL.64 [R1+0x20], R22 ;  /* 0x0000201601007387 */ /* 0x0001e80000100a00 */
[----:B0-----:R-:W2:Y:S02]  /*166f0*/  LDL.LU.64 R22, [R1+0x688] ;  /* 0x0006880001167983 */ /* 0x001ea40000300a00 */
[----:B--2---:R-:W-:-:S05]  /*16700*/  IMAD.WIDE R22, R3, 0x2, R22 ;  /* 0x0000000203167825 */ /* 0x004fca00078e0216 */
[----:B------:R0:W-:Y:S04]  /*16710*/  STL.64 [R1+0x18], R22 ;  /* 0x0000181601007387 */ /* 0x0001e80000100a00 */
[----:B0-----:R-:W2:Y:S01]  /*16720*/  LDL.LU.64 R22, [R1+0x680] ;  /* 0x0006800001167983 */ /* 0x001ea20000300a00 */
[----:B------:R-:W-:-:S04]  /*16730*/  IMAD.WIDE R26, R3, 0x2, R26 ;  /* 0x00000002031a7825 */ /* 0x000fc800078e021a */
[----:B------:R-:W-:-:S04]  /*16740*/  IMAD.WIDE R28, R3, 0x2, R28 ;  /* 0x00000002031c7825 */ /* 0x000fc800078e021c */
[----:B------:R-:W-:-:S04]  /*16750*/  IMAD.WIDE R4, R3, 0x2, R4 ;  /* 0x0000000203047825 */ /* 0x000fc800078e0204 */
[----:B------:R-:W-:-:S04]  /*16760*/  IMAD.WIDE R6, R3, 0x2, R6 ;  /* 0x0000000203067825 */ /* 0x000fc800078e0206 */
[----:B--2---:R-:W-:-:S05]  /*16770*/  IMAD.WIDE R22, R3, 0x2, R22 ;  /* 0x0000000203167825 */ /* 0x004fca00078e0216 */
[----:B------:R0:W-:Y:S04]  /*16780*/  STL.64 [R1+0x10], R22 ;  /* 0x0000101601007387 */ /* 0x0001e80000100a00 */
[----:B0-----:R-:W2:Y:S04]  /*16790*/  LDL.LU.64 R22, [R1+0x5b8] ;  /* 0x0005b80001167983 */ /* 0x001ea80000300a00 */
[----:B------:R0:W-:Y:S01]  /*167a0*/  STL.64 [R1+0x8], R26 ;  /* 0x0000081a01007387 */ /* 0x0001e20000100a00 */
[----:B------:R-:W-:-:S04]  /*167b0*/  IMAD.WIDE R8, R3, 0x2, R8 ;  /* 0x0000000203087825 */ /* 0x000fc800078e0208 */
[----:B------:R-:W-:-:S04]  /*167c0*/  IMAD.WIDE R10, R3, 0x2, R10 ;  /* 0x00000002030a7825 */ /* 0x000fc800078e020a */
[C---:B0-----:R-:W-:Y:S02]  /*167d0*/  IMAD.WIDE R26, R3.reuse, 0x2, R24 ;  /* 0x00000002031a7825 */ /* 0x041fe400078e0218 */
[----:B------:R-:W2:Y:S02]  /*167e0*/  LDL.LU.64 R24, [R1+0x5d0] ;  /* 0x0005d00001187983 */ /* 0x000ea40000300a00 */
[C---:B------:R-:W-:Y:S02]  /*167f0*/  IMAD.WIDE R12, R3.reuse, 0x2, R12 ;  /* 0x00000002030c7825 */ /* 0x040fe400078e020c */
[----:B------:R0:W-:Y:S02]  /*16800*/  STL.64 [R1], R26 ;  /* 0x0000001a01007387 */ /* 0x0001e40000100a00 */
[C---:B------:R-:W-:Y:S02]  /*16810*/  IMAD.WIDE R14, R3.reuse, 0x2, R14 ;  /* 0x00000002030e7825 */ /* 0x040fe400078e020e */
[----:B------:R-:W-:Y:S02]  /*16820*/  STL.64 [R1+0x600], R28 ;  /* 0x0006001c01007387 */ /* 0x000fe40000100a00 */
[----:B------:R-:W-:-:S02]  /*16830*/  IMAD.WIDE R16, R3, 0x2, R16 ;  /* 0x0000000203107825 */ /* 0x000fc400078e0210 */
[----:B0-----:R-:W2:Y:S04]  /*16840*/  LDL.LU.64 R26, [R1+0x5d8] ;  /* 0x0005d800011a7983 */ /* 0x001ea80000300a00 */
[----:B------:R-:W-:Y:S04]  /*16850*/  STL.64 [R1+0x608], R4 ;  /* 0x0006080401007387 */ /* 0x000fe80000100a00 */
[----:B------:R-:W-:Y:S04]  /*16860*/  STL.64 [R1+0x610], R6 ;  /* 0x0006100601007387 */ /* 0x000fe80000100a00 */
[----:B------:R-:W-:Y:S04]  /*16870*/  STL.64 [R1+0x618], R8 ;  /* 0x0006180801007387 */ /* 0x000fe80000100a00 */
[----:B------:R-:W-:Y:S04]  /*16880*/  STL.64 [R1+0x620], R10 ;  /* 0x0006200a01007387 */ /* 0x000fe80000100a00 */
[----:B------:R-:W-:Y:S04]  /*16890*/  STL.64 [R1+0x628], R12 ;  /* 0x0006280c01007387 */ /* 0x000fe80000100a00 */
[----:B------:R0:W-:Y:S01]  /*168a0*/  STL.64 [R1+0x630], R14 ;  /* 0x0006300e01007387 */ /* 0x0001e20000100a00 */
[----:B---3--:R-:W-:-:S04]  /*168b0*/  IMAD.WIDE R18, R3, 0x2, R18 ;  /* 0x0000000203127825 */ /* 0x008fc800078e0212 */
[C---:B----4-:R-:W-:Y:S01]  /*168c0*/  IMAD.WIDE R20, R3.reuse, 0x2, R20 ;  /* 0x0000000203147825 */ /* 0x050fe200078e0214 */
[----:B0-----:R-:W3:Y:S04]  /*168d0*/  LDL.LU.64 R14, [R1+0x390] ;  /* 0x00039000010e7983 */ /* 0x001ee80000300a00 */
[----:B------:R-:W4:Y:S04]  /*168e0*/  LDL.LU.64 R12, [R1+0x378] ;  /* 0x00037800010c7983 */ /* 0x000f280000300a00 */
[----:B------:R0:W-:Y:S04]  /*168f0*/  STL.64 [R1+0x638], R16 ;  /* 0x0006381001007387 */ /* 0x0001e80000100a00 */
[----:B0-----:R-:W3:Y:S04]  /*16900*/  LDL.LU.64 R16, [R1+0x398] ;  /* 0x0003980001107983 */ /* 0x001ee80000300a00 */
[----:B------:R0:W-:Y:S04]  /*16910*/  STL.64 [R1+0x640], R18 ;  /* 0x0006401201007387 */ /* 0x0001e80000100a00 */
[----:B0-----:R-:W4:Y:S04]  /*16920*/  LDL.LU.64 R18, [R1+0x370] ;  /* 0x0003700001127983 */ /* 0x001f280000300a00 */
[----:B------:R-:W4:Y:S04]  /*16930*/  LDL.LU.64 R10, [R1+0x368] ;  /* 0x00036800010a7983 */ /* 0x000f280000300a00 */
[----:B------:R0:W-:Y:S04]  /*16940*/  STL.64 [R1+0x648], R20 ;  /* 0x0006481401007387 */ /* 0x0001e80000100a00 */
[----:B0-----:R-:W4:Y:S04]  /*16950*/  LDL.LU.64 R20, [R1+0x380] ;  /* 0x0003800001147983 */ /* 0x001f280000300a00 */
[----:B------:R-:W4:Y:S01]  /*16960*/  LDL.LU.64 R8, [R1+0x360] ;  /* 0x0003600001087983 */ /* 0x000f220000300a00 */
[----:B--2---:R-:W-:-:S05]  /*16970*/  IMAD.WIDE R22, R3, 0x2, R22 ;  /* 0x0000000203167825 */ /* 0x004fca00078e0216 */
[----:B------:R0:W-:Y:S04]  /*16980*/  STL.64 [R1+0x650], R22 ;  /* 0x0006501601007387 */ /* 0x0001e80000100a00 */
[----:B0-----:R-:W2:Y:S01]  /*16990*/  LDL.LU.64 R22, [R1+0x388] ;  /* 0x0003880001167983 */ /* 0x001ea20000300a00 */
[----:B------:R-:W-:-:S03]  /*169a0*/  IMAD.WIDE R24, R3, 0x2, R24 ;  /* 0x0000000203187825 */ /* 0x000fc600078e0218 */
[----:B------:R-:W4:Y:S04]  /*169b0*/  LDL.LU.64 R6, [R1+0x358] ;  /* 0x0003580001067983 */ /* 0x000f280000300a00 */
[----:B------:R-:W-:Y:S04]  /*169c0*/  STL.64 [R1+0x658], R24 ;  /* 0x0006581801007387 */ /* 0x000fe80000100a00 */
[----:B------:R-:W4:Y:S04]  /*169d0*/  LDL.LU.64 R4, [R1+0x350] ;  /* 0x0003500001047983 */ /* 0x000f280000300a00 */
[----:B------:R-:W4:Y:S01]  /*169e0*/  LDL.LU.64 R28, [R1+0x348] ;  /* 0x00034800011c7983 */ /* 0x000f220000300a00 */
[----:B------:R-:W-:-:S05]  /*169f0*/  IMAD.WIDE R26, R3, 0x2, R26 ;  /* 0x00000002031a7825 */ /* 0x000fca00078e021a */
[----:B------:R-:W-:Y:S04]  /*16a00*/  STL.64 [R1+0x668], R26 ;  /* 0x0006681a01007387 */ /* 0x000fe80000100a00 */
[----:B------:R-:W-:Y:S04]  /*16a10*/  STL [R1+0x660], R2 ;  /* 0x0006600201007387 */ /* 0x000fe80000100800 */
[----:B---3--:R0:W-:Y:S01]  /*16a20*/  STL [R1+0x3a0], R16 ;  /* 0x0003a01001007387 */ /* 0x0081e20000100800 */
[----:B------:R-:W-:-:S03]  /*16a30*/  IMAD.MOV.U32 R0, RZ, RZ, R17 ;  /* 0x000000ffff007224 */ /* 0x000fc600078e0011 */
[----:B0-----:R-:W3:Y:S04]  /*16a40*/  LDL.LU.64 R16, [R1+0x340] ;  /* 0x0003400001107983 */ /* 0x001ee80000300a00 */
[----:B------:R0:W-:Y:S04]  /*16a50*/  STL [R1+0x398], R0 ;  /* 0x0003980001007387 */ /* 0x0001e80000100800 */
[----:B------:R1:W-:Y:S01]  /*16a60*/  STL [R1+0x58c], R14 ;  /* 0x00058c0e01007387 */ /* 0x0003e20000100800 */
[----:B0-----:R-:W-:-:S03]  /*16a70*/  IMAD.MOV.U32 R0, RZ, RZ, R15 ;  /* 0x000000ffff007224 */ /* 0x001fc600078e000f */
[----:B-1----:R-:W3:Y:S04]  /*16a80*/  LDL.LU.64 R14, [R1+0x338] ;  /* 0x00033800010e7983 */ /* 0x002ee80000300a00 */
[----:B------:R0:W-:Y:S04]  /*16a90*/  STL [R1+0x390], R0 ;  /* 0x0003900001007387 */ /* 0x0001e80000100800 */
[----:B--2---:R1:W-:Y:S01]  /*16aa0*/  STL [R1+0x5b4], R22 ;  /* 0x0005b41601007387 */ /* 0x0043e20000100800 */
[----:B0-----:R-:W-:-:S03]  /*16ab0*/  IMAD.MOV.U32 R0, RZ, RZ, R23 ;  /* 0x000000ffff007224 */ /* 0x001fc600078e0017 */
[----:B-1----:R-:W2:Y:S04]  /*16ac0*/  LDL.LU.64 R22, [R1+0x330] ;  /* 0x0003300001167983 */ /* 0x002ea80000300a00 */
[----:B------:R0:W-:Y:S04]  /*16ad0*/  STL [R1+0x388], R0 ;  /* 0x0003880001007387 */ /* 0x0001e80000100800 */
[----:B----4-:R1:W-:Y:S01]  /*16ae0*/  STL [R1+0x5bc], R20 ;  /* 0x0005bc1401007387 */ /* 0x0103e20000100800 */
[----:B0-----:R-:W-:-:S03]  /*16af0*/  IMAD.MOV.U32 R0, RZ, RZ, R21 ;  /* 0x000000ffff007224 */ /* 0x001fc600078e0015 */
[----:B-1----:R-:W4:Y:S04]  /*16b00*/  LDL.LU.64 R20, [R1+0x328] ;  /* 0x0003280001147983 */ /* 0x002f280000300a00 */
[----:B------:R0:W-:Y:S04]  /*16b10*/  STL [R1+0x380], R0 ;  /* 0x0003800001007387 */ /* 0x0001e80000100800 */
[----:B------:R1:W-:Y:S01]  /*16b20*/  STL [R1+0x5d4], R12 ;  /* 0x0005d40c01007387 */ /* 0x0003e20000100800 */
        /* <DEDUP_REMOVED lines=20> */
[----:B0-----:R-:W-:-:S03]  /*16c70*/  MOV R0, R5 ;  /* 0x0000000500007202 */ /* 0x001fc60000000f00 */
[----:B-1----:R-:W4:Y:S04]  /*16c80*/  LDL.LU.64 R4, [R1+0x2f8] ;  /* 0x0002f80001047983 */ /* 0x002f280000300a00 */
[----:B------:R0:W-:Y:S04]  /*16c90*/  STL [R1+0x350], R0 ;  /* 0x0003500001007387 */ /* 0x0001e80000100800 */
[----:B------:R1:W-:Y:S01]  /*16ca0*/  STL [R1+0x3b4], R28 ;  /* 0x0003b41c01007387 */ /* 0x0003e20000100800 */
[----:B0-----:R-:W-:-:S03]  /*16cb0*/  IMAD.MOV.U32 R0, RZ, RZ, R29 ;  /* 0x000000ffff007224 */ /* 0x001fc600078e001d */
[----:B-1----:R-:W4:Y:S04]  /*16cc0*/  LDL.LU.64 R28, [R1+0x2f0] ;  /* 0x0002f000011c7983 */ /* 0x002f280000300a00 */
[----:B------:R0:W-:Y:S04]  /*16cd0*/  STL [R1+0x348], R0 ;  /* 0x0003480001007387 */ /* 0x0001e80000100800 */
[----:B---3--:R1:W-:Y:S01]  /*16ce0*/  STL [R1+0x3b8], R16 ;  /* 0x0003b81001007387 */ /* 0x0083e20000100800 */
[----:B0-----:R-:W-:-:S03]  /*16cf0*/  IMAD.MOV.U32 R0, RZ, RZ, R17 ;  /* 0x000000ffff007224 */ /* 0x001fc600078e0011 */
[----:B-1----:R-:W3:Y:S04]  /*16d00*/  LDL.LU.64 R16, [R1+0x2e8] ;  /* 0x0002e80001107983 */ /* 0x002ee80000300a00 */
        /* <DEDUP_REMOVED lines=41> */
[----:B---3--:R1:W-:Y:S01]  /*16fa0*/  STL [R1+0x3e4], R16 ;  /* 0x0003e41001007387 */ /* 0x0083e20000100800 */
[----:B0-----:R-:W-:-:S03]  /*16fb0*/  MOV R0, R17 ;  /* 0x0000001100007202 */ /* 0x001fc60000000f00 */
        /* <DEDUP_REMOVED lines=51> */
[----:B0-----:R-:W-:-:S03]  /*172f0*/  MOV R0, R23 ;  /* 0x0000001700007202 */ /* 0x001fc60000000f00 */
        /* <DEDUP_REMOVED lines=51> */
[----:B0-----:R-:W-:-:S03]  /*17630*/  MOV R0, R13 ;  /* 0x0000000d00007202 */ /* 0x001fc60000000f00 */
[----:B-1----:R-:W4:Y:S04]  /*17640*/  LDL.LU.64 R12, [R1+0x1c0] ;  /* 0x0001c000010c7983 */ /* 0x002f280000300a00 */
[----:B------:R0:W-:Y:S04]  /*17650*/  STL [R1+0x218], R0 ;  /* 0x0002180001007387 */ /* 0x0001e80000100800 */
[----:B------:R-:W-:Y:S04]  /*17660*/  STL [R1+0x450], R18 ;  /* 0x0004501201007387 */ /* 0x000fe80000100800 */
[----:B------:R-:W4:Y:S01]  /*17670*/  LDL.LU.64 R24, [R1+0x1b8] ;  /* 0x0001b80001187983 */ /* 0x000f220000300a00 */
[----:B0-----:R-:W-:-:S05]  /*17680*/  IMAD.MOV.U32 R0, RZ, RZ, R19 ;  /* 0x000000ffff007224 */ /* 0x001fca00078e0013 */
        /* <DEDUP_REMOVED lines=9> */
[----:B------:R-:W-:Y:S04]  /*17720*/  STL [R1+0x45c], R6 ;  /* 0x00045c0601007387 */ /* 0x000fe80000100800 */
[----:B------:R-:W4:Y:S01]  /*17730*/  LDL.LU.64 R18, [R1+0x1a0] ;  /* 0x0001a00001127983 */ /* 0x000f220000300a00 */
[----:B0-----:R-:W-:-:S05]  /*17740*/  IMAD.MOV.U32 R0, RZ, RZ, R7 ;  /* 0x000000ffff007224 */ /* 0x001fca00078e0007 */
[----:B------:R0:W-:Y:S02]  /*17750*/  STL [R1+0x1f8], R0 ;  /* 0x0001f80001007387 */ /* 0x0001e40000100800 */
[----:B0-----:R-:W-:Y:S02]  /*17760*/  IMAD.MOV.U32 R0, RZ, RZ, R5 ;  /* 0x000000ffff007224 */ /* 0x001fe400078e0005 */
[----:B------:R-:W-:Y:S04]  /*17770*/  STL [R1+0x460], R4 ;  /* 0x0004600401007387 */ /* 0x000fe80000100800 */
[----:B------:R-:W4:Y:S04]  /*17780*/  LDL.LU.64 R6, [R1+0x198] ;  /* 0x0001980001067983 */ /* 0x000f280000300a00 */
[----:B------:R0:W-:Y:S04]  /*17790*/  STL [R1+0x1f0], R0 ;  /* 0x0001f00001007387 */ /* 0x0001e80000100800 */
[----:B------:R1:W-:Y:S01]  /*177a0*/  STL [R1+0x464], R28 ;  /* 0x0004641c01007387 */ /* 0x0003e20000100800 */
[----:B0-----:R-:W-:-:S03]  /*177b0*/  IMAD.MOV.U32 R0, RZ, RZ, R29 ;  /* 0x000000ffff007224 */ /* 0x001fc600078e001d */
[----:B------:R-:W4:Y:S04]  /*177c0*/  LDL.LU.64 R4, [R1+0x190] ;  /* 0x0001900001047983 */ /* 0x000f280000300a00 */
[----:B---3--:R-:W-:Y:S04]  /*177d0*/  STL [R1+0x468], R16 ;  /* 0x0004681001007387 */ /* 0x008fe80000100800 */
[----:B------:R0:W-:Y:S04]  /*177e0*/  STL [R1+0x1e8], R0 ;  /* 0x0001e80001007387 */ /* 0x0001e80000100800 */
[----:B-1----:R-:W3:Y:S01]  /*177f0*/  LDL.LU.64 R28, [R1+0x188] ;  /* 0x00018800011c7983 */ /* 0x002ee20000300a00 */
[----:B0-----:R-:W-:-:S03]  /*17800*/  IMAD.MOV.U32 R0, RZ, RZ, R17 ;  /* 0x000000ffff007224 */ /* 0x001fc600078e0011 */
[----:B------:R-:W-:Y:S04]  /*17810*/  STL [R1+0x46c], R14 ;  /* 0x00046c0e01007387 */ /* 0x000fe80000100800 */
[----:B------:R0:W-:Y:S04]  /*17820*/  STL [R1+0x1e0], R0 ;  /* 0x0001e00001007387 */ /* 0x0001e80000100800 */
[----:B------:R-:W3:Y:S01]  /*17830*/  LDL.LU.64 R16, [R1+0x180] ;  /* 0x0001800001107983 */ /* 0x000ee20000300a00 */
[----:B0-----:R-:W-:-:S03]  /*17840*/  IMAD.MOV.U32 R0, RZ, RZ, R15 ;  /* 0x000000ffff007224 */ /* 0x001fc600078e000f */
[----:B--2---:R-:W-:Y:S04]  /*17850*/  STL [R1+0x470], R22 ;  /* 0x0004701601007387 */ /* 0x004fe80000100800 */
[----:B------:R0:W-:Y:S04]  /*17860*/  STL [R1+0x1d8], R0 ;  /* 0x0001d80001007387 */ /* 0x0001e80000100800 */
[----:B------:R-:W2:Y:S01]  /*17870*/  LDL.LU.64 R14, [R1+0x178] ;  /* 0x00017800010e7983 */ /* 0x000ea20000300a00 */
[----:B0-----:R-:W-:-:S03]  /*17880*/  IMAD.MOV.U32 R0, RZ, RZ, R23 ;  /* 0x000000ffff007224 */ /* 0x001fc600078e0017 */
[----:B----4-:R-:W-:Y:S04]  /*17890*/  STL [R1+0x474], R20 ;  /* 0x0004741401007387 */ /* 0x010fe80000100800 */
[----:B------:R0:W-:Y:S04]  /*178a0*/  STL [R1+0x1d0], R0 ;  /* 0x0001d00001007387 */ /* 0x0001e80000100800 */
[----:B------:R-:W4:Y:S01]  /*178b0*/  LDL.LU.64 R22, [R1+0x170] ;  /* 0x0001700001167983 */ /* 0x000f220000300a00 */
[----:B0-----:R-:W-:-:S03]  /*178c0*/  IMAD.MOV.U32 R0, RZ, RZ, R21 ;  /* 0x000000ffff007224 */ /* 0x001fc600078e0015 */
[----:B------:R-:W-:Y:S04]  /*178d0*/  STL [R1+0x478], R12 ;  /* 0x0004780c01007387 */ /* 0x000fe80000100800 */
        /* <DEDUP_REMOVED lines=8> */
[----:B------:R0:W-:Y:S02]  /*17960*/  STL [R1+0x1b8], R0 ;  /* 0x0001b80001007387 */ /* 0x0001e40000100800 */
[----:B0-----:R-:W-:Y:S02]  /*17970*/  MOV R0, R11 ;  /* 0x0000000b00007202 */ /* 0x001fe40000000f00 */
[----:B------:R-:W4:Y:S04]  /*17980*/  LDL.LU.64 R10, [R1+0x150] ;  /* 0x00015000010a7983 */ /* 0x000f280000300a00 */
        /* <DEDUP_REMOVED lines=11> */
[----:B------:R-:W-:Y:S04]  /*17a40*/  STL [R1+0x490], R4 ;  /* 0x0004900401007387 */ /* 0x000fe80000100800 */
[----:B------:R0:W-:Y:S04]  /*17a50*/  STL [R1+0x1cc], R0 ;  /* 0x0001cc0001007387 */ /* 0x0001e80000100800 */
[----:B-1----:R-:W4:Y:S01]  /*17a60*/  LDL.LU.64 R6, [R1+0x138] ;  /* 0x0001380001067983 */ /* 0x002f220000300a00 */
[----:B0-----:R-:W-:-:S03]  /*17a70*/  IMAD.MOV.U32 R0, RZ, RZ, R5 ;  /* 0x000000ffff007224 */ /* 0x001fc600078e0005 */
[----:B---3--:R-:W-:Y:S04]  /*17a80*/  STL [R1+0x494], R28 ;  /* 0x0004941c01007387 */ /* 0x008fe80000100800 */
[----:B------:R0:W-:Y:S04]  /*17a90*/  STL [R1+0x1d4], R0 ;  /* 0x0001d40001007387 */ /* 0x0001e80000100800 */
[----:B------:R-:W3:Y:S01]  /*17aa0*/  LDL.LU.64 R4, [R1+0x130] ;  /* 0x0001300001047983 */ /* 0x000ee20000300a00 */
        /* <DEDUP_REMOVED lines=16> */
[----:B0-----:R-:W-:-:S05]  /*17bb0*/  IMAD.MOV.U32 R0, RZ, RZ, R21 ;  /* 0x000000ffff007224 */ /* 0x001fca00078e0015 */
[----:B------:R0:W-:Y:S04]  /*17bc0*/  STL [R1+0x1fc], R0 ;  /* 0x0001fc0001007387 */ /* 0x0001e80000100800 */
[----:B------:R1:W-:Y:S04]  /*17bd0*/  STL [R1+0x4a8], R12 ;  /* 0x0004a80c01007387 */ /* 0x0003e80000100800 */
[----:B------:R-:W4:Y:S01]  /*17be0*/  LDL.LU.64 R24, [R1+0x108] ;  /* 0x0001080001187983 */ /* 0x000f220000300a00 */
[----:B0-----:R-:W-:-:S03]  /*17bf0*/  IMAD.MOV.U32 R0, RZ, RZ, R13 ;  /* 0x000000ffff007224 */ /* 0x001fc600078e000d */
[----:B-1----:R-:W4:Y:S04]  /*17c00*/  LDL.LU.64 R12, [R1+0x100] ;  /* 0x00010000010c7983 */ /* 0x002f280000300a00 */
[----:B------:R0:W-:Y:S04]  /*17c10*/  STL [R1+0x204], R0 ;  /* 0x0002040001007387 */ /* 0x0001e80000100800 */
[----:B------:R1:W-:Y:S01]  /*17c20*/  STL [R1+0x4ac], R10 ;  /* 0x0004ac0a01007387 */ /* 0x0003e20000100800 */
[----:B0-----:R-:W-:-:S03]  /*17c30*/  IMAD.MOV.U32 R0, RZ, RZ, R11 ;  /* 0x000000ffff007224 */ /* 0x001fc600078e000b */
[----:B------:R-:W4:Y:S04]  /*17c40*/  LDL.LU.64 R22, [R1+0xf8] ;  /* 0x0000f80001167983 */ /* 0x000f280000300a00 */
[----:B------:R-:W-:Y:S04]  /*17c50*/  STL [R1+0x4b0], R8 ;  /* 0x0004b00801007387 */ /* 0x000fe80000100800 */
[----:B------:R0:W-:Y:S04]  /*17c60*/  STL [R1+0x20c], R0 ;  /* 0x00020c0001007387 */ /* 0x0001e80000100800 */
[----:B-1----:R-:W4:Y:S01]  /*17c70*/  LDL.LU.64 R10, [R1+0xf0] ;  /* 0x0000f000010a7983 */ /* 0x002f220000300a00 */
[----:B0-----:R-:W-:-:S03]  /*17c80*/  IMAD.MOV.U32 R0, RZ, RZ, R9 ;  /* 0x000000ffff007224 */ /* 0x001fc600078e0009 */
[----:B------:R-:W-:Y:S04]  /*17c90*/  STL [R1+0x4b4], R18 ;  /* 0x0004b41201007387 */ /* 0x000fe80000100800 */
[----:B------:R0:W-:Y:S04]  /*17ca0*/  STL [R1+0x214], R0 ;  /* 0x0002140001007387 */ /* 0x0001e80000100800 */
[----:B------:R-:W4:Y:S04]  /*17cb0*/  LDL.LU.64 R8, [R1+0xe8] ;  /* 0x0000e80001087983 */ /* 0x000f280000300a00 */
[----:B------:R-:W4:Y:S01]  /*17cc0*/  LDL.LU.64 R20, [R1+0xe0] ;  /* 0x0000e00001147983 */ /* 0x000f220000300a00 */
[----:B0-----:R-:W-:-:S05]  /*17cd0*/  MOV R0, R19 ;  /* 0x0000001300007202 */ /* 0x001fca0000000f00 */
        /* <DEDUP_REMOVED lines=9> */
[----:B------:R1:W-:Y:S04]  /*17d70*/  STL [R1+0x4c0], R28 ;  /* 0x0004c01c01007387 */ /* 0x0003e80000100800 */
[----:B------:R-:W3:Y:S01]  /*17d80*/  LDL.LU.64 R18, [R1+0xc8] ;  /* 0x0000c80001127983 */ /* 0x000ee20000300a00 */
[----:B0-----:R-:W-:-:S03]  /*17d90*/  IMAD.MOV.U32 R0, RZ, RZ, R29 ;  /* 0x000000ffff007224 */ /* 0x001fc600078e001d */
[----:B--2---:R-:W-:Y:S04]  /*17da0*/  STL [R1+0x4c4], R16 ;  /* 0x0004c41001007387 */ /* 0x004fe80000100800 */
[----:B------:R0:W-:Y:S04]  /*17db0*/  STL [R1+0x234], R0 ;  /* 0x0002340001007387 */ /* 0x0001e80000100800 */
[----:B-1----:R-:W2:Y:S01]  /*17dc0*/  LDL.LU.64 R28, [R1+0xc0] ;  /* 0x0000c000011c7983 */ /* 0x002ea20000300a00 */
[----:B0-----:R-:W-:-:S03]  /*17dd0*/  IMAD.MOV.U32 R0, RZ, RZ, R17 ;  /* 0x000000ffff007224 */ /* 0x001fc600078e0011 */
[----:B----4-:R-:W-:Y:S04]  /*17de0*/  STL [R1+0x4c8], R14 ;  /* 0x0004c80e01007387 */ /* 0x010fe80000100800 */
[----:B------:R0:W-:Y:S04]  /*17df0*/  STL [R1+0x23c], R0 ;  /* 0x00023c0001007387 */ /* 0x0001e80000100800 */
[----:B------:R-:W4:Y:S01]  /*17e00*/  LDL.LU.64 R16, [R1+0xb8] ;  /* 0x0000b80001107983 */ /* 0x000f220000300a00 */
[----:B0-----:R-:W-:-:S03]  /*17e10*/  IMAD.MOV.U32 R0, RZ, RZ, R15 ;  /* 0x000000ffff007224 */ /* 0x001fc600078e000f */
[----:B------:R-:W4:Y:S04]  /*17e20*/  LDL.LU.64 R14, [R1+0xb0] ;  /* 0x0000b000010e7983 */ /* 0x000f280000300a00 */
[----:B------:R0:W-:Y:S04]  /*17e30*/  STL [R1+0x244], R0 ;  /* 0x0002440001007387 */ /* 0x0001e80000100800 */
[----:B------:R-:W-:Y:S01]  /*17e40*/  STL [R1+0x4cc], R26 ;  /* 0x0004cc1a01007387 */ /* 0x000fe20000100800 */
[----:B0-----:R-:W-:-:S03]  /*17e50*/  IMAD.MOV.U32 R0, RZ, RZ, R27 ;  /* 0x000000ffff007224 */ /* 0x001fc600078e001b */
[----:B------:R-:W-:Y:S04]  /*17e60*/  STL [R1+0x4d0], R24 ;  /* 0x0004d01801007387 */ /* 0x000fe80000100800 */
[----:B------:R0:W-:Y:S04]  /*17e70*/  STL [R1+0x24c], R0 ;  /* 0x00024c0001007387 */ /* 0x0001e80000100800 */
[----:B------:R-:W-:Y:S01]  /*17e80*/  STL [R1+0x4d4], R12 ;  /* 0x0004d40c01007387 */ /* 0x000fe20000100800 */
[----:B0-----:R-:W-:-:S05]  /*17e90*/  IMAD.MOV.U32 R0, RZ, RZ, R25 ;  /* 0x000000ffff007224 */ /* 0x001fca00078e0019 */
[----:B------:R0:W-:Y:S04]  /*17ea0*/  STL [R1+0x254], R0 ;  /* 0x0002540001007387 */ /* 0x0001e80000100800 */
[----:B------:R-:W-:Y:S01]  /*17eb0*/  STL [R1+0x4d8], R22 ;  /* 0x0004d81601007387 */ /* 0x000fe20000100800 */
[----:B0-----:R-:W-:-:S05]  /*17ec0*/  IMAD.MOV.U32 R0, RZ, RZ, R13 ;  /* 0x000000ffff007224 */ /* 0x001fca00078e000d */
[----:B------:R0:W-:Y:S04]  /*17ed0*/  STL [R1+0x25c], R0 ;  /* 0x00025c0001007387 */ /* 0x0001e80000100800 */
[----:B------:R-:W4:Y:S01]  /*17ee0*/  LDL.LU.64 R12, [R1+0xa8] ;  /* 0x0000a800010c7983 */ /* 0x000f220000300a00 */
[----:B0-----:R-:W-:-:S03]  /*17ef0*/  IMAD.MOV.U32 R0, RZ, RZ, R23 ;  /* 0x000000ffff007224 */ /* 0x001fc600078e0017 */
[----:B------:R-:W-:Y:S04]  /*17f00*/  STL [R1+0x4dc], R10 ;  /* 0x0004dc0a01007387 */ /* 0x000fe80000100800 */
[----:B------:R0:W-:Y:S02]  /*17f10*/  STL [R1+0x264], R0 ;  /* 0x0002640001007387 */ /* 0x0001e40000100800 */
[----:B0-----:R-:W-:Y:S02]  /*17f20*/  IMAD.MOV.U32 R0, RZ, RZ, R11 ;  /* 0x000000ffff007224 */ /* 0x001fe400078e000b */
[----:B------:R-:W4:Y:S04]  /*17f30*/  LDL.LU.64 R10, [R1+0xa0] ;  /* 0x0000a000010a7983 */ /* 0x000f280000300a00 */
[----:B------:R0:W-:Y:S04]  /*17f40*/  STL [R1+0x26c], R0 ;  /* 0x00026c0001007387 */ /* 0x0001e80000100800 */
[----:B------:R1:W-:Y:S01]  /*17f50*/  STL [R1+0x4e0], R8 ;  /* 0x0004e00801007387 */ /* 0x0003e20000100800 */
[----:B0-----:R-:W-:-:S03]  /*17f60*/  IMAD.MOV.U32 R0, RZ, RZ, R9 ;  /* 0x000000ffff007224 */ /* 0x001fc600078e0009 */
[----:B------:R-:W-:Y:S04]  /*17f70*/  STL [R1+0x4e4], R20 ;  /* 0x0004e41401007387 */ /* 0x000fe80000100800 */
[----:B------:R0:W-:Y:S04]  /*17f80*/  STL [R1+0x274], R0 ;  /* 0x0002740001007387 */ /* 0x0001e80000100800 */
[----:B-1----:R-:W4:Y:S01]  /*17f90*/  LDL.LU.64 R8, [R1+0x98] ;  /* 0x0000980001087983 */ /* 0x002f220000300a00 */
[----:B0-----:R-:W-:-:S03]  /*17fa0*/  IMAD.MOV.U32 R0, RZ, RZ, R21 ;  /* 0x000000ffff007224 */ /* 0x001fc600078e0015 */
[----:B------:R-:W-:Y:S04]  /*17fb0*/  STL [R1+0x4e8], R6 ;  /* 0x0004e80601007387 */ /* 0x000fe80000100800 */
[----:B------:R0:W-:Y:S02]  /*17fc0*/  STL [R1+0x27c], R0 ;  /* 0x00027c0001007387 */ /* 0x0001e40000100800 */
[----:B0-----:R-:W-:Y:S02]  /*17fd0*/  MOV R0, R7 ;  /* 0x0000000700007202 */ /* 0x001fe40000000f00 */
[----:B------:R-:W4:Y:S04]  /*17fe0*/  LDL.LU.64 R6, [R1+0x90] ;  /* 0x0000900001067983 */ /* 0x000f280000300a00 */
[----:B------:R0:W-:Y:S04]  /*17ff0*/  STL [R1+0x284], R0 ;  /* 0x0002840001007387 */ /* 0x0001e80000100800 */
[----:B---3--:R1:W-:Y:S01]  /*18000*/  STL [R1+0x4ec], R4 ;  /* 0x0004ec0401007387 */ /* 0x0083e20000100800 */
[----:B0-----:R-:W-:-:S03]  /*18010*/  IMAD.MOV.U32 R0, RZ, RZ, R5 ;  /* 0x000000ffff007224 */ /* 0x001fc600078e0005 */
[----:B------:R-:W-:Y:S04]  /*18020*/  STL [R1+0x4f0], R18 ;  /* 0x0004f01201007387 */ /* 0x000fe80000100800 */
[----:B------:R0:W-:Y:S04]  /*18030*/  STL [R1+0x28c], R0 ;  /* 0x00028c0001007387 */ /* 0x0001e80000100800 */
[----:B-1----:R-:W3:Y:S01]  /*18040*/  LDL.LU.64 R4, [R1+0x88] ;  /* 0x0000880001047983 */ /* 0x002ee20000300a00 */
[----:B0-----:R-:W-:-:S03]  /*18050*/  IMAD.MOV.U32 R0, RZ, RZ, R19 ;  /* 0x000000ffff007224 */ /* 0x001fc600078e0013 */
[----:B--2---:R-:W-:Y:S04]  /*18060*/  STL [R1+0x4f4], R28 ;  /* 0x0004f41c01007387 */ /* 0x004fe80000100800 */
[----:B------:R0:W-:Y:S02]  /*18070*/  STL [R1+0x294], R0 ;  /* 0x0002940001007387 */ /* 0x0001e40000100800 */
[----:B0-----:R-:W-:Y:S02]  /*18080*/  IMAD.MOV.U32 R0, RZ, RZ, R29 ;  /* 0x000000ffff007224 */ /* 0x001fe400078e001d */
[----:B------:R-:W2:Y:S04]  /*18090*/  LDL.LU.64 R28, [R1+0x80] ;  /* 0x00008000011c7983 */ /* 0x000ea80000300a00 */
[----:B------:R0:W-:Y:S04]  /*180a0*/  STL [R1+0x29c], R0 ;  /* 0x00029c0001007387 */ /* 0x0001e80000100800 */
[----:B----4-:R-:W-:Y:S01]  /*180b0*/  STL [R1+0x4f8], R16 ;  /* 0x0004f81001007387 */ /* 0x010fe20000100800 */
[----:B0-----:R-:W-:-:S03]  /*180c0*/  IMAD.MOV.U32 R0, RZ, RZ, R17 ;  /* 0x000000ffff007224 */ /* 0x001fc600078e0011 */
[----:B------:R-:W-:Y:S04]  /*180d0*/  STL [R1+0x4fc], R14 ;  /* 0x0004fc0e01007387 */ /* 0x000fe80000100800 */
[----:B------:R-:W-:Y:S04]  /*180e0*/  STL [R1+0x2a4], R0 ;  /* 0x0002a40001007387 */ /* 0x000fe80000100800 */
[----:B------:R-:W4:Y:S04]  /*180f0*/  LDL.LU.64 R26, [R1+0x68] ;  /* 0x00006800011a7983 */ /* 0x000f280000300a00 */
[----:B----4-:R0:W-:Y:S04]  /*18100*/  STL.64 [R1+0x670], R26 ;  /* 0x0006701a01007387 */ /* 0x0101e80000100a00 */
[----:B0-----:R-:W4:Y:S01]  /*18110*/  LDL.LU.64 R26, [R1+0x70] ;  /* 0x00007000011a7983 */ /* 0x001f220000300a00 */
[----:B------:R-:W-:-:S03]  /*18120*/  IMAD.MOV.U32 R0, RZ, RZ, R15 ;  /* 0x000000ffff007224 */ /* 0x000fc600078e000f */
[----:B----4-:R0:W-:Y:S04]  /*18130*/  STL.64 [R1+0x678], R26 ;  /* 0x0006781a01007387 */ /* 0x0101e80000100a00 */
[----:B0-----:R-:W4:Y:S04]  /*18140*/  LDL.LU.64 R26, [R1+0x78] ;  /* 0x00007800011a7983 */ /* 0x001f280000300a00 */
[----:B------:R-:W4:Y:S04]  /*18150*/  LDL.LU.64 R2, [R1+0x60] ;  /* 0x0000600001027983 */ /* 0x000f280000300a00 */
[----:B------:R0:W-:Y:S04]  /*18160*/  STL [R1+0x2ac], R0 ;  /* 0x0002ac0001007387 */ /* 0x0001e80000100800 */
[----:B------:R-:W-:Y:S04]  /*18170*/  STL [R1+0x500], R12 ;  /* 0x0005000c01007387 */ /* 0x000fe80000100800 */
[----:B------:R-:W4:Y:S01]  /*18180*/  LDL.LU.64 R24, [R1+0x58] ;  /* 0x0000580001187983 */ /* 0x000f220000300a00 */
[----:B0-----:R-:W-:-:S03]  /*18190*/  IMAD.MOV.U32 R0, RZ, RZ, R13 ;  /* 0x000000ffff007224 */ /* 0x001fc600078e000d */
        /* <DEDUP_REMOVED lines=17> */
[----:B---3--:R1:W-:Y:S04]  /*182b0*/  STL [R1+0x510], R4 ;  /* 0x0005100401007387 */ /* 0x0083e80000100800 */
[----:B------:R-:W3:Y:S01]  /*182c0*/  LDL.LU.64 R8, [R1+0x18] ;  /* 0x0000180001087983 */ /* 0x000ee20000300a00 */
[----:B0-----:R-:W-:-:S03]  /*182d0*/  IMAD.MOV.U32 R0, RZ, RZ, R5 ;  /* 0x000000ffff007224 */ /* 0x001fc600078e0005 */
[----:B------:R-:W3:Y:S04]  /*182e0*/  LDL.LU.64 R6, [R1+0x10] ;  /* 0x0000100001067983 */ /* 0x000ee80000300a00 */
[----:B------:R0:W-:Y:S04]  /*182f0*/  STL [R1+0x2d4], R0 ;  /* 0x0002d40001007387 */ /* 0x0001e80000100800 */
[----:B--2---:R2:W-:Y:S04]  /*18300*/  STL [R1+0x514], R28 ;  /* 0x0005141c01007387 */ /* 0x0045e80000100800 */
[----:B-1----:R-:W3:Y:S01]  /*18310*/  LDL.LU.64 R4, [R1+0x8] ;  /* 0x0000080001047983 */ /* 0x002ee20000300a00 */
[----:B0-----:R-:W-:-:S03]  /*18320*/  IMAD.MOV.U32 R0, RZ, RZ, R29 ;  /* 0x000000ffff007224 */ /* 0x001fc600078e001d */
[----:B--2---:R-:W2:Y:S04]  /*18330*/  LDL.LU.64 R28, [R1] ;  /* 0x00000000011c7983 */ /* 0x004ea80000300a00 */
[----:B------:R0:W-:Y:S04]  /*18340*/  STL [R1+0x2dc], R0 ;  /* 0x0002dc0001007387 */ /* 0x0001e80000100800 */
[----:B----4-:R1:W-:Y:S01]  /*18350*/  STL [R1+0x518], R26 ;  /* 0x0005181a01007387 */ /* 0x0103e20000100800 */
[----:B0-----:R-:W-:-:S03]  /*18360*/  MOV R0, R27 ;  /* 0x0000001b00007202 */ /* 0x001fc60000000f00 */
[----:B-1----:R-:W4:Y:S04]  /*18370*/  LDL.LU.64 R26, [R1+0x678] ;  /* 0x00067800011a7983 */ /* 0x002f280000300a00 */
[----:B----4-:R-:W-:Y:S04]  /*18380*/  STL [R1+0x51c], R26 ;  /* 0x00051c1a01007387 */ /* 0x010fe80000100800 */
[----:B------:R0:W-:Y:S02]  /*18390*/  STL [R1+0x2e4], R0 ;  /* 0x0002e40001007387 */ /* 0x0001e40000100800 */
[----:B0-----:R-:W-:-:S02]  /*183a0*/  IMAD.MOV.U32 R0, RZ, RZ, R27 ;  /* 0x000000ffff007224 */ /* 0x001fc400078e001b */
[----:B------:R-:W4:Y:S04]  /*183b0*/  LDL.LU.64 R26, [R1+0x670] ;  /* 0x00067000011a7983 */ /* 0x000f280000300a00 */
[----:B----4-:R-:W-:Y:S04]  /*183c0*/  STL [R1+0x520], R26 ;  /* 0x0005201a01007387 */ /* 0x010fe80000100800 */
[----:B------:R0:W-:Y:S02]  /*183d0*/  STL [R1+0x2ec], R0 ;  /* 0x0002ec0001007387 */ /* 0x0001e40000100800 */
[----:B0-----:R-:W-:-:S02]  /*183e0*/  IMAD.MOV.U32 R0, RZ, RZ, R27 ;  /* 0x000000ffff007224 */ /* 0x001fc400078e001b */
[----:B------:R-:W4:Y:S04]  /*183f0*/  LDL.LU.64 R26, [R1+0x668] ;  /* 0x00066800011a7983 */ /* 0x000f280000300a00 */
[----:B------:R0:W-:Y:S04]  /*18400*/  STL [R1+0x2f4], R0 ;  /* 0x0002f40001007387 */ /* 0x0001e80000100800 */
[----:B0-----:R0:W5:Y:S04]  /*18410*/  LDL.LU R0, [R1+0x664] ;  /* 0x0006640001007983 */ /* 0x0011680000300800 */
[----:B------:R1:W-:Y:S04]  /*18420*/  STL [R1+0x524], R2 ;  /* 0x0005240201007387 */ /* 0x0003e80000100800 */
[----:B-1----:R0:W5:Y:S04]  /*18430*/  LDL.LU R2, [R1+0x660] ;  /* 0x0006600001027983 */ /* 0x0021680000300800 */
[----:B------:R-:W-:Y:S04]  /*18440*/  STL [R1+0x528], R24 ;  /* 0x0005281801007387 */ /* 0x000fe80000100800 */
[----:B------:R1:W-:Y:S02]  /*18450*/  STL [R1+0x2fc], R3 ;  /* 0x0002fc0301007387 */ /* 0x0003e40000100800 */
[----:B-1----:R-:W-:-:S02]  /*18460*/  IMAD.MOV.U32 R3, RZ, RZ, R25 ;  /* 0x000000ffff037224 */ /* 0x002fc400078e0019 */
[----:B------:R-:W4:Y:S04]  /*18470*/  LDL.LU.64 R24, [R1+0x658] ;  /* 0x0006580001187983 */ /* 0x000f280000300a00 */
        /* <DEDUP_REMOVED lines=28> */
[----:B---3--:R-:W-:Y:S04]  /*18640*/  STL [R1+0x548], R8 ;  /* 0x0005480801007387 */ /* 0x008fe80000100800 */
[----:B------:R1:W-:Y:S02]  /*18650*/  STL [R1+0x33c], R3 ;  /* 0x00033c0301007387 */ /* 0x0003e40000100800 */
[----:B-1----:R-:W-:-:S02]  /*18660*/  IMAD.MOV.U32 R3, RZ, RZ, R9 ;  /* 0x000000ffff037224 */ /* 0x002fc400078e0009 */
[----:B------:R-:W3:Y:S04]  /*18670*/  LDL.LU.64 R8, [R1+0x618] ;  /* 0x0006180001087983 */ /* 0x000ee80000300a00 */
[----:B------:R-:W-:Y:S04]  /*18680*/  STL [R1+0x54c], R6 ;  /* 0x00054c0601007387 */ /* 0x000fe80000100800 */
[----:B------:R1:W-:Y:S02]  /*18690*/  STL [R1+0x344], R3 ;  /* 0x0003440301007387 */ /* 0x0003e40000100800 */
[----:B-1----:R-:W-:-:S02]  /*186a0*/  MOV R3, R7 ;  /* 0x0000000700037202 */ /* 0x002fc40000000f00 */
[----:B------:R-:W4:Y:S04]  /*186b0*/  LDL.LU.64 R6, [R1+0x610] ;  /* 0x0006100001067983 */ /* 0x000f280000300a00 */
[----:B------:R-:W-:Y:S04]  /*186c0*/  STL [R1+0x560], R4 ;  /* 0x0005600401007387 */ /* 0x000fe80000100800 */
[----:B------:R1:W-:Y:S02]  /*186d0*/  STL [R1+0x34c], R3 ;  /* 0x00034c0301007387 */ /* 0x0003e40000100800 */
[----:B-1----:R-:W-:-:S02]  /*186e0*/  IMAD.MOV.U32 R3, RZ, RZ, R5 ;  /* 0x000000ffff037224 */ /* 0x002fc400078e0005 */
[----:B------:R-:W3:Y:S04]  /*186f0*/  LDL.LU.64 R4, [R1+0x608] ;  /* 0x0006080001047983 */ /* 0x000ee80000300a00 */
[----:B--2---:R-:W-:Y:S04]  /*18700*/  STL [R1+0x564], R28 ;  /* 0x0005641c01007387 */ /* 0x004fe80000100800 */
[----:B------:R1:W-:Y:S02]  /*18710*/  STL [R1+0x354], R3 ;  /* 0x0003540301007387 */ /* 0x0003e40000100800 */
[----:B-1----:R-:W-:-:S02]  /*18720*/  IMAD.MOV.U32 R3, RZ, RZ, R29 ;  /* 0x000000ffff037224 */ /* 0x002fc400078e001d */
[----:B------:R-:W2:Y:S04]  /*18730*/  LDL.LU.64 R28, [R1+0x600] ;  /* 0x00060000011c7983 */ /* 0x000ea80000300a00 */
[----:B--2---:R-:W-:Y:S04]  /*18740*/  STL [R1+0x568], R28 ;  /* 0x0005681c01007387 */ /* 0x004fe80000100800 */
[----:B------:R-:W-:Y:S04]  /*18750*/  STL [R1+0x35c], R3 ;  /* 0x00035c0301007387 */ /* 0x000fe80000100800 */
[----:B------:R1:W-:Y:S04]  /*18760*/  STL [R1+0x364], R29 ;  /* 0x0003641d01007387 */ /* 0x0003e80000100800 */
[----:B-1----:R-:W2:Y:S04]  /*18770*/  LDL.LU.64 R28, [R1+0x168] ;  /* 0x00016800011c7983 */ /* 0x002ea80000300a00 */
[----:B---3--:R1:W-:Y:S04]  /*18780*/  STL [R1+0x56c], R4 ;  /* 0x00056c0401007387 */ /* 0x0083e80000100800 */
[----:B------:R2:W-:Y:S04]  /*18790*/  STL [R1+0x36c], R5 ;  /* 0x00036c0501007387 */ /* 0x0005e80000100800 */
[----:B----4-:R-:W-:Y:S04]  /*187a0*/  STL [R1+0x570], R6 ;  /* 0x0005700601007387 */ /* 0x010fe80000100800 */
[----:B------:R-:W-:Y:S01]  /*187b0*/  STL [R1+0x374], R7 ;  /* 0x0003740701007387 */ /* 0x000fe20000100800 */
[----:B-1----:R-:W1:Y:S03]  /*187c0*/  LDC R4, c[0x0][0x238] ;  /* 0x00008e00ff047b82 */ /* 0x002e660000000800 */
[----:B------:R-:W-:Y:S04]  /*187d0*/  STL [R1+0x574], R8 ;  /* 0x0005740801007387 */ /* 0x000fe80000100800 */
[----:B------:R-:W-:Y:S04]  /*187e0*/  STL [R1+0x37c], R9 ;  /* 0x00037c0901007387 */ /* 0x000fe80000100800 */
[----:B------:R-:W-:Y:S04]  /*187f0*/  STL [R1+0x578], R10 ;  /* 0x0005780a01007387 */ /* 0x000fe80000100800 */
[----:B------:R-:W-:Y:S04]  /*18800*/  STL [R1+0x384], R11 ;  /* 0x0003840b01007387 */ /* 0x000fe80000100800 */
[----:B------:R-:W3:Y:S04]  /*18810*/  LDL.LU R3, [R1+0x5e0] ;  /* 0x0005e00001037983 */ /* 0x000ee80000300800 */
        /* <DEDUP_REMOVED lines=13> */
[----:B------:R-:W-:Y:S01]  /*188f0*/  STL [R1+0x1b0], R25 ;  /* 0x0001b01901007387 */ /* 0x000fe20000100800 */
[----:B-1----:R-:W-:Y:S01]  /*18900*/  IMAD.SHL.U32 R4, R4, 0x80, RZ ;  /* 0x0000008004047824 */ /* 0x002fe200078e00ff */
[----:B------:R-:W-:-:S03]  /*18910*/  UIADD3 UR6, UR6, -0x80, URZ ;  /* 0xffffff8006067890 */ /* 0x000fc6000fffe03f */
[----:B--2---:R-:W-:-:S04]  /*18920*/  IMAD.WIDE R4, R4, 0x2, R28 ;  /* 0x0000000204047825 */ /* 0x004fc800078e021c */
[----:B---3--:R-:W-:-:S05]  /*18930*/  VIADD R3, R3, 0xffffffff ;  /* 0xffffffff03037836 */ /* 0x008fca0000000000 */
[----:B------:R1:W-:Y:S04]  /*18940*/  STL [R1+0x5e0], R3 ;  /* 0x0005e00301007387 */ /* 0x0003e80000100800 */
[----:B------:R0:W-:Y:S04]  /*18950*/  STL [R1+0x5dc], R26 ;  /* 0x0005dc1a01007387 */ /* 0x0001e80000100800 */
[----:B------:R0:W-:Y:S01]  /*18960*/  STL [R1+0x39c], R27 ;  /* 0x00039c1b01007387 */ /* 0x0001e20000100800 */
[----:B------:R-:W-:Y:S01]  /*18970*/  ISETP.NE.U32.AND P0, PT, R3, RZ, PT ;  /* 0x000000ff0300720c */ /* 0x000fe20003f05070 */
[----:B-1----:R-:W-:-:S12]  /*18980*/  IMAD.MOV.U32 R3, RZ, RZ, R4 ;  /* 0x000000ffff037224 */ /* 0x002fd800078e0004 */
[----:B0-----:R-:W-:Y:S05]  /*18990*/  @P0 BRA `(.L_x_2) ;  /* 0xffffff40006c0947 */ /* 0x001fea000383ffff */
[----:B------:R-:W2:Y:S04]  /*189a0*/  LDL.LU R18, [R1+0x59c] ;  /* 0x00059c0001127983 */ /* 0x000ea80000300800 */
        /* <DEDUP_REMOVED lines=15> */
[----:B--2---:R-:W-:-:S02]  /*18aa0*/  F2FP.F16.F32.PACK_AB R5, R18, R19 ;  /* 0x000000131205723e */ /* 0x004fc400000000ff */
[----:B---3--:R-:W-:Y:S02]  /*18ab0*/  F2FP.F16.F32.PACK_AB R4, R16, R17 ;  /* 0x000000111004723e */ /* 0x008fe400000000ff */
[----:B----4-:R-:W-:Y:S02]  /*18ac0*/  F2FP.F16.F32.PACK_AB R7, R14, R7 ;  /* 0x000000070e07723e */ /* 0x010fe400000000ff */
[----:B------:R-:W-:Y:S02]  /*18ad0*/  F2FP.F16.F32.PACK_AB R6, R15, R6 ;  /* 0x000000060f06723e */ /* 0x000fe400000000ff */
[----:B------:R-:W-:Y:S02]  /*18ae0*/  F2FP.F16.F32.PACK_AB R9, R12, R9 ;  /* 0x000000090c09723e */ /* 0x000fe400000000ff */
[----:B------:R-:W-:Y:S02]  /*18af0*/  F2FP.F16.F32.PACK_AB R8, R13, R8 ;  /* 0x000000080d08723e */ /* 0x000fe400000000ff */
[----:B------:R-:W-:-:S02]  /*18b00*/  F2FP.F16.F32.PACK_AB R11, R10, R11 ;  /* 0x0000000b0a0b723e */ /* 0x000fc400000000ff */
[----:B------:R-:W-:-:S07]  /*18b10*/  F2FP.F16.F32.PACK_AB R10, R28, R29 ;  /* 0x0000001d1c0a723e */ /* 0x000fce00000000ff */
.L_x_1:
[----:B0-----:R-:W2:Y:S01]  /*18b20*/  LDL.LU R12, [R1+0x5f8] ;  /* 0x0005f800010c7983 */ /* 0x001ea20000300800 */
[----:B------:R-:W-:Y:S01]  /*18b30*/  MOV R14, 0x400 ;  /* 0x00000400000e7802 */ /* 0x000fe20000000f00 */
[----:B------:R-:W0:Y:S01]  /*18b40*/  LDC R28, c[0x0][0x248] ;  /* 0x00009200ff1c7b82 */ /* 0x000e220000000800 */
[----:B------:R-:W-:Y:S01]  /*18b50*/  ULDC UR4, c[0x0][0x244] ;  /* 0x0000910000047ab9 */ /* 0x000fe20000000800 */
[----:B------:R-:W3:Y:S01]  /*18b60*/  LDL.LU R19, [R1+0x5fc] ;  /* 0x0005fc0001137983 */ /* 0x000ee20000300800 */
[----:B------:R-:W-:Y:S01]  /*18b70*/  ULDC.64 UR10, c[0x0][0x228] ;  /* 0x00008a00000a7ab9 */ /* 0x000fe20000000a00 */
[----:B------:R-:W-:Y:S02]  /*18b80*/  ULDC.64 UR6, c[0x0][0x220] ;  /* 0x0000880000067ab9 */ /* 0x000fe40000000a00 */
[----:B------:R-:W4:Y:S01]  /*18b90*/  LDL.LU R20, [R1+0x5f0] ;  /* 0x0005f00001147983 */ /* 0x000f220000300800 */
[----:B------:R-:W1:Y:S01]  /*18ba0*/  S2R R17, SR_TID.X ;  /* 0x0000000000117919 */ /* 0x000e620000002100 */
[----:B------:R-:W0:Y:S01]  /*18bb0*/  S2R R15, SR_CgaCtaId ;  /* 0x00000000000f7919 */ /* 0x000e220000008800 */
[----:B------:R-:W0:Y:S01]  /*18bc0*/  S2R R16, SR_TID.X ;  /* 0x0000000000107919 */ /* 0x000e220000002100 */
[----:B-1----:R-:W-:Y:S01]  /*18bd0*/  SHF.R.S32.HI R3, RZ, 0x4, R17 ;  /* 0x00000004ff037819 */ /* 0x002fe20000011411 */
[C---:B-----5:R-:W-:Y:S01]  /*18be0*/  IMAD.SHL.U32 R0, R17.reuse, 0x8, RZ ;  /* 0x0000000811007824 */ /* 0x060fe200078e00ff */
[----:B------:R-:W-:-:S02]  /*18bf0*/  LOP3.LUT R2, R17, 0xc, RZ, 0xc0, !PT ;  /* 0x0000000c11027812 */ /* 0x000fc400078ec0ff */
[----:B------:R-:W-:-:S04]  /*18c00*/  SGXT R3, R3, 0x1 ;  /* 0x000000010303781a */ /* 0x000fc80000000200 */
[----:B------:R-:W-:-:S05]  /*18c10*/  LOP3.LUT R3, R3, 0x820, RZ, 0xc0, !PT ;  /* 0x0000082003037812 */ /* 0x000fca00078ec0ff */
[----:B------:R-:W-:Y:S01]  /*18c20*/  IMAD R3, R2, 0x2, R3 ;  /* 0x0000000202037824 */ /* 0x000fe200078e0203 */
[----:B------:R-:W-:Y:S02]  /*18c30*/  LOP3.LUT R13, R0, 0xf8, RZ, 0xc0, !PT ;  /* 0x000000f8000d7812 */ /* 0x000fe400078ec0ff */
[----:B0-----:R-:W-:Y:S02]  /*18c40*/  LEA R14, R15, R14, 0x18 ;  /* 0x0000000e0f0e7211 */ /* 0x001fe400078ec0ff */
[----:B------:R-:W-:Y:S01]  /*18c50*/  LOP3.LUT R15, R16, 0x80, RZ, 0xc0, !PT ;  /* 0x00000080100f7812 */ /* 0x000fe200078ec0ff */
[----:B------:R-:W-:-:S04]  /*18c60*/  IMAD R13, R2, 0x200, R13 ;  /* 0x00000200020d7824 */ /* 0x000fc800078e020d */
[----:B------:R-:W-:Y:S01]  /*18c70*/  IMAD R18, R15, 0x2, R14 ;  /* 0x000000020f127824 */ /* 0x000fe200078e020e */
[----:B------:R-:W-:-:S04]  /*18c80*/  LOP3.LUT R13, R13, 0x60, R17, 0x78, !PT ;  /* 0x000000600d0d7812 */ /* 0x000fc800078e7811 */
[----:B------:R-:W-:Y:S02]  /*18c90*/  IADD3 R18, R13, R18, RZ ;  /* 0x000000120d127210 */ /* 0x000fe40007ffe0ff */
[----:B------:R-:W-:Y:S02]  /*18ca0*/  SHF.R.U32.HI R13, RZ, 0x4, R17 ;  /* 0x00000004ff0d7819 */ /* 0x000fe40000011611 */
[----:B------:R-:W-:Y:S01]  /*18cb0*/  LEA.HI R25, R17, 0x30, RZ, 0x1c ;  /* 0x0000003011197811 */ /* 0x000fe200078fe0ff */
[----:B------:R-:W-:Y:S01]  /*18cc0*/  BAR.SYNC.DEFER_BLOCKING 0x0 ;  /* 0x0000000000007b1d */ /* 0x000fe20000010000 */
[----:B--2---:R-:W-:-:S04]  /*18cd0*/  LOP3.LUT R12, R12, 0x700, R0, 0xf8, !PT ;  /* 0x000007000c0c7812 */ /* 0x004fc800078ef800 */
[----:B------:R-:W-:-:S04]  /*18ce0*/  LOP3.LUT R3, R3, R12, RZ, 0x3c, !PT ;  /* 0x0000000c03037212 */ /* 0x000fc800078e3cff */
[----:B------:R-:W-:Y:S01]  /*18cf0*/  LOP3.LUT R0, R3, 0x40, RZ, 0x3c, !PT ;  /* 0x0000004003007812 */ /* 0x000fe200078e3cff */
[----:B------:R-:W-:-:S04]  /*18d00*/  IMAD.IADD R3, R14, 0x1, R3 ;  /* 0x000000010e037824 */ /* 0x000fc800078e0203 */
[----:B------:R-:W-:Y:S01]  /*18d10*/  IMAD.IADD R0, R14, 0x1, R0 ;  /* 0x000000010e007824 */ /* 0x000fe200078e0200 */
[----:B------:R-:W-:Y:S04]  /*18d20*/  STS.64 [R3], R10 ;  /* 0x0000000a03007388 */ /* 0x000fe80000000a00 */
[----:B------:R0:W-:Y:S04]  /*18d30*/  STS.64 [R3+0x80], R8 ;  /* 0x0000800803007388 */ /* 0x0001e80000000a00 */
[----:B------:R-:W-:Y:S04]  /*18d40*/  STS.64 [R0+0x1000], R6 ;  /* 0x0010000600007388 */ /* 0x000fe80000000a00 */
[----:B------:R1:W-:Y:S01]  /*18d50*/  STS.64 [R0+0x1080], R4 ;  /* 0x0010800400007388 */ /* 0x0003e20000000a00 */
[----:B------:R-:W-:Y:S01]  /*18d60*/  BAR.SYNC.DEFER_BLOCKING 0x0 ;  /* 0x0000000000007b1d */ /* 0x000fe20000010000 */
[----:B------:R-:W-:-:S02]  /*18d70*/  LEA.HI R12, R17, 0x70, RZ, 0x1c ;  /* 0x00000070110c7811 */ /* 0x000fc400078fe0ff */
[----:B----4-:R-:W-:Y:S02]  /*18d80*/  LEA.HI R2, R17, R20, RZ, 0x1c ;  /* 0x0000001411027211 */ /* 0x010fe400078fe0ff */
[----:B0-----:R-:W-:Y:S01]  /*18d90*/  SGXT.U32 R3, R13, 0x4 ;  /* 0x000000040d03781a */ /* 0x001fe20000000000 */
[C---:B-1----:R-:W-:Y:S01]  /*18da0*/  IMAD.IADD R0, R20.reuse, 0x1, R12 ;  /* 0x0000000114007824 */ /* 0x042fe200078e020c */
[----:B------:R-:W0:Y:S04]  /*18db0*/  LDS.64 R16, [R18] ;  /* 0x0000000012107984 */ /* 0x000e280000000a00 */
[----:B------:R-:W1:Y:S04]  /*18dc0*/  LDS.64 R14, [R18+0x200] ;  /* 0x00020000120e7984 */ /* 0x000e680000000a00 */
[----:B------:R-:W2:Y:S04]  /*18dd0*/  LDS.64 R12, [R18+0x400] ;  /* 0x00040000120c7984 */ /* 0x000ea80000000a00 */
[----:B------:R4:W2:Y:S01]  /*18de0*/  LDS.64 R10, [R18+0x600] ;  /* 0x00060000120a7984 */ /* 0x0008a20000000a00 */
[----:B------:R-:W-:Y:S01]  /*18df0*/  LOP3.LUT R21, R20, R3, RZ, 0xfc, !PT ;  /* 0x0000000314157212 */ /* 0x000fe200078efcff */
[C---:B---3--:R-:W-:Y:S01]  /*18e00*/  IMAD R4, R19.reuse, UR4, RZ ;  /* 0x0000000413047c24 */ /* 0x048fe2000f8e02ff */
[----:B------:R-:W-:-:S02]  /*18e10*/  ISETP.GE.AND P0, PT, R19, UR10, PT ;  /* 0x0000000a13007c0c */ /* 0x000fc4000bf06270 */
[C-C-:B------:R-:W-:Y:S01]  /*18e20*/  LOP3.LUT R27, R20.reuse, 0xe0, R3.reuse, 0xfe, !PT ;  /* 0x000000e0141b7812 */ /* 0x140fe200078efe03 */
[----:B------:R-:W-:Y:S01]  /*18e30*/  IMAD R6, R21, R28, RZ ;  /* 0x0000001c15067224 */ /* 0x000fe200078e02ff */
[C-C-:B------:R-:W-:Y:S02]  /*18e40*/  LOP3.LUT R19, R20.reuse, 0xd0, R3.reuse, 0xfe, !PT ;  /* 0x000000d014137812 */ /* 0x140fe400078efe03 */
[C-C-:B------:R-:W-:Y:S02]  /*18e50*/  LOP3.LUT R26, R20.reuse, 0xc0, R3.reuse, 0xfe, !PT ;  /* 0x000000c0141a7812 */ /* 0x140fe400078efe03 */
[C-C-:B------:R-:W-:Y:S02]  /*18e60*/  LOP3.LUT R22, R20.reuse, 0xa0, R3.reuse, 0xfe, !PT ;  /* 0x000000a014167812 */ /* 0x140fe400078efe03 */
[C-C-:B------:R-:W-:Y:S02]  /*18e70*/  LOP3.LUT R5, R20.reuse, 0x90, R3.reuse, 0xfe, !PT ;  /* 0x0000009014057812 */ /* 0x140fe400078efe03 */
[----:B------:R-:W-:-:S02]  /*18e80*/  LOP3.LUT R8, R20, 0x80, R3, 0xfe, !PT ;  /* 0x0000008014087812 */ /* 0x000fc400078efe03 */
[C-C-:B------:R-:W-:Y:S02]  /*18e90*/  LOP3.LUT R7, R20.reuse, 0x60, R3.reuse, 0xfe, !PT ;  /* 0x0000006014077812 */ /* 0x140fe400078efe03 */
[C-C-:B------:R-:W-:Y:S02]  /*18ea0*/  LOP3.LUT R9, R20.reuse, 0x50, R3.reuse, 0xfe, !PT ;  /* 0x0000005014097812 */ /* 0x140fe400078efe03 */
[C-C-:B------:R-:W-:Y:S02]  /*18eb0*/  LOP3.LUT R23, R20.reuse, 0x40, R3.reuse, 0xfe, !PT ;  /* 0x0000004014177812 */ /* 0x140fe400078efe03 */
[C-C-:B------:R-:W-:Y:S02]  /*18ec0*/  LOP3.LUT R24, R20.reuse, 0x20, R3.reuse, 0xfe, !PT ;  /* 0x0000002014187812 */ /* 0x140fe400078efe03 */
[----:B------:R-:W-:Y:S02]  /*18ed0*/  LOP3.LUT R29, R20, 0x10, R3, 0xfe, !PT ;  /* 0x00000010141d7812 */ /* 0x000fe400078efe03 */
[----:B------:R-:W-:-:S02]  /*18ee0*/  LEA R3, P2, R4, UR6, 0x1 ;  /* 0x0000000604037c11 */ /* 0x000fc4000f8408ff */
[----:B------:R-:W-:Y:S01]  /*18ef0*/  ISETP.LT.AND P1, PT, R21, UR11, !P0 ;  /* 0x0000000b15007c0c */ /* 0x000fe2000c721270 */
[C---:B------:R-:W-:Y:S01]  /*18f00*/  IMAD R21, R29.reuse, R28, RZ ;  /* 0x0000001c1d157224 */ /* 0x040fe200078e02ff */
[----:B------:R-:W-:Y:S02]  /*18f10*/  LEA.HI.X.SX32 R4, R4, UR7, 0x1, P2 ;  /* 0x0000000704047c11 */ /* 0x000fe400090f0eff */
[----:B----4-:R-:W-:Y:S02]  /*18f20*/  LEA R18, P3, R6, R3, 0x1 ;  /* 0x0000000306127211 */ /* 0x010fe400078608ff */
[----:B------:R-:W-:Y:S02]  /*18f30*/  ISETP.LT.AND P5, PT, R29, UR11, !P0 ;  /* 0x0000000b1d007c0c */ /* 0x000fe4000c7a1270 */
[----:B------:R-:W-:Y:S01]  /*18f40*/  ISETP.LT.AND P2, PT, R19, UR11, !P0 ;  /* 0x0000000b13007c0c */ /* 0x000fe2000c741270 */
[----:B------:R-:W-:Y:S01]  /*18f50*/  IMAD.IADD R25, R20, 0x1, R25 ;  /* 0x0000000114197824 */ /* 0x000fe200078e0219 */
[----:B------:R-:W-:-:S02]  /*18f60*/  LEA.HI.X.SX32 R19, R6, R4, 0x1, P3 ;  /* 0x0000000406137211 */ /* 0x000fc400018f0eff */
[C---:B------:R-:W-:Y:S01]  /*18f70*/  ISETP.LT.AND P3, PT, R24.reuse, UR11, !P0 ;  /* 0x0000000b18007c0c */ /* 0x040fe2000c761270 */
[-C--:B------:R-:W-:Y:S01]  /*18f80*/  IMAD R24, R24, R28.reuse, RZ ;  /* 0x0000001c18187224 */ /* 0x080fe200078e02ff */
[----:B------:R-:W-:Y:S01]  /*18f90*/  LEA R20, P6, R21, R3, 0x1 ;  /* 0x0000000315147211 */ /* 0x000fe200078c08ff */
[----:B0-----:R0:W-:Y:S01]  /*18fa0*/  @P1 STG.E.U16 desc[UR8][R18.64], R16 ;  /* 0x0000001012001986 */ /* 0x0011e2000c101508 */
[C---:B------:R-:W-:Y:S01]  /*18fb0*/  ISETP.LT.AND P4, PT, R25.reuse, UR11, !P0 ;  /* 0x0000000b19007c0c */ /* 0x040fe2000c781270 */
[----:B------:R-:W-:Y:S01]  /*18fc0*/  IMAD R25, R25, R28, RZ ;  /* 0x0000001c19197224 */ /* 0x000fe200078e02ff */
[----:B------:R-:W-:-:S05]  /*18fd0*/  LEA.HI.X.SX32 R21, R21, R4, 0x1, P6 ;  /* 0x0000000415157211 */ /* 0x000fca00030f0eff */
[----:B-1----:R1:W-:Y:S01]  /*18fe0*/  @P5 STG.E.U16 desc[UR8][R20.64], R14 ;  /* 0x0000000e14005986 */ /* 0x0023e2000c101508 */
[----:B0-----:R-:W-:-:S04]  /*18ff0*/  LEA R18, P1, R24, R3, 0x1 ;  /* 0x0000000318127211 */ /* 0x001fc800078208ff */
[----:B------:R-:W-:Y:S02]  /*19000*/  LEA.HI.X.SX32 R19, R24, R4, 0x1, P1 ;  /* 0x0000000418137211 */ /* 0x000fe400008f0eff */
[C---:B------:R-:W-:Y:S01]  /*19010*/  ISETP.LT.AND P1, PT, R23.reuse, UR11, !P0 ;  /* 0x0000000b17007c0c */ /* 0x040fe2000c721270 */
[----:B------:R-:W-:Y:S01]  /*19020*/  IMAD R23, R23, R28, RZ ;  /* 0x0000001c17177224 */ /* 0x000fe200078e02ff */
[----:B-1----:R-:W-:Y:S01]  /*19030*/  LEA R20, P6, R25, R3, 0x1 ;  /* 0x0000000319147211 */ /* 0x002fe200078c08ff */
[----:B--2---:R0:W-:Y:S01]  /*19040*/  @P3 STG.E.U16 desc[UR8][R18.64], R12 ;  /* 0x0000000c12003986 */ /* 0x0041e2000c101508 */
[----:B------:R-:W-:Y:S02]  /*19050*/  ISETP.LT.AND P3, PT, R9, UR11, !P0 ;  /* 0x0000000b09007c0c */ /* 0x000fe4000c761270 */
[----:B------:R-:W-:Y:S01]  /*19060*/  LEA.HI.X.SX32 R21, R25, R4, 0x1, P6 ;  /* 0x0000000419157211 */ /* 0x000fe200030f0eff */
[----:B------:R-:W-:Y:S01]  /*19070*/  IMAD R9, R9, R28, RZ ;  /* 0x0000001c09097224 */ /* 0x000fe200078e02ff */
[----:B------:R-:W-:-:S03]  /*19080*/  PRMT R16, R16, 0x7632, R16 ;  /* 0x0000763210107816 */ /* 0x000fc60000000010 */
[----:B------:R1:W-:Y:S01]  /*19090*/  @P4 STG.E.U16 desc[UR8][R20.64], R10 ;  /* 0x0000000a14004986 */ /* 0x0003e2000c101508 */
[-C--:B0-----:R-:W-:Y:S02]  /*190a0*/  LEA R18, P6, R23, R3.reuse, 0x1 ;  /* 0x0000000317127211 */ /* 0x081fe400078c08ff */
[C---:B------:R-:W-:Y:S01]  /*190b0*/  ISETP.LT.AND P4, PT, R7.reuse, UR11, !P0 ;  /* 0x0000000b07007c0c */ /* 0x040fe2000c781270 */
[----:B------:R-:W-:Y:S01]  /*190c0*/  IMAD R7, R7, R28, RZ ;  /* 0x0000001c07077224 */ /* 0x000fe200078e02ff */
[----:B------:R-:W-:Y:S02]  /*190d0*/  LEA.HI.X.SX32 R19, R23, R4, 0x1, P6 ;  /* 0x0000000417137211 */ /* 0x000fe400030f0eff */
[----:B-1----:R-:W-:-:S03]  /*190e0*/  LEA R20, P6, R9, R3, 0x1 ;  /* 0x0000000309147211 */ /* 0x002fc600078c08ff */
[----:B------:R0:W-:Y:S01]  /*190f0*/  @P1 STG.E.U16 desc[UR8][R18.64], R16 ;  /* 0x0000001012001986 */ /* 0x0001e2000c101508 */
[----:B------:R-:W-:Y:S02]  /*19100*/  PRMT R14, R14, 0x7632, R14 ;  /* 0x000076320e0e7816 */ /* 0x000fe4000000000e */
[----:B------:R-:W-:Y:S02]  /*19110*/  LEA.HI.X.SX32 R21, R9, R4, 0x1, P6 ;  /* 0x0000000409157211 */ /* 0x000fe400030f0eff */
[C---:B------:R-:W-:Y:S01]  /*19120*/  ISETP.LT.AND P1, PT, R0.reuse, UR11, !P0 ;  /* 0x0000000b00007c0c */ /* 0x040fe2000c721270 */
[----:B------:R-:W-:Y:S01]  /*19130*/  IMAD R0, R0, R28, RZ ;  /* 0x0000001c00007224 */ /* 0x000fe200078e02ff */
[----:B------:R-:W-:Y:S01]  /*19140*/  PRMT R9, R12, 0x7632, R9 ;  /* 0x000076320c097816 */ /* 0x000fe20000000009 */
[----:B------:R1:W-:Y:S01]  /*19150*/  @P3 STG.E.U16 desc[UR8][R20.64], R14 ;  /* 0x0000000e14003986 */ /* 0x0003e2000c101508 */
[----:B0-----:R-:W-:Y:S02]  /*19160*/  LEA R18, P6, R7, R3, 0x1 ;  /* 0x0000000307127211 */ /* 0x001fe400078c08ff */
[----:B------:R-:W-:-:S02]  /*19170*/  ISETP.LT.AND P3, PT, R8, UR11, !P0 ;  /* 0x0000000b08007c0c */ /* 0x000fc4000c761270 */
[-C--:B------:R-:W-:Y:S01]  /*19180*/  LEA.HI.X.SX32 R19, R7, R4.reuse, 0x1, P6 ;  /* 0x0000000407137211 */ /* 0x080fe200030f0eff */
[----:B------:R-:W-:Y:S01]  /*19190*/  IMAD R7, R28, 0x80, R6 ;  /* 0x000000801c077824 */ /* 0x000fe200078e0206 */
[-C--:B------:R-:W-:Y:S02]  /*191a0*/  LEA R8, P6, R0, R3.reuse, 0x1 ;  /* 0x0000000300087211 */ /* 0x080fe400078c08ff */
[----:B------:R-:W-:Y:S01]  /*191b0*/  PRMT R10, R10, 0x7632, R10 ;  /* 0x000076320a0a7816 */ /* 0x000fe2000000000a */
[----:B------:R0:W-:Y:S01]  /*191c0*/  @P4 STG.E.U16 desc[UR8][R18.64], R9 ;  /* 0x0000000912004986 */ /* 0x0001e2000c101508 */
[----:B-1----:R-:W-:Y:S01]  /*191d0*/  IMAD R21, R28, 0x10, R7 ;  /* 0x000000101c157824 */ /* 0x002fe200078e0207 */
[----:B------:R-:W-:Y:S02]  /*191e0*/  ISETP.LT.AND P5, PT, R22, UR11, !P0 ;  /* 0x0000000b16007c0c */ /* 0x000fe4000c7a1270 */
[----:B------:R-:W-:Y:S02]  /*191f0*/  LEA R22, P4, R7, R3, 0x1 ;  /* 0x0000000307167211 */ /* 0x000fe400078808ff */
[----:B0-----:R-:W-:Y:S01]  /*19200*/  LEA.HI.X.SX32 R9, R0, R4, 0x1, P6 ;  /* 0x0000000400097211 */ /* 0x001fe200030f0eff */
[----:B------:R-:W-:Y:S01]  /*19210*/  IMAD R19, R28, 0x10, R21 ;  /* 0x000000101c137824 */ /* 0x000fe200078e0215 */
[----:B------:R-:W-:Y:S01]  /*19220*/  ISETP.LT.AND P6, PT, R5, UR11, !P0 ;  /* 0x0000000b05007c0c */ /* 0x000fe2000c7c1270 */
[----:B------:R-:W-:-:S02]  /*19230*/  VIADD R5, R2, 0xb0 ;  /* 0x000000b002057836 */ /* 0x000fc40000000000 */
[----:B------:R0:W-:Y:S01]  /*19240*/  @P1 STG.E.U16 desc[UR8][R8.64], R10 ;  /* 0x0000000a08001986 */ /* 0x0001e2000c101508 */
[-C--:B------:R-:W-:Y:S01]  /*19250*/  LEA R24, P1, R21, R3.reuse, 0x1 ;  /* 0x0000000315187211 */ /* 0x080fe200078208ff */
[----:B------:R-:W-:Y:S01]  /*19260*/  IMAD R0, R5, R28, RZ ;  /* 0x0000001c05007224 */ /* 0x000fe200078e02ff */
[-C--:B------:R-:W-:Y:S02]  /*19270*/  LEA.HI.X.SX32 R23, R7, R4.reuse, 0x1, P4 ;  /* 0x0000000407177211 */ /* 0x080fe400020f0eff */
[----:B------:R-:W-:Y:S01]  /*19280*/  LEA.HI.X.SX32 R25, R21, R4, 0x1, P1 ;  /* 0x0000000415197211 */ /* 0x000fe200008f0eff */
[----:B------:R-:W-:Y:S01]  /*19290*/  IMAD R21, R28, 0x20, R19 ;  /* 0x000000201c157824 */ /* 0x000fe200078e0213 */
[----:B------:R-:W-:Y:S01]  /*192a0*/  ISETP.LT.AND P4, PT, R5, UR11, !P0 ;  /* 0x0000000b05007c0c */ /* 0x000fe2000c781270 */
[----:B------:R-:W-:Y:S01]  /*192b0*/  VIADD R5, R2, 0xf0 ;  /* 0x000000f002057836 */ /* 0x000fe20000000000 */
[----:B------:R1:W-:Y:S01]  /*192c0*/  @P3 STG.E.U16 desc[UR8][R22.64], R17 ;  /* 0x0000001116003986 */ /* 0x0003e2000c101508 */
[----:B------:R-:W-:Y:S01]  /*192d0*/  IMAD R29, R28, 0x10, R21 ;  /* 0x000000101c1d7824 */ /* 0x000fe200078e0215 */
[-C--:B------:R-:W-:Y:S01]  /*192e0*/  LEA R6, P3, R0, R3.reuse, 0x1 ;  /* 0x0000000300067211 */ /* 0x080fe200078608ff */
[----:B0-----:R-:W-:Y:S01]  /*192f0*/  IMAD R10, R5, R28, RZ ;  /* 0x0000001c050a7224 */ /* 0x001fe200078e02ff */
[-C--:B------:R-:W-:Y:S01]  /*19300*/  LEA R8, P1, R19, R3.reuse, 0x1 ;  /* 0x0000000313087211 */ /* 0x080fe200078208ff */
[----:B------:R-:W-:Y:S01]  /*19310*/  IMAD R28, R28, 0x10, R29 ;  /* 0x000000101c1c7824 */ /* 0x000fe200078e021d */
[----:B------:R-:W-:Y:S01]  /*19320*/  LEA.HI.X.SX32 R7, R0, R4, 0x1, P3 ;  /* 0x0000000400077211 */ /* 0x000fe200018f0eff */
[----:B------:R0:W-:Y:S01]  /*19330*/  @P6 STG.E.U16 desc[UR8][R24.64], R15 ;  /* 0x0000000f18006986 */ /* 0x0001e2000c101508 */
[----:B------:R-:W-:-:S02]  /*19340*/  LEA R18, P3, R21, R3, 0x1 ;  /* 0x0000000315127211 */ /* 0x000fc400078608ff */
[-C--:B------:R-:W-:Y:S02]  /*19350*/  LEA R20, P6, R29, R3.reuse, 0x1 ;  /* 0x000000031d147211 */ /* 0x080fe400078c08ff */
[-C--:B------:R-:W-:Y:S02]  /*19360*/  LEA.HI.X.SX32 R9, R19, R4.reuse, 0x1, P1 ;  /* 0x0000000413097211 */ /* 0x080fe400008f0eff */
[-C--:B------:R-:W-:Y:S02]  /*19370*/  LEA R2, P1, R28, R3.reuse, 0x1 ;  /* 0x000000031c027211 */ /* 0x080fe400078208ff */
[-C--:B------:R-:W-:Y:S02]  /*19380*/  LEA.HI.X.SX32 R19, R21, R4.reuse, 0x1, P3 ;  /* 0x0000000415137211 */ /* 0x080fe400018f0eff */
[----:B------:R-:W-:Y:S02]  /*19390*/  LEA.HI.X.SX32 R21, R29, R4, 0x1, P6 ;  /* 0x000000041d157211 */ /* 0x000fe400030f0eff */
[----:B-1----:R-:W-:-:S02]  /*193a0*/  LEA R22, P6, R10, R3, 0x1 ;  /* 0x000000030a167211 */ /* 0x002fc400078c08ff */
[----:B------:R-:W-:Y:S02]  /*193b0*/  ISETP.LT.AND P3, PT, R26, UR11, !P0 ;  /* 0x0000000b1a007c0c */ /* 0x000fe4000c761270 */
[-C--:B------:R-:W-:Y:S02]  /*193c0*/  LEA.HI.X.SX32 R3, R28, R4.reuse, 0x1, P1 ;  /* 0x000000041c037211 */ /* 0x080fe400008f0eff */
[----:B------:R-:W-:Y:S02]  /*193d0*/  ISETP.LT.AND P1, PT, R5, UR11, !P0 ;  /* 0x0000000b05007c0c */ /* 0x000fe4000c721270 */
[----:B------:R-:W-:Y:S02]  /*193e0*/  ISETP.LT.AND P0, PT, R27, UR11, !P0 ;  /* 0x0000000b1b007c0c */ /* 0x000fe4000c701270 */
[----:B------:R-:W-:Y:S02]  /*193f0*/  LEA.HI.X.SX32 R23, R10, R4, 0x1, P6 ;  /* 0x000000040a177211 */ /* 0x000fe400030f0eff */
[----:B------:R-:W-:-:S02]  /*19400*/  PRMT R17, R17, 0x7632, R17 ;  /* 0x0000763211117816 */ /* 0x000fc40000000011 */
[----:B------:R-:W-:Y:S01]  /*19410*/  PRMT R10, R15, 0x7632, R10 ;  /* 0x000076320f0a7816 */ /* 0x000fe2000000000a */
[----:B------:R0:W-:Y:S01]  /*19420*/  @P5 STG.E.U16 desc[UR8][R8.64], R13 ;  /* 0x0000000d08005986 */ /* 0x0001e2000c101508 */
[----:B------:R-:W-:-:S03]  /*19430*/  PRMT R0, R13, 0x7632, R0 ;  /* 0x000076320d007816 */ /* 0x000fc60000000000 */
[----:B------:R0:W-:Y:S04]  /*19440*/  @P4 STG.E.U16 desc[UR8][R6.64], R11 ;  /* 0x0000000b06004986 */ /* 0x0001e8000c101508 */
[----:B------:R0:W-:Y:S04]  /*19450*/  @P3 STG.E.U16 desc[UR8][R18.64], R17 ;  /* 0x0000001112003986 */ /* 0x0001e8000c101508 */
[----:B------:R0:W-:Y:S04]  /*19460*/  @P2 STG.E.U16 desc[UR8][R20.64], R10 ;  /* 0x0000000a14002986 */ /* 0x0001e8000c101508 */
[----:B------:R0:W-:Y:S01]  /*19470*/  @P0 STG.E.U16 desc[UR8][R2.64], R0 ;  /* 0x0000000002000986 */ /* 0x0001e2000c101508 */
[----:B------:R-:W-:Y:S05]  /*19480*/  @!P1 EXIT ;  /* 0x000000000000994d */ /* 0x000fea0003800000 */
[----:B0-----:R-:W-:-:S05]  /*19490*/  PRMT R11, R11, 0x7632, R11 ;  /* 0x000076320b0b7816 */ /* 0x001fca000000000b */
[----:B------:R-:W-:Y:S01]  /*194a0*/  STG.E.U16 desc[UR8][R22.64], R11 ;  /* 0x0000000b16007986 */ /* 0x000fe2000c101508 */
[----:B------:R-:W-:Y:S05]  /*194b0*/  EXIT ;  /* 0x000000000000794d */ /* 0x000fea0003800000 */
.L_x_3:
[----:B------:R-:W-:-:S00]  /*194c0*/  BRA `(.L_x_3) ;  /* 0xfffffffc00fc7947 */ /* 0x000fc0000383ffff */
[----:B------:R-:W-:-:S00]  /*194d0*/  NOP ;  /* 0x0000000000007918 */ /* 0x000fc00000000000 */
        /* <DEDUP_REMOVED lines=10> */
.L_x_4:


//--------------------- .nv.shared.matmul_kernel  --------------------------
	.section	.nv.shared.matmul_kernel,"aw",@nobits
	.sectionflags	@""
	.align	16
	.zero		1024


//--------------------- .nv.shared.reserved.0     --------------------------
	.section	.nv.shared.reserved.0,"aw",@nobits
	.weak		__nv_reservedSMEM_offset_0_alias
	.size		__nv_reservedSMEM_offset_0_alias, 0, 0
	.other		__nv_reservedSMEM_offset_0_alias,@"STO_CUDA_RESERVED_SHARED STV_DEFAULT"
__nv_reservedSMEM_offset_0_alias:
	.zero		0


//--------------------- .nv.constant0.matmul_kernel --------------------------
	.section	.nv.constant0.matmul_kernel,"a",@progbits
	.sectionflags	@""
	.align	4
.nv.constant0.matmul_kernel:
	.zero		608


//--------------------- SYMBOLS --------------------------

	.type		.nv.reservedSmem.offset0,@object
	.size		.nv.reservedSmem.offset0,0x4
